	.target	sm_80

	.elftype	@"ET_EXEC"


//--------------------- .note.nv.tkinfo           --------------------------
	.section	.note.nv.tkinfo,"",@"SHT_NOTE"
	.sectionflags	@"SHF_NOTE_NV_TKINFO"
	.tkinfo
        /*0018*/ 	.word	0x00000002
        /*0030*/ 	.string	""
        /*0030*/ 	.string	"ptxas"
        /*0030*/ 	.string	"Cuda compilation tools, release 13.0, V13.0.88"
        /*0030*/ 	.string	"Build cuda_13.0.r13.0/compiler.36424714_0"
        /*0030*/ 	.string	"-v  -suppress-debug-info  -lineinfo  -arch sm_80 "



//--------------------- .note.nv.cuinfo           --------------------------
	.section	.note.nv.cuinfo,"",@"SHT_NOTE"
	.sectionflags	@"SHF_NOTE_NV_CUINFO"
        /*0018*/ 	.short	0x0002
        /*001a*/ 	.short	0x0050
        /*001c*/ 	.short	0x0082
	.zero		2


//--------------------- .nv.info                  --------------------------
	.section	.nv.info,"",@"SHT_CUDA_INFO"
	.align	4


	//----- nvinfo : EIATTR_REGCOUNT
	.align		4
        /*0000*/ 	.byte	0x04, 0x2f
        /*0002*/ 	.short	(.L_1 - .L_0)
	.align		4
.L_0:
        /*0004*/ 	.word	index@(matmul_kernel)
        /*0008*/ 	.word	0x000000ff


	//----- nvinfo : EIATTR_FRAME_SIZE
	.align		4
.L_1:
        /*000c*/ 	.byte	0x04, 0x11
        /*000e*/ 	.short	(.L_3 - .L_2)
	.align		4
.L_2:
        /*0010*/ 	.word	index@(matmul_kernel)
        /*0014*/ 	.word	0x00000d18


	//----- nvinfo : EIATTR_MIN_STACK_SIZE
	.align		4
.L_3:
        /*0018*/ 	.byte	0x04, 0x12
        /*001a*/ 	.short	(.L_5 - .L_4)
	.align		4
.L_4:
        /*001c*/ 	.word	index@(matmul_kernel)
        /*0020*/ 	.word	0x00000d18
.L_5:


//--------------------- .nv.info.matmul_kernel    --------------------------
	.section	.nv.info.matmul_kernel,"",@"SHT_CUDA_INFO"
	.sectionflags	@""
	.align	4


	//----- nvinfo : EIATTR_CUDA_API_VERSION
	.align		4
        /*0000*/ 	.byte	0x04, 0x37
        /*0002*/ 	.short	(.L_7 - .L_6)
.L_6:
        /*0004*/ 	.word	0x00000082


	//----- nvinfo : EIATTR_SW2861232_WAR
	.align		4
.L_7:
        /*0008*/ 	.byte	0x01, 0x35
	.zero		2


	//----- nvinfo : EIATTR_PARAM_CBANK
	.align		4
        /*000c*/ 	.byte	0x04, 0x0a
        /*000e*/ 	.short	(.L_9 - .L_8)
	.align		4
.L_8:
        /*0010*/ 	.word	index@(.nv.constant0.matmul_kernel)
        /*0014*/ 	.short	0x0160
        /*0016*/ 	.short	0x0050


	//----- nvinfo : EIATTR_CBANK_PARAM_SIZE
	.align		4
.L_9:
        /*0018*/ 	.byte	0x03, 0x19
        /*001a*/ 	.short	0x0050


	//----- nvinfo : EIATTR_KPARAM_INFO
	.align		4
        /*001c*/ 	.byte	0x04, 0x17
        /*001e*/ 	.short	(.L_11 - .L_10)
.L_10:
        /*0020*/ 	.word	0x00000000
        /*0024*/ 	.short	0x000d
        /*0026*/ 	.short	0x0048
        /*0028*/ 	.byte	0x00, 0xf4, 0x21, 0x00


	//----- nvinfo : EIATTR_KPARAM_INFO
	.align		4
.L_11:
        /*002c*/ 	.byte	0x04, 0x17
        /*002e*/ 	.short	(.L_13 - .L_12)
.L_12:
        /*0030*/ 	.word	0x00000000
        /*0034*/ 	.short	0x000c
        /*0036*/ 	.short	0x0040
        /*0038*/ 	.byte	0x00, 0xf4, 0x21, 0x00


	//----- nvinfo : EIATTR_KPARAM_INFO
	.align		4
.L_13:
        /*003c*/ 	.byte	0x04, 0x17
        /*003e*/ 	.short	(.L_15 - .L_14)
.L_14:
        /*0040*/ 	.word	0x00000000
        /*0044*/ 	.short	0x000b
        /*0046*/ 	.short	0x0038
        /*0048*/ 	.byte	0x00, 0xf0, 0x11, 0x00


	//----- nvinfo : EIATTR_KPARAM_INFO
	.align		4
.L_15:
        /*004c*/ 	.byte	0x04, 0x17
        /*004e*/ 	.short	(.L_17 - .L_16)
.L_16:
        /*0050*/ 	.word	0x00000000
        /*0054*/ 	.short	0x000a
        /*0056*/ 	.short	0x0034
        /*0058*/ 	.byte	0x00, 0xf0, 0x11, 0x00


	//----- nvinfo : EIATTR_KPARAM_INFO
	.align		4
.L_17:
        /*005c*/ 	.byte	0x04, 0x17
        /*005e*/ 	.short	(.L_19 - .L_18)
.L_18:
        /*0060*/ 	.word	0x00000000
        /*0064*/ 	.short	0x0009
        /*0066*/ 	.short	0x0030
        /*0068*/ 	.byte	0x00, 0xf0, 0x11, 0x00


	//----- nvinfo : EIATTR_KPARAM_INFO
	.align		4
.L_19:
        /*006c*/ 	.byte	0x04, 0x17
        /*006e*/ 	.short	(.L_21 - .L_20)
.L_20:
        /*0070*/ 	.word	0x00000000
        /*0074*/ 	.short	0x0008
        /*0076*/ 	.short	0x002c
        /*0078*/ 	.byte	0x00, 0xf0, 0x11, 0x00


	//----- nvinfo : EIATTR_KPARAM_INFO
	.align		4
.L_21:
        /*007c*/ 	.byte	0x04, 0x17
        /*007e*/ 	.short	(.L_23 - .L_22)
.L_22:
        /*0080*/ 	.word	0x00000000
        /*0084*/ 	.short	0x0007
        /*0086*/ 	.short	0x0028
        /*0088*/ 	.byte	0x00, 0xf0, 0x11, 0x00


	//----- nvinfo : EIATTR_KPARAM_INFO
	.align		4
.L_23:
        /*008c*/ 	.byte	0x04, 0x17
        /*008e*/ 	.short	(.L_25 - .L_24)
.L_24:
        /*0090*/ 	.word	0x00000000
        /*0094*/ 	.short	0x0006
        /*0096*/ 	.short	0x0024
        /*0098*/ 	.byte	0x00, 0xf0, 0x11, 0x00


	//----- nvinfo : EIATTR_KPARAM_INFO
	.align		4
.L_25:
        /*009c*/ 	.byte	0x04, 0x17
        /*009e*/ 	.short	(.L_27 - .L_26)
.L_26:
        /*00a0*/ 	.word	0x00000000
        /*00a4*/ 	.short	0x0005
        /*00a6*/ 	.short	0x0020
        /*00a8*/ 	.byte	0x00, 0xf0, 0x11, 0x00


	//----- nvinfo : EIATTR_KPARAM_INFO
	.align		4
.L_27:
        /*00ac*/ 	.byte	0x04, 0x17
        /*00ae*/ 	.short	(.L_29 - .L_28)
.L_28:
        /*00b0*/ 	.word	0x00000000
        /*00b4*/ 	.short	0x0004
        /*00b6*/ 	.short	0x001c
        /*00b8*/ 	.byte	0x00, 0xf0, 0x11, 0x00


	//----- nvinfo : EIATTR_KPARAM_INFO
	.align		4
.L_29:
        /*00bc*/ 	.byte	0x04, 0x17
        /*00be*/ 	.short	(.L_31 - .L_30)
.L_30:
        /*00c0*/ 	.word	0x00000000
        /*00c4*/ 	.short	0x0003
        /*00c6*/ 	.short	0x0018
        /*00c8*/ 	.byte	0x00, 0xf0, 0x11, 0x00


	//----- nvinfo : EIATTR_KPARAM_INFO
	.align		4
.L_31:
        /*00cc*/ 	.byte	0x04, 0x17
        /*00ce*/ 	.short	(.L_33 - .L_32)
.L_32:
        /*00d0*/ 	.word	0x00000000
        /*00d4*/ 	.short	0x0002
        /*00d6*/ 	.short	0x0010
        /*00d8*/ 	.byte	0x00, 0xf4, 0x21, 0x00


	//----- nvinfo : EIATTR_KPARAM_INFO
	.align		4
.L_33:
        /*00dc*/ 	.byte	0x04, 0x17
        /*00de*/ 	.short	(.L_35 - .L_34)
.L_34:
        /*00e0*/ 	.word	0x00000000
        /*00e4*/ 	.short	0x0001
        /*00e6*/ 	.short	0x0008
        /*00e8*/ 	.byte	0x00, 0xf4, 0x21, 0x00


	//----- nvinfo : EIATTR_KPARAM_INFO
	.align		4
.L_35:
        /*00ec*/ 	.byte	0x04, 0x17
        /*00ee*/ 	.short	(.L_37 - .L_36)
.L_36:
        /*00f0*/ 	.word	0x00000000
        /*00f4*/ 	.short	0x0000
        /*00f6*/ 	.short	0x0000
        /*00f8*/ 	.byte	0x00, 0xf4, 0x21, 0x00


	//----- nvinfo : EIATTR_MAXREG_COUNT
	.align		4
.L_37:
        /*00fc*/ 	.byte	0x03, 0x1b
        /*00fe*/ 	.short	0x00ff


	//----- nvinfo : EIATTR_NUM_BARRIERS
	.align		4
        /*0100*/ 	.byte	0x02, 0x4c
        /*0102*/ 	.byte	0x01
	.zero		1


	//----- nvinfo : EIATTR_ANNOTATIONS
	.align		4
        /*0104*/ 	.byte	0x04, 0x55
        /*0106*/ 	.short	(.L_39 - .L_38)


	//   ....[0]....
.L_38:
        /*0108*/ 	.word	0x00000001
        /*010c*/ 	.byte	0x60, 0x06, 0x00, 0x00, 0x01, 0x00, 0x00, 0x00, 0x00, 0x07, 0x00, 0x00, 0x01, 0x00, 0x00, 0x00
        /* <DEDUP_REMOVED lines=1250> */
        /*4f3c*/ 	.byte	0xe0, 0x1a, 0x02, 0x00, 0x01, 0x00, 0x00, 0x00, 0x00, 0x1b, 0x02, 0x00


	//----- nvinfo : EIATTR_MERCURY_ISA_VERSION
	.align		4
.L_39:
        /*4f48*/ 	.byte	0x03, 0x5f
        /*4f4a*/ 	.short	0x0000


	//----- nvinfo : EIATTR_EXIT_INSTR_OFFSETS
	.align		4
        /*4f4c*/ 	.byte	0x04, 0x1c
        /*4f4e*/ 	.short	(.L_41 - .L_40)


	//   ....[0]....
.L_40:
        /*4f50*/ 	.word	0x00021fd0


	//   ....[1]....
        /*4f54*/ 	.word	0x00021ff0


	//----- nvinfo : EIATTR_REQNTID
	.align		4
.L_41:
        /*4f58*/ 	.byte	0x04, 0x10
        /*4f5a*/ 	.short	(.L_43 - .L_42)
.L_42:
        /*4f5c*/ 	.word	0x00000080
        /*4f60*/ 	.word	0x00000001
        /*4f64*/ 	.word	0x00000001
.L_43:


//--------------------- .nv.callgraph             --------------------------
	.section	.nv.callgraph,"",@"SHT_CUDA_CALLGRAPH"
	.align	4
	.sectionentsize	8
	.align		4
        /*0000*/ 	.word	0x00000000
	.align		4
        /*0004*/ 	.word	0xffffffff
	.align		4
        /*0008*/ 	.word	0x00000000
	.align		4
        /*000c*/ 	.word	0xfffffffe
	.align		4
        /*0010*/ 	.word	0x00000000
	.align		4
        /*0014*/ 	.word	0xfffffffd
	.align		4
        /*0018*/ 	.word	0x00000000
	.align		4
        /*001c*/ 	.word	0xfffffffc


//--------------------- .nv.rel.action            --------------------------
	.section	.nv.rel.action,"",@"SHT_CUDA_RELOCINFO"
	.align	8
	.sectionentsize	8
        /*0000*/ 	.byte	0x73, 0x00, 0x00, 0x00, 0x00, 0x00, 0x00, 0x00, 0x00, 0x00, 0x00, 0x11, 0x25, 0x00, 0x05, 0x36


//--------------------- .nv.constant0.matmul_kernel --------------------------
	.section	.nv.constant0.matmul_kernel,"a",@progbits
	.sectionflags	@""
	.align	4
.nv.constant0.matmul_kernel:
	.zero		432


//--------------------- .text.matmul_kernel       --------------------------
	.section	.text.matmul_kernel,"ax",@progbits
	.sectioninfo	@"SHI_REGISTERS=255"
	.align	128
        .global         matmul_kernel
        .type           matmul_kernel,@function
        .size           matmul_kernel,(.L_x_3 - matmul_kernel)
        .other          matmul_kernel,@"STO_CUDA_ENTRY STV_DEFAULT"
matmul_kernel:
.text.matmul_kernel:
[----:B------:R-:W-:Y:S02]  /*0000*/  IMAD.MOV.U32 R1, RZ, RZ, c[0x0][0x28] ;  /* 0x00000a00ff017624 */ /* 0x000fe400078e00ff */
[----:B------:R-:W-:Y:S01]  /*0010*/  IMAD.MOV.U32 R0, RZ, RZ, c[0x0][0x17c] ;  /* 0x00005f00ff007624 */ /* 0x000fe200078e00ff */
[----:B------:R-:W1:Y:S01]  /*0020*/  S2R R7, SR_CTAID.X ;  /* 0x0000000000077919 */ /* 0x000e620000002500 */
[----:B------:R-:W-:Y:S01]  /*0030*/  MOV R52, c[0x0][0x180] ;  /* 0x0000600000347a02 */ /* 0x000fe20000000f00 */
[----:B------:R-:W-:Y:S01]  /*0040*/  ULDC.64 UR6, c[0x0][0x118] ;  /* 0x0000460000067ab9 */ /* 0x000fe20000000a00 */
[----:B------:R-:W-:Y:S01]  /*0050*/  IADD3 R1, R1, -0xd18, RZ ;  /* 0xfffff2e801017810 */ /* 0x000fe20007ffe0ff */
[----:B------:R-:W2:Y:S01]  /*0060*/  S2R R252, SR_TID.X ;  /* 0x0000000000fc7919 */ /* 0x000ea20000002100 */
[----:B------:R-:W-:Y:S01]  /*0070*/  IADD3 R0, R0, 0x3f, RZ ;  /* 0x0000003f00007810 */ /* 0x000fe20007ffe0ff */
[----:B------:R-:W-:-:S03]  /*0080*/  IMAD.MOV.U32 R211, RZ, RZ, 0x7f ;  /* 0x0000007fffd37424 */ /* 0x000fc600078e00ff */
[----:B------:R-:W-:Y:S02]  /*0090*/  SHF.R.S32.HI R3, RZ, 0x1f, R0 ;  /* 0x0000001fff037819 */ /* 0x000fe40000011400 */
[----:B------:R-:W-:Y:S02]  /*00a0*/  IADD3 R211, R211, c[0x0][0x180], RZ ;  /* 0x00006000d3d37a10 */ /* 0x000fe40007ffe0ff */
[----:B------:R-:W-:-:S04]  /*00b0*/  LEA.HI R3, R3, R0, RZ, 0x6 ;  /* 0x0000000003037211 */ /* 0x000fc800078f30ff */
[----:B------:R-:W-:-:S05]  /*00c0*/  SHF.R.S32.HI R3, RZ, 0x6, R3 ;  /* 0x00000006ff037819 */ /* 0x000fca0000011403 */
[----:B------:R-:W-:Y:S01]  /*00d0*/  IMAD.SHL.U32 R4, R3, 0x8, RZ ;  /* 0x0000000803047824 */ /* 0x000fe200078e00ff */
[----:B-1----:R-:W-:-:S04]  /*00e0*/  IABS R8, R7 ;  /* 0x0000000700087213 */ /* 0x002fc80000000000 */
[-C--:B------:R-:W-:Y:S02]  /*00f0*/  IABS R5, R4.reuse ;  /* 0x0000000400057213 */ /* 0x080fe40000000000 */
[----:B------:R-:W-:Y:S02]  /*0100*/  IABS R10, R4 ;  /* 0x00000004000a7213 */ /* 0x000fe40000000000 */
[----:B------:R-:W1:Y:S08]  /*0110*/  I2F.RP R0, R5 ;  /* 0x0000000500007306 */ /* 0x000e700000209400 */
[----:B-1----:R-:W1:Y:S02]  /*0120*/  MUFU.RCP R0, R0 ;  /* 0x0000000000007308 */ /* 0x002e640000001000 */
[----:B-1----:R-:W-:Y:S01]  /*0130*/  IADD3 R2, R0, 0xffffffe, RZ ;  /* 0x0ffffffe00027810 */ /* 0x002fe20007ffe0ff */
[----:B------:R-:W-:-:S05]  /*0140*/  IMAD.MOV R0, RZ, RZ, -R10 ;  /* 0x000000ffff007224 */ /* 0x000fca00078e0a0a */
[----:B------:R1:W3:Y:S02]  /*0150*/  F2I.FTZ.U32.TRUNC.NTZ R3, R2 ;  /* 0x0000000200037305 */ /* 0x0002e4000021f000 */
[----:B-1----:R-:W-:Y:S02]  /*0160*/  IMAD.MOV.U32 R2, RZ, RZ, RZ ;  /* 0x000000ffff027224 */ /* 0x002fe400078e00ff */
[----:B---3--:R-:W-:-:S04]  /*0170*/  IMAD.MOV R6, RZ, RZ, -R3 ;  /* 0x000000ffff067224 */ /* 0x008fc800078e0a03 */
[----:B------:R-:W-:Y:S02]  /*0180*/  IMAD R9, R6, R5, RZ ;  /* 0x0000000506097224 */ /* 0x000fe400078e02ff */
[----:B------:R-:W-:Y:S02]  /*0190*/  IMAD.MOV.U32 R6, RZ, RZ, R8 ;  /* 0x000000ffff067224 */ /* 0x000fe400078e0008 */
[----:B------:R-:W-:-:S06]  /*01a0*/  IMAD.HI.U32 R3, R3, R9, R2 ;  /* 0x0000000903037227 */ /* 0x000fcc00078e0002 */
[----:B------:R-:W-:-:S04]  /*01b0*/  IMAD.HI.U32 R3, R3, R6, RZ ;  /* 0x0000000603037227 */ /* 0x000fc800078e00ff */
[----:B------:R-:W-:-:S05]  /*01c0*/  IMAD R0, R3, R0, R6 ;  /* 0x0000000003007224 */ /* 0x000fca00078e0206 */
[----:B------:R-:W-:-:S13]  /*01d0*/  ISETP.GT.U32.AND P1, PT, R5, R0, PT ;  /* 0x000000000500720c */ /* 0x000fda0003f24070 */
[----:B------:R-:W-:Y:S01]  /*01e0*/  @!P1 IMAD.IADD R0, R0, 0x1, -R5 ;  /* 0x0000000100009824 */ /* 0x000fe200078e0a05 */
[----:B------:R-:W-:Y:S02]  /*01f0*/  @!P1 IADD3 R3, R3, 0x1, RZ ;  /* 0x0000000103039810 */ /* 0x000fe40007ffe0ff */
[----:B------:R-:W-:Y:S02]  /*0200*/  ISETP.NE.AND P1, PT, R4, RZ, PT ;  /* 0x000000ff0400720c */ /* 0x000fe40003f25270 */
[----:B------:R-:W-:Y:S02]  /*0210*/  ISETP.GE.U32.AND P0, PT, R0, R5, PT ;  /* 0x000000050000720c */ /* 0x000fe40003f06070 */
[----:B------:R-:W-:-:S04]  /*0220*/  LOP3.LUT R0, R7, R4, RZ, 0x3c, !PT ;  /* 0x0000000407007212 */ /* 0x000fc800078e3cff */
[----:B------:R-:W-:Y:S01]  /*0230*/  ISETP.GE.AND P2, PT, R0, RZ, PT ;  /* 0x000000ff0000720c */ /* 0x000fe20003f46270 */
[----:B------:R-:W-:-:S05]  /*0240*/  IMAD.MOV.U32 R0, RZ, RZ, c[0x0][0x178] ;  /* 0x00005e00ff007624 */ /* 0x000fca00078e00ff */
[----:B------:R-:W-:Y:S02]  /*0250*/  IADD3 R0, R0, 0xff, RZ ;  /* 0x000000ff00007810 */ /* 0x000fe40007ffe0ff */
[----:B------:R-:W-:-:S05]  /*0260*/  @P0 IADD3 R3, R3, 0x1, RZ ;  /* 0x0000000103030810 */ /* 0x000fca0007ffe0ff */
[----:B------:R-:W-:Y:S01]  /*0270*/  IMAD.MOV.U32 R2, RZ, RZ, R3 ;  /* 0x000000ffff027224 */ /* 0x000fe200078e0003 */
[----:B------:R-:W-:-:S03]  /*0280*/  SHF.R.S32.HI R3, RZ, 0x1f, R0 ;  /* 0x0000001fff037819 */ /* 0x000fc60000011400 */
[----:B------:R-:W-:Y:S01]  /*0290*/  @!P2 IMAD.MOV R2, RZ, RZ, -R2 ;  /* 0x000000ffff02a224 */ /* 0x000fe200078e0a02 */
[----:B------:R-:W-:Y:S02]  /*02a0*/  @!P1 LOP3.LUT R2, RZ, R4, RZ, 0x33, !PT ;  /* 0x00000004ff029212 */ /* 0x000fe400078e33ff */
[----:B------:R-:W-:Y:S02]  /*02b0*/  LEA.HI R3, R3, R0, RZ, 0x8 ;  /* 0x0000000003037211 */ /* 0x000fe400078f40ff */
[----:B------:R-:W-:Y:S01]  /*02c0*/  SHF.L.U32 R10, R2, 0x3, RZ ;  /* 0x00000003020a7819 */ /* 0x000fe200000006ff */
[----:B------:R-:W-:Y:S01]  /*02d0*/  IMAD.MOV R2, RZ, RZ, -R2 ;  /* 0x000000ffff027224 */ /* 0x000fe200078e0a02 */
[----:B------:R-:W-:Y:S02]  /*02e0*/  IABS R0, c[0x0][0x17c] ;  /* 0x00005f0000007a13 */ /* 0x000fe40000000000 */
[----:B------:R-:W-:Y:S01]  /*02f0*/  LEA.HI.SX32 R3, R3, -R10, 0x18 ;  /* 0x8000000a03037211 */ /* 0x000fe200078fc2ff */
[----:B------:R-:W-:-:S02]  /*0300*/  IMAD R12, R4, R2, R7 ;  /* 0x00000002040c7224 */ /* 0x000fc400078e0207 */
[----:B------:R-:W-:Y:S01]  /*0310*/  IMAD.MOV.U32 R2, RZ, RZ, RZ ;  /* 0x000000ffff027224 */ /* 0x000fe200078e00ff */
[----:B------:R-:W-:Y:S02]  /*0320*/  IMNMX R11, R3, 0x8, PT ;  /* 0x00000008030b7817 */ /* 0x000fe40003800200 */
[----:B------:R-:W-:Y:S02]  /*0330*/  IABS R6, R12 ;  /* 0x0000000c00067213 */ /* 0x000fe40000000000 */
[----:B------:R-:W-:-:S04]  /*0340*/  IABS R8, R11 ;  /* 0x0000000b00087213 */ /* 0x000fc80000000000 */
[----:B------:R-:W1:Y:S08]  /*0350*/  I2F.RP R5, R8 ;  /* 0x0000000800057306 */ /* 0x000e700000209400 */
[----:B-1----:R-:W1:Y:S02]  /*0360*/  MUFU.RCP R5, R5 ;  /* 0x0000000500057308 */ /* 0x002e640000001000 */
[----:B-1----:R-:W-:-:S06]  /*0370*/  IADD3 R3, R5, 0xffffffe, RZ ;  /* 0x0ffffffe05037810 */ /* 0x002fcc0007ffe0ff */
[----:B------:R-:W1:Y:S02]  /*0380*/  F2I.FTZ.U32.TRUNC.NTZ R3, R3 ;  /* 0x0000000300037305 */ /* 0x000e64000021f000 */
[----:B-1----:R-:W-:-:S04]  /*0390*/  IMAD.MOV R9, RZ, RZ, -R3 ;  /* 0x000000ffff097224 */ /* 0x002fc800078e0a03 */
[----:B------:R-:W-:Y:S01]  /*03a0*/  IMAD R7, R9, R8, RZ ;  /* 0x0000000809077224 */ /* 0x000fe200078e02ff */
[----:B------:R-:W-:-:S03]  /*03b0*/  IABS R9, c[0x0][0x178] ;  /* 0x00005e0000097a13 */ /* 0x000fc60000000000 */
[----:B------:R-:W-:Y:S01]  /*03c0*/  IMAD.HI.U32 R4, R3, R7, R2 ;  /* 0x0000000703047227 */ /* 0x000fe200078e0002 */
[----:B------:R-:W-:Y:S01]  /*03d0*/  IABS R2, R11 ;  /* 0x0000000b00027213 */ /* 0x000fe20000000000 */
[----:B------:R-:W1:Y:S02]  /*03e0*/  I2F.RP R7, R0 ;  /* 0x0000000000077306 */ /* 0x000e640000209400 */
[----:B------:R-:W-:Y:S02]  /*03f0*/  IMAD.MOV.U32 R3, RZ, RZ, R6 ;  /* 0x000000ffff037224 */ /* 0x000fe400078e0006 */
[----:B------:R-:W-:Y:S02]  /*0400*/  IMAD.MOV R5, RZ, RZ, -R2 ;  /* 0x000000ffff057224 */ /* 0x000fe400078e0a02 */
[----:B------:R-:W-:-:S04]  /*0410*/  IMAD.HI.U32 R4, R4, R3, RZ ;  /* 0x0000000304047227 */ /* 0x000fc800078e00ff */
[----:B------:R-:W-:Y:S02]  /*0420*/  IMAD.MOV.U32 R2, RZ, RZ, R9 ;  /* 0x000000ffff027224 */ /* 0x000fe400078e0009 */
[----:B------:R-:W-:Y:S02]  /*0430*/  IMAD R3, R4, R5, R3 ;  /* 0x0000000504037224 */ /* 0x000fe400078e0203 */
[----:B------:R-:W3:Y:S03]  /*0440*/  I2F.RP R6, R2 ;  /* 0x0000000200067306 */ /* 0x000ee60000209400 */
[----:B------:R-:W-:-:S05]  /*0450*/  ISETP.GT.U32.AND P1, PT, R8, R3, PT ;  /* 0x000000030800720c */ /* 0x000fca0003f24070 */
[----:B-1----:R-:W1:Y:S08]  /*0460*/  MUFU.RCP R7, R7 ;  /* 0x0000000700077308 */ /* 0x002e700000001000 */
[----:B------:R-:W-:Y:S01]  /*0470*/  @!P1 IMAD.IADD R3, R3, 0x1, -R8 ;  /* 0x0000000103039824 */ /* 0x000fe200078e0a08 */
[----:B---3--:R-:W3:Y:S01]  /*0480*/  MUFU.RCP R6, R6 ;  /* 0x0000000600067308 */ /* 0x008ee20000001000 */
[----:B------:R-:W-:-:S02]  /*0490*/  @!P1 IADD3 R4, R4, 0x1, RZ ;  /* 0x0000000104049810 */ /* 0x000fc40007ffe0ff */
[----:B------:R-:W-:Y:S02]  /*04a0*/  ISETP.NE.AND P1, PT, R11, RZ, PT ;  /* 0x000000ff0b00720c */ /* 0x000fe40003f25270 */
[----:B------:R-:W-:Y:S02]  /*04b0*/  ISETP.GE.U32.AND P0, PT, R3, R8, PT ;  /* 0x000000080300720c */ /* 0x000fe40003f06070 */
[----:B-1----:R-:W-:Y:S02]  /*04c0*/  IADD3 R5, R7, 0xffffffe, RZ ;  /* 0x0ffffffe07057810 */ /* 0x002fe40007ffe0ff */
[----:B------:R-:W-:-:S04]  /*04d0*/  LOP3.LUT R3, R12, R11, RZ, 0x3c, !PT ;  /* 0x0000000b0c037212 */ /* 0x000fc800078e3cff */
[----:B------:R-:W1:Y:S01]  /*04e0*/  F2I.FTZ.U32.TRUNC.NTZ R5, R5 ;  /* 0x0000000500057305 */ /* 0x000e62000021f000 */
[----:B------:R-:W-:Y:S02]  /*04f0*/  ISETP.GE.AND P2, PT, R3, RZ, PT ;  /* 0x000000ff0300720c */ /* 0x000fe40003f46270 */
[----:B---3--:R-:W-:Y:S02]  /*0500*/  IADD3 R7, R6, 0xffffffe, RZ ;  /* 0x0ffffffe06077810 */ /* 0x008fe40007ffe0ff */
[----:B------:R-:W-:Y:S02]  /*0510*/  @P0 IADD3 R4, R4, 0x1, RZ ;  /* 0x0000000104040810 */ /* 0x000fe40007ffe0ff */
[----:B------:R-:W-:Y:S02]  /*0520*/  IADD3 R6, R52, -0x1, RZ ;  /* 0xffffffff34067810 */ /* 0x000fe40007ffe0ff */
[----:B------:R-:W3:Y:S01]  /*0530*/  F2I.FTZ.U32.TRUNC.NTZ R7, R7 ;  /* 0x0000000700077305 */ /* 0x000ee2000021f000 */
[----:B------:R-:W-:-:S02]  /*0540*/  IMAD.MOV.U32 R210, RZ, RZ, R4 ;  /* 0x000000ffffd27224 */ /* 0x000fc400078e0004 */
[----:B------:R-:W-:Y:S02]  /*0550*/  IMAD.MOV.U32 R4, RZ, RZ, RZ ;  /* 0x000000ffff047224 */ /* 0x000fe400078e00ff */
[----:B------:R-:W-:Y:S01]  /*0560*/  @!P2 IMAD.MOV R210, RZ, RZ, -R210 ;  /* 0x000000ffffd2a224 */ /* 0x000fe200078e0ad2 */
[----:B------:R-:W-:Y:S01]  /*0570*/  @!P1 LOP3.LUT R210, RZ, R11, RZ, 0x33, !PT ;  /* 0x0000000bffd29212 */ /* 0x000fe200078e33ff */
[----:B-1----:R-:W-:Y:S01]  /*0580*/  IMAD.MOV R3, RZ, RZ, -R5 ;  /* 0x000000ffff037224 */ /* 0x002fe200078e0a05 */
[----:B------:R-:W-:Y:S01]  /*0590*/  ISETP.GE.U32.AND P2, PT, R6, 0x7fffff80, PT ;  /* 0x7fffff800600780c */ /* 0x000fe20003f46070 */
[----:B------:R-:W-:Y:S02]  /*05a0*/  IMAD.MOV.U32 R6, RZ, RZ, RZ ;  /* 0x000000ffff067224 */ /* 0x000fe400078e00ff */
[----:B------:R-:W-:Y:S02]  /*05b0*/  IMAD.SHL.U32 R216, R210, 0x40, RZ ;  /* 0x00000040d2d87824 */ /* 0x000fe400078e00ff */
[----:B------:R-:W-:-:S02]  /*05c0*/  IMAD R3, R3, R0, RZ ;  /* 0x0000000003037224 */ /* 0x000fc400078e02ff */
[----:B------:R-:W-:Y:S01]  /*05d0*/  IMAD.MOV R210, RZ, RZ, -R210 ;  /* 0x000000ffffd27224 */ /* 0x000fe200078e0ad2 */
[----:B------:R-:W-:Y:S01]  /*05e0*/  IABS R9, R216 ;  /* 0x000000d800097213 */ /* 0x000fe20000000000 */
[----:B------:R-:W-:Y:S01]  /*05f0*/  IMAD.HI.U32 R4, R5, R3, R4 ;  /* 0x0000000305047227 */ /* 0x000fe200078e0004 */
[C---:B------:R-:W-:Y:S02]  /*0600*/  IADD3 R32, R216.reuse, 0x1, RZ ;  /* 0x00000001d8207810 */ /* 0x040fe40007ffe0ff */
[C---:B------:R-:W-:Y:S01]  /*0610*/  IADD3 R117, R216.reuse, 0x2, RZ ;  /* 0x00000002d8757810 */ /* 0x040fe20007ffe0ff */
[----:B---3--:R-:W-:Y:S01]  /*0620*/  IMAD.MOV R5, RZ, RZ, -R7 ;  /* 0x000000ffff057224 */ /* 0x008fe200078e0a07 */
[----:B------:R-:W-:Y:S01]  /*0630*/  IADD3 R114, R216, 0x4, RZ ;  /* 0x00000004d8727810 */ /* 0x000fe20007ffe0ff */
[----:B------:R-:W-:Y:S01]  /*0640*/  IMAD.HI.U32 R3, R4, R9, RZ ;  /* 0x0000000904037227 */ /* 0x000fe200078e00ff */
[----:B------:R-:W-:Y:S01]  /*0650*/  IABS R13, R117 ;  /* 0x00000075000d7213 */ /* 0x000fe20000000000 */
[----:B------:R1:W-:Y:S01]  /*0660*/  STL [R1+0xc00], R32 ;  /* 0x000c002001007387 */ /* 0x0003e20000100800 */
[C---:B------:R-:W-:Y:S01]  /*0670*/  IADD3 R112, R216.reuse, 0x5, RZ ;  /* 0x00000005d8707810 */ /* 0x040fe20007ffe0ff */
[----:B------:R-:W-:Y:S01]  /*0680*/  IMAD R210, R11, R210, R12 ;  /* 0x000000d20bd27224 */ /* 0x000fe200078e020c */
[----:B------:R-:W-:Y:S01]  /*0690*/  IABS R11, R32 ;  /* 0x00000020000b7213 */ /* 0x000fe20000000000 */
[----:B------:R-:W-:Y:S01]  /*06a0*/  IMAD R5, R5, R2, RZ ;  /* 0x0000000205057224 */ /* 0x000fe200078e02ff */
[----:B------:R-:W-:Y:S01]  /*06b0*/  IABS R15, R114 ;  /* 0x00000072000f7213 */ /* 0x000fe20000000000 */
[----:B------:R-:W-:Y:S01]  /*06c0*/  IMAD.MOV R8, RZ, RZ, -R3 ;  /* 0x000000ffff087224 */ /* 0x000fe200078e0a03 */
[C---:B------:R-:W-:Y:S01]  /*06d0*/  IADD3 R30, R216.reuse, 0x6, RZ ;  /* 0x00000006d81e7810 */ /* 0x040fe20007ffe0ff */
[----:B------:R-:W-:Y:S01]  /*06e0*/  IMAD.HI.U32 R3, R7, R5, R6 ;  /* 0x0000000507037227 */ /* 0x000fe200078e0006 */
[----:B------:R-:W-:Y:S01]  /*06f0*/  IABS R17, R112 ;  /* 0x0000007000117213 */ /* 0x000fe20000000000 */
[----:B------:R-:W-:Y:S01]  /*0700*/  STL [R1+0xbfc], R117 ;  /* 0x000bfc7501007387 */ /* 0x000fe20000100800 */
[----:B------:R-:W-:Y:S01]  /*0710*/  IADD3 R116, R216, 0x3, RZ ;  /* 0x00000003d8747810 */ /* 0x000fe20007ffe0ff */
[----:B------:R-:W-:Y:S01]  /*0720*/  IMAD.HI.U32 R6, R4, R11, RZ ;  /* 0x0000000b04067227 */ /* 0x000fe200078e00ff */
[----:B------:R-:W-:-:S02]  /*0730*/  IABS R19, R30 ;  /* 0x0000001e00137213 */ /* 0x000fc40000000000 */
[C---:B------:R-:W-:Y:S01]  /*0740*/  IADD3 R110, R216.reuse, 0x7, RZ ;  /* 0x00000007d86e7810 */ /* 0x040fe20007ffe0ff */
[----:B------:R-:W-:Y:S01]  /*0750*/  IMAD.MOV R6, RZ, RZ, -R6 ;  /* 0x000000ffff067224 */ /* 0x000fe200078e0a06 */
[----:B------:R-:W-:Y:S01]  /*0760*/  IADD3 R108, R216, 0x8, RZ ;  /* 0x00000008d86c7810 */ /* 0x000fe20007ffe0ff */
[C---:B------:R-:W-:Y:S01]  /*0770*/  IMAD R5, R0.reuse, R8, R9 ;  /* 0x0000000800057224 */ /* 0x040fe200078e0209 */
[----:B------:R-:W-:Y:S01]  /*0780*/  IABS R8, R116 ;  /* 0x0000007400087213 */ /* 0x000fe20000000000 */
[----:B------:R-:W-:Y:S01]  /*0790*/  IMAD R7, R0, R6, R11 ;  /* 0x0000000600077224 */ /* 0x000fe200078e020b */
[----:B------:R-:W-:Y:S01]  /*07a0*/  IABS R21, R110 ;  /* 0x0000006e00157213 */ /* 0x000fe20000000000 */
[----:B------:R-:W-:Y:S01]  /*07b0*/  IMAD.HI.U32 R6, R4, R13, RZ ;  /* 0x0000000d04067227 */ /* 0x000fe200078e00ff */
[C---:B------:R-:W-:Y:S01]  /*07c0*/  IADD3 R106, R216.reuse, 0x9, RZ ;  /* 0x00000009d86a7810 */ /* 0x040fe20007ffe0ff */
[----:B------:R-:W-:Y:S01]  /*07d0*/  STL [R1+0xbf8], R116 ;  /* 0x000bf87401007387 */ /* 0x000fe20000100800 */
[----:B------:R-:W-:Y:S01]  /*07e0*/  IADD3 R89, R216, 0xa, RZ ;  /* 0x0000000ad8597810 */ /* 0x000fe20007ffe0ff */
[----:B------:R-:W-:Y:S01]  /*07f0*/  IMAD.HI.U32 R9, R4, R15, RZ ;  /* 0x0000000f04097227 */ /* 0x000fe200078e00ff */
[----:B------:R-:W-:Y:S01]  /*0800*/  IADD3 R28, R216, 0xb, RZ ;  /* 0x0000000bd81c7810 */ /* 0x000fe20007ffe0ff */
[----:B------:R-:W-:Y:S01]  /*0810*/  STL [R1+0xc98], R114 ;  /* 0x000c987201007387 */ /* 0x000fe20000100800 */
[----:B------:R-:W-:Y:S01]  /*0820*/  IABS R23, R108 ;  /* 0x0000006c00177213 */ /* 0x000fe20000000000 */
[----:B------:R-:W-:Y:S01]  /*0830*/  IMAD.MOV R6, RZ, RZ, -R6 ;  /* 0x000000ffff067224 */ /* 0x000fe200078e0a06 */
[----:B------:R-:W-:Y:S01]  /*0840*/  IABS R25, R106 ;  /* 0x0000006a00197213 */ /* 0x000fe20000000000 */
[----:B------:R-:W-:Y:S01]  /*0850*/  IMAD.IADD R210, R10, 0x1, R210 ;  /* 0x000000010ad27824 */ /* 0x000fe200078e02d2 */
[----:B------:R-:W-:Y:S01]  /*0860*/  IABS R27, R89 ;  /* 0x00000059001b7213 */ /* 0x000fe20000000000 */
[----:B------:R-:W-:Y:S01]  /*0870*/  IMAD.HI.U32 R10, R4, R17, RZ ;  /* 0x00000011040a7227 */ /* 0x000fe200078e00ff */
[----:B------:R-:W-:Y:S01]  /*0880*/  IABS R29, R28 ;  /* 0x0000001c001d7213 */ /* 0x000fe20000000000 */
[----:B------:R-:W-:Y:S01]  /*0890*/  STL [R1+0xc9c], R112 ;  /* 0x000c9c7001007387 */ /* 0x000fe20000100800 */
[----:B------:R-:W-:Y:S01]  /*08a0*/  IADD3 R104, R216, 0xc, RZ ;  /* 0x0000000cd8687810 */ /* 0x000fe20007ffe0ff */
[----:B------:R-:W-:Y:S01]  /*08b0*/  IMAD.MOV R12, RZ, RZ, -R9 ;  /* 0x000000ffff0c7224 */ /* 0x000fe200078e0a09 */
[----:B------:R-:W-:Y:S01]  /*08c0*/  IADD3 R10, -R10, RZ, RZ ;  /* 0x000000ff0a0a7210 */ /* 0x000fe20007ffe1ff */
[----:B------:R-:W-:Y:S01]  /*08d0*/  IMAD R9, R0, R6, R13 ;  /* 0x0000000600097224 */ /* 0x000fe200078e020d */
[----:B------:R-:W-:Y:S01]  /*08e0*/  IABS R31, R104 ;  /* 0x00000068001f7213 */ /* 0x000fe20000000000 */
[----:B------:R-:W-:Y:S01]  /*08f0*/  IMAD.HI.U32 R6, R4, R19, RZ ;  /* 0x0000001304067227 */ /* 0x000fe200078e00ff */
[C---:B------:R-:W-:Y:S01]  /*0900*/  IADD3 R102, R216.reuse, 0xd, RZ ;  /* 0x0000000dd8667810 */ /* 0x040fe20007ffe0ff */
[----:B------:R3:W-:Y:S01]  /*0910*/  STL [R1+0xc94], R30 ;  /* 0x000c941e01007387 */ /* 0x0007e20000100800 */
[C---:B------:R-:W-:Y:S01]  /*0920*/  IADD3 R100, R216.reuse, 0xe, RZ ;  /* 0x0000000ed8647810 */ /* 0x040fe20007ffe0ff */
[----:B------:R-:W-:Y:S01]  /*0930*/  IMAD.MOV.U32 R11, RZ, RZ, R8 ;  /* 0x000000ffff0b7224 */ /* 0x000fe200078e0008 */
[C---:B------:R-:W-:Y:S01]  /*0940*/  IADD3 R98, R216.reuse, 0xf, RZ ;  /* 0x0000000fd8627810 */ /* 0x040fe20007ffe0ff */
[----:B------:R-:W-:Y:S01]  /*0950*/  IMAD.MOV R6, RZ, RZ, -R6 ;  /* 0x000000ffff067224 */ /* 0x000fe200078e0a06 */
[----:B------:R-:W-:Y:S01]  /*0960*/  IADD3 R26, R216, 0x10, RZ ;  /* 0x00000010d81a7810 */ /* 0x000fe20007ffe0ff */
[----:B------:R-:W-:Y:S01]  /*0970*/  IMAD.HI.U32 R8, R4, R11, RZ ;  /* 0x0000000b04087227 */ /* 0x000fe200078e00ff */
[----:B------:R-:W-:Y:S01]  /*0980*/  IABS R33, R102 ;  /* 0x0000006600217213 */ /* 0x000fe20000000000 */
[----:B------:R-:W-:Y:S01]  /*0990*/  STL [R1+0xc90], R110 ;  /* 0x000c906e01007387 */ /* 0x000fe20000100800 */
[----:B------:R-:W-:Y:S01]  /*09a0*/  IABS R35, R100 ;  /* 0x0000006400237213 */ /* 0x000fe20000000000 */
[C---:B------:R-:W-:Y:S01]  /*09b0*/  IMAD R13, R0.reuse, R12, R15 ;  /* 0x0000000c000d7224 */ /* 0x040fe200078e020f */
[----:B------:R-:W-:Y:S01]  /*09c0*/  IABS R37, R98 ;  /* 0x0000006200257213 */ /* 0x000fe20000000000 */
[C---:B------:R-:W-:Y:S01]  /*09d0*/  IMAD R15, R0.reuse, R10, R17 ;  /* 0x0000000a000f7224 */ /* 0x040fe200078e0211 */
[----:B------:R-:W-:Y:S01]  /*09e0*/  IABS R39, R26 ;  /* 0x0000001a00277213 */ /* 0x000fe20000000000 */
[----:B------:R-:W-:Y:S01]  /*09f0*/  IMAD R17, R0, R6, R19 ;  /* 0x0000000600117224 */ /* 0x000fe200078e0213 */
[----:B------:R-:W-:Y:S01]  /*0a00*/  IADD3 R96, R216, 0x11, RZ ;  /* 0x00000011d8607810 */ /* 0x000fe20007ffe0ff */
[----:B------:R-:W-:Y:S01]  /*0a10*/  IMAD.HI.U32 R6, R4, R21, RZ ;  /* 0x0000001504067227 */ /* 0x000fe200078e00ff */
[C---:B------:R-:W-:Y:S01]  /*0a20*/  IADD3 R94, R216.reuse, 0x12, RZ ;  /* 0x00000012d85e7810 */ /* 0x040fe20007ffe0ff */
[----:B------:R-:W-:Y:S01]  /*0a30*/  STL [R1+0xc8c], R108 ;  /* 0x000c8c6c01007387 */ /* 0x000fe20000100800 */
[----:B------:R-:W-:Y:S01]  /*0a40*/  IABS R41, R96 ;  /* 0x0000006000297213 */ /* 0x000fe20000000000 */
[----:B------:R-:W-:Y:S01]  /*0a50*/  IMAD.MOV R8, RZ, RZ, -R8 ;  /* 0x000000ffff087224 */ /* 0x000fe200078e0a08 */
[C---:B------:R-:W-:Y:S01]  /*0a60*/  IADD3 R92, R216.reuse, 0x13, RZ ;  /* 0x00000013d85c7810 */ /* 0x040fe20007ffe0ff */
[----:B------:R-:W-:Y:S01]  /*0a70*/  IMAD.MOV R6, RZ, RZ, -R6 ;  /* 0x000000ffff067224 */ /* 0x000fe200078e0a06 */
[----:B------:R-:W-:Y:S01]  /*0a80*/  IADD3 R24, R216, 0x14, RZ ;  /* 0x00000014d8187810 */ /* 0x000fe20007ffe0ff */
[----:B------:R-:W-:Y:S01]  /*0a90*/  IMAD R11, R0, R8, R11 ;  /* 0x00000008000b7224 */ /* 0x000fe200078e020b */
[----:B------:R-:W-:Y:S01]  /*0aa0*/  IADD3 R22, R216, 0x15, RZ ;  /* 0x00000015d8167810 */ /* 0x000fe20007ffe0ff */
[C---:B------:R-:W-:Y:S01]  /*0ab0*/  IMAD.HI.U32 R8, R4.reuse, R23, RZ ;  /* 0x0000001704087227 */ /* 0x040fe200078e00ff */
[----:B------:R-:W-:Y:S01]  /*0ac0*/  IABS R43, R94 ;  /* 0x0000005e002b7213 */ /* 0x000fe20000000000 */
[----:B------:R-:W-:Y:S01]  /*0ad0*/  STL [R1+0xc88], R106 ;  /* 0x000c886a01007387 */ /* 0x000fe20000100800 */
[----:B------:R-:W-:Y:S01]  /*0ae0*/  IABS R45, R92 ;  /* 0x0000005c002d7213 */ /* 0x000fe20000000000 */
[C---:B------:R-:W-:Y:S01]  /*0af0*/  IMAD.HI.U32 R10, R4.reuse, R25, RZ ;  /* 0x00000019040a7227 */ /* 0x040fe200078e00ff */
[----:B------:R-:W-:Y:S01]  /*0b00*/  IABS R47, R24 ;  /* 0x00000018002f7213 */ /* 0x000fe20000000000 */
[----:B------:R4:W-:Y:S01]  /*0b10*/  STL [R1+0xc84], R89 ;  /* 0x000c845901007387 */ /* 0x0009e20000100800 */
[----:B------:R-:W-:Y:S01]  /*0b20*/  IABS R49, R22 ;  /* 0x0000001600317213 */ /* 0x000fe20000000000 */
[----:B------:R-:W-:Y:S01]  /*0b30*/  IMAD.HI.U32 R12, R4, R27, RZ ;  /* 0x0000001b040c7227 */ /* 0x000fe200078e00ff */
[C---:B------:R-:W-:Y:S01]  /*0b40*/  IADD3 R90, R216.reuse, 0x16, RZ ;  /* 0x00000016d85a7810 */ /* 0x040fe20007ffe0ff */
[----:B------:R1:W-:Y:S01]  /*0b50*/  STL [R1+0xc80], R28 ;  /* 0x000c801c01007387 */ /* 0x0003e20000100800 */
[----:B------:R-:W-:Y:S01]  /*0b60*/  IADD3 R88, R216, 0x17, RZ ;  /* 0x00000017d8587810 */ /* 0x000fe20007ffe0ff */
[----:B------:R-:W-:Y:S01]  /*0b70*/  IMAD R19, R0, R6, R21 ;  /* 0x0000000600137224 */ /* 0x000fe200078e0215 */
[----:B------:R-:W-:Y:S01]  /*0b80*/  IABS R51, R90 ;  /* 0x0000005a00337213 */ /* 0x000fe20000000000 */
[----:B------:R-:W-:Y:S01]  /*0b90*/  IMAD.HI.U32 R6, R4, R29, RZ ;  /* 0x0000001d04067227 */ /* 0x000fe200078e00ff */
[C---:B------:R-:W-:Y:S01]  /*0ba0*/  IADD3 R86, R216.reuse, 0x18, RZ ;  /* 0x00000018d8567810 */ /* 0x040fe20007ffe0ff */
[----:B------:R-:W-:Y:S01]  /*0bb0*/  STL [R1+0xc7c], R104 ;  /* 0x000c7c6801007387 */ /* 0x000fe20000100800 */
[C---:B------:R-:W-:Y:S01]  /*0bc0*/  IADD3 R84, R216.reuse, 0x19, RZ ;  /* 0x00000019d8547810 */ /* 0x040fe20007ffe0ff */
[----:B------:R-:W-:Y:S01]  /*0bd0*/  IMAD.MOV R8, RZ, RZ, -R8 ;  /* 0x000000ffff087224 */ /* 0x000fe200078e0a08 */
[----:B------:R-:W-:Y:S01]  /*0be0*/  IADD3 R82, R216, 0x1a, RZ ;  /* 0x0000001ad8527810 */ /* 0x000fe20007ffe0ff */
[----:B------:R-:W-:Y:S01]  /*0bf0*/  IMAD.MOV R10, RZ, RZ, -R10 ;  /* 0x000000ffff0a7224 */ /* 0x000fe200078e0a0a */
[----:B------:R-:W-:Y:S01]  /*0c00*/  IABS R53, R88 ;  /* 0x0000005800357213 */ /* 0x000fe20000000000 */
[----:B------:R-:W-:Y:S01]  /*0c10*/  IMAD.MOV R12, RZ, RZ, -R12 ;  /* 0x000000ffff0c7224 */ /* 0x000fe200078e0a0c */
[----:B------:R-:W-:Y:S01]  /*0c20*/  IABS R55, R86 ;  /* 0x0000005600377213 */ /* 0x000fe20000000000 */
[----:B------:R-:W-:Y:S01]  /*0c30*/  IMAD.MOV R6, RZ, RZ, -R6 ;  /* 0x000000ffff067224 */ /* 0x000fe200078e0a06 */
[----:B------:R-:W-:Y:S01]  /*0c40*/  IABS R57, R84 ;  /* 0x0000005400397213 */ /* 0x000fe20000000000 */
[C---:B------:R-:W-:Y:S01]  /*0c50*/  IMAD R21, R0.reuse, R8, R23 ;  /* 0x0000000800157224 */ /* 0x040fe200078e0217 */
[----:B------:R-:W-:Y:S01]  /*0c60*/  IABS R59, R82 ;  /* 0x00000052003b7213 */ /* 0x000fe20000000000 */
[----:B------:R-:W-:Y:S01]  /*0c70*/  IMAD R23, R0, R10, R25 ;  /* 0x0000000a00177224 */ /* 0x000fe200078e0219 */
[----:B------:R-:W-:Y:S01]  /*0c80*/  IADD3 R80, R216, 0x1b, RZ ;  /* 0x0000001bd8507810 */ /* 0x000fe20007ffe0ff */
[----:B------:R-:W-:Y:S01]  /*0c90*/  IMAD R25, R0, R12, R27 ;  /* 0x0000000c00197224 */ /* 0x000fe200078e021b */
[----:B------:R-:W-:Y:S01]  /*0ca0*/  IADD3 R76, R216, 0x1d, RZ ;  /* 0x0000001dd84c7810 */ /* 0x000fe20007ffe0ff */
[----:B------:R-:W-:Y:S01]  /*0cb0*/  IMAD R27, R0, R6, R29 ;  /* 0x00000006001b7224 */ /* 0x000fe200078e021d */
[----:B------:R-:W-:Y:S01]  /*0cc0*/  IABS R61, R80 ;  /* 0x00000050003d7213 */ /* 0x000fe20000000000 */
[----:B------:R-:W-:Y:S01]  /*0cd0*/  IMAD.HI.U32 R6, R4, R31, RZ ;  /* 0x0000001f04067227 */ /* 0x000fe200078e00ff */
[C---:B------:R-:W-:Y:S01]  /*0ce0*/  IADD3 R78, R216.reuse, 0x1c, RZ ;  /* 0x0000001cd84e7810 */ /* 0x040fe20007ffe0ff */
[----:B------:R-:W-:Y:S01]  /*0cf0*/  STL [R1+0xc78], R102 ;  /* 0x000c786601007387 */ /* 0x000fe20000100800 */
[----:B------:R-:W-:Y:S01]  /*0d00*/  IADD3 R20, R216, 0x1e, RZ ;  /* 0x0000001ed8147810 */ /* 0x000fe20007ffe0ff */
[----:B------:R-:W-:Y:S01]  /*0d10*/  IMAD.MOV R6, RZ, RZ, -R6 ;  /* 0x000000ffff067224 */ /* 0x000fe200078e0a06 */
[----:B------:R-:W-:Y:S01]  /*0d20*/  IABS R65, R76 ;  /* 0x0000004c00417213 */ /* 0x000fe20000000000 */
[----:B------:R-:W-:Y:S01]  /*0d30*/  IMAD.HI.U32 R8, R4, R33, RZ ;  /* 0x0000002104087227 */ /* 0x000fe200078e00ff */
[----:B------:R-:W-:Y:S01]  /*0d40*/  IADD3 R18, R216, 0x1f, RZ ;  /* 0x0000001fd8127810 */ /* 0x000fe20007ffe0ff */
[----:B------:R-:W-:Y:S01]  /*0d50*/  STL [R1+0xc74], R100 ;  /* 0x000c746401007387 */ /* 0x000fe20000100800 */
[----:B------:R-:W-:Y:S01]  /*0d60*/  IABS R63, R78 ;  /* 0x0000004e003f7213 */ /* 0x000fe20000000000 */
[C---:B------:R-:W-:Y:S01]  /*0d70*/  IMAD.HI.U32 R10, R4.reuse, R35, RZ ;  /* 0x00000023040a7227 */ /* 0x040fe200078e00ff */
[----:B------:R-:W-:Y:S01]  /*0d80*/  IABS R67, R20 ;  /* 0x0000001400437213 */ /* 0x000fe20000000000 */
[----:B------:R-:W-:Y:S01]  /*0d90*/  STL [R1+0xc70], R98 ;  /* 0x000c706201007387 */ /* 0x000fe20000100800 */
[----:B------:R-:W-:Y:S01]  /*0da0*/  IABS R69, R18 ;  /* 0x0000001200457213 */ /* 0x000fe20000000000 */
[----:B------:R-:W-:Y:S01]  /*0db0*/  IMAD.HI.U32 R12, R4, R37, RZ ;  /* 0x00000025040c7227 */ /* 0x000fe200078e00ff */
[C---:B------:R-:W-:Y:S01]  /*0dc0*/  IADD3 R74, R216.reuse, 0x20, RZ ;  /* 0x00000020d84a7810 */ /* 0x040fe20007ffe0ff */
[----:B------:R1:W-:Y:S01]  /*0dd0*/  STL [R1+0xc6c], R26 ;  /* 0x000c6c1a01007387 */ /* 0x0003e20000100800 */
[----:B------:R-:W-:Y:S01]  /*0de0*/  IADD3 R72, R216, 0x21, RZ ;  /* 0x00000021d8487810 */ /* 0x000fe20007ffe0ff */
[----:B------:R-:W-:Y:S01]  /*0df0*/  IMAD R29, R0, R6, R31 ;  /* 0x00000006001d7224 */ /* 0x000fe200078e021f */
[----:B------:R-:W-:Y:S01]  /*0e00*/  IADD3 R70, R216, 0x22, RZ ;  /* 0x00000022d8467810 */ /* 0x000fe20007ffe0ff */
[----:B------:R-:W-:Y:S01]  /*0e10*/  IMAD.HI.U32 R6, R4, R39, RZ ;  /* 0x0000002704067227 */ /* 0x000fe200078e00ff */
[C---:B------:R-:W-:Y:S01]  /*0e20*/  IADD3 R68, R216.reuse, 0x23, RZ ;  /* 0x00000023d8447810 */ /* 0x040fe20007ffe0ff */
[----:B------:R-:W-:Y:S01]  /*0e30*/  STL [R1+0xc68], R96 ;  /* 0x000c686001007387 */ /* 0x000fe20000100800 */
[----:B------:R-:W-:Y:S01]  /*0e40*/  IABS R71, R74 ;  /* 0x0000004a00477213 */ /* 0x000fe20000000000 */
[----:B------:R-:W-:Y:S01]  /*0e50*/  IMAD.MOV R8, RZ, RZ, -R8 ;  /* 0x000000ffff087224 */ /* 0x000fe200078e0a08 */
[----:B------:R-:W-:Y:S01]  /*0e60*/  IABS R73, R72 ;  /* 0x0000004800497213 */ /* 0x000fe20000000000 */
[----:B------:R-:W-:Y:S01]  /*0e70*/  IMAD.MOV R10, RZ, RZ, -R10 ;  /* 0x000000ffff0a7224 */ /* 0x000fe200078e0a0a */
[----:B------:R-:W-:Y:S01]  /*0e80*/  IABS R75, R70 ;  /* 0x00000046004b7213 */ /* 0x000fe20000000000 */
[----:B------:R-:W-:Y:S01]  /*0e90*/  IMAD.MOV R12, RZ, RZ, -R12 ;  /* 0x000000ffff0c7224 */ /* 0x000fe200078e0a0c */
[----:B------:R-:W-:Y:S01]  /*0ea0*/  IABS R77, R68 ;  /* 0x00000044004d7213 */ /* 0x000fe20000000000 */
[----:B------:R-:W-:Y:S01]  /*0eb0*/  IMAD.MOV R6, RZ, RZ, -R6 ;  /* 0x000000ffff067224 */ /* 0x000fe200078e0a06 */
[----:B------:R-:W-:Y:S01]  /*0ec0*/  IADD3 R58, R216, 0x28, RZ ;  /* 0x00000028d83a7810 */ /* 0x000fe20007ffe0ff */
[----:B------:R-:W-:Y:S01]  /*0ed0*/  IMAD R31, R0, R8, R33 ;  /* 0x00000008001f7224 */ /* 0x000fe200078e0221 */
[----:B------:R-:W-:Y:S01]  /*0ee0*/  IADD3 R66, R216, 0x24, RZ ;  /* 0x00000024d8427810 */ /* 0x000fe20007ffe0ff */
[C---:B------:R-:W-:Y:S01]  /*0ef0*/  IMAD R33, R0.reuse, R10, R35 ;  /* 0x0000000a00217224 */ /* 0x040fe200078e0223 */
[----:B------:R-:W-:Y:S01]  /*0f00*/  IABS R87, R58 ;  /* 0x0000003a00577213 */ /* 0x000fe20000000000 */
[C---:B------:R-:W-:Y:S01]  /*0f10*/  IMAD R35, R0.reuse, R12, R37 ;  /* 0x0000000c00237224 */ /* 0x040fe200078e0225 */
[----:B------:R-:W-:Y:S01]  /*0f20*/  IABS R79, R66 ;  /* 0x00000042004f7213 */ /* 0x000fe20000000000 */
[----:B------:R-:W-:Y:S01]  /*0f30*/  IMAD R37, R0, R6, R39 ;  /* 0x0000000600257224 */ /* 0x000fe200078e0227 */
[----:B------:R-:W-:Y:S01]  /*0f40*/  IADD3 R48, R216, 0x2d, RZ ;  /* 0x0000002dd8307810 */ /* 0x000fe20007ffe0ff */
[----:B------:R-:W-:Y:S01]  /*0f50*/  IMAD.HI.U32 R6, R4, R41, RZ ;  /* 0x0000002904067227 */ /* 0x000fe200078e00ff */
[----:B------:R-:W-:Y:S01]  /*0f60*/  IADD3 R14, R216, 0x3f, RZ ;  /* 0x0000003fd80e7810 */ /* 0x000fe20007ffe0ff */
[----:B------:R-:W-:Y:S01]  /*0f70*/  STL [R1+0xc64], R94 ;  /* 0x000c645e01007387 */ /* 0x000fe20000100800 */
[----:B------:R-:W-:Y:S01]  /*0f80*/  IABS R99, R48 ;  /* 0x0000003000637213 */ /* 0x000fe20000000000 */
[----:B------:R-:W-:Y:S01]  /*0f90*/  IMAD.HI.U32 R8, R4, R43, RZ ;  /* 0x0000002b04087227 */ /* 0x000fe200078e00ff */
[----:B------:R-:W-:Y:S01]  /*0fa0*/  IADD3 R6, -R6, RZ, RZ ;  /* 0x000000ff06067210 */ /* 0x000fe20007ffe1ff */
[----:B------:R-:W-:Y:S01]  /*0fb0*/  STL [R1+0xc60], R92 ;  /* 0x000c605c01007387 */ /* 0x000fe20000100800 */
[----:B------:R-:W-:Y:S01]  /*0fc0*/  ISETP.GT.U32.AND P0, PT, R0, R5, PT ;  /* 0x000000050000720c */ /* 0x000fe20003f04070 */
[----:B------:R-:W-:Y:S01]  /*0fd0*/  IMAD.HI.U32 R10, R4, R45, RZ ;  /* 0x0000002d040a7227 */ /* 0x000fe200078e00ff */
[C---:B------:R-:W-:Y:S01]  /*0fe0*/  ISETP.GT.U32.AND P5, PT, R0.reuse, R7, PT ;  /* 0x000000070000720c */ /* 0x040fe20003fa4070 */
[----:B------:R1:W-:Y:S01]  /*0ff0*/  STL [R1+0xc5c], R24 ;  /* 0x000c5c1801007387 */ /* 0x0003e20000100800 */
[----:B------:R-:W-:Y:S01]  /*1000*/  ISETP.GT.U32.AND P4, PT, R0, R9, PT ;  /* 0x000000090000720c */ /* 0x000fe20003f84070 */
[----:B------:R-:W-:Y:S01]  /*1010*/  IMAD.HI.U32 R12, R4, R47, RZ ;  /* 0x0000002f040c7227 */ /* 0x000fe200078e00ff */
[C---:B------:R-:W-:Y:S01]  /*1020*/  ISETP.GT.U32.AND P1, PT, R0.reuse, R13, PT ;  /* 0x0000000d0000720c */ /* 0x040fe20003f24070 */
[----:B------:R1:W-:Y:S01]  /*1030*/  STL [R1+0xc58], R22 ;  /* 0x000c581601007387 */ /* 0x0003e20000100800 */
[C---:B------:R-:W-:Y:S01]  /*1040*/  ISETP.GT.U32.AND P3, PT, R0.reuse, R11, PT ;  /* 0x0000000b0000720c */ /* 0x040fe20003f64070 */
        /* <DEDUP_REMOVED lines=26> */
[----:B------:R-:W-:Y:S01]  /*11f0*/  IMAD.MOV R6, RZ, RZ, -R6 ;  /* 0x000000ffff067224 */ /* 0x000fe200078e0a06 */
[----:B------:R-:W-:Y:S01]  /*1200*/  IABS R101, R46 ;  /* 0x0000002e00657213 */ /* 0x000fe20000000000 */
[----:B------:R-:W-:Y:S01]  /*1210*/  IMAD.HI.U32 R8, R4, R53, RZ ;  /* 0x0000003504087227 */ /* 0x000fe200078e00ff */
[C---:B------:R-:W-:Y:S01]  /*1220*/  IADD3 R54, R216.reuse, 0x2b, RZ ;  /* 0x0000002bd8367810 */ /* 0x040fe20007ffe0ff */
[----:B------:R-:W-:Y:S01]  /*1230*/  STL [R1+0xc4c], R86 ;  /* 0x000c4c5601007387 */ /* 0x000fe20000100800 */
[----:B------:R-:W-:Y:S01]  /*1240*/  IADD3 R44, R216, 0x2f, RZ ;  /* 0x0000002fd82c7810 */ /* 0x000fe20007ffe0ff */
[C---:B------:R-:W-:Y:S01]  /*1250*/  IMAD.HI.U32 R10, R4.reuse, R55, RZ ;  /* 0x00000037040a7227 */ /* 0x040fe200078e00ff */
[----:B------:R-:W-:Y:S01]  /*1260*/  IABS R95, R54 ;  /* 0x00000036005f7213 */ /* 0x000fe20000000000 */
[----:B------:R-:W-:Y:S01]  /*1270*/  STL [R1+0xc48], R84 ;  /* 0x000c485401007387 */ /* 0x000fe20000100800 */
[----:B------:R-:W-:Y:S01]  /*1280*/  IABS R103, R44 ;  /* 0x0000002c00677213 */ /* 0x000fe20000000000 */
[----:B------:R-:W-:Y:S01]  /*1290*/  IMAD.HI.U32 R12, R4, R57, RZ ;  /* 0x00000039040c7227 */ /* 0x000fe200078e00ff */
[C---:B------:R-:W-:Y:S01]  /*12a0*/  IADD3 R38, R216.reuse, 0x32, RZ ;  /* 0x00000032d8267810 */ /* 0x040fe20007ffe0ff */
[----:B------:R-:W-:Y:S01]  /*12b0*/  STL [R1+0xc44], R82 ;  /* 0x000c445201007387 */ /* 0x000fe20000100800 */
[----:B------:R-:W-:Y:S01]  /*12c0*/  IADD3 R42, R216, 0x30, RZ ;  /* 0x00000030d82a7810 */ /* 0x000fe20007ffe0ff */
[----:B------:R-:W-:Y:S01]  /*12d0*/  IMAD R49, R0, R6, R51 ;  /* 0x0000000600317224 */ /* 0x000fe200078e0233 */
[----:B------:R-:W-:Y:S01]  /*12e0*/  IABS R109, R38 ;  /* 0x00000026006d7213 */ /* 0x000fe20000000000 */
[----:B------:R-:W-:Y:S01]  /*12f0*/  IMAD.HI.U32 R6, R4, R59, RZ ;  /* 0x0000003b04067227 */ /* 0x000fe200078e00ff */
[----:B------:R-:W-:Y:S01]  /*1300*/  IABS R105, R42 ;  /* 0x0000002a00697213 */ /* 0x000fe20000000000 */
[----:B------:R-:W-:Y:S01]  /*1310*/  STL [R1+0xc40], R80 ;  /* 0x000c405001007387 */ /* 0x000fe20000100800 */
[C---:B------:R-:W-:Y:S01]  /*1320*/  IADD3 R36, R216.reuse, 0x33, RZ ;  /* 0x00000033d8247810 */ /* 0x040fe20007ffe0ff */
        /* <DEDUP_REMOVED lines=8> */
[C---:B------:R-:W-:Y:S01]  /*13b0*/  IMAD R51, R0.reuse, R8, R53 ;  /* 0x0000000800337224 */ /* 0x040fe200078e0235 */
[----:B------:R-:W-:Y:S01]  /*13c0*/  STL [R1+0xc3c], R78 ;  /* 0x000c3c4e01007387 */ /* 0x000fe20000100800 */
[C---:B------:R-:W-:Y:S01]  /*13d0*/  IMAD R53, R0.reuse, R10, R55 ;  /* 0x0000000a00357224 */ /* 0x040fe200078e0237 */
[----:B------:R-:W-:Y:S01]  /*13e0*/  IABS R113, R34 ;  /* 0x0000002200717213 */ /* 0x000fe20000000000 */
[C---:B------:R-:W-:Y:S01]  /*13f0*/  IMAD R55, R0.reuse, R12, R57 ;  /* 0x0000000c00377224 */ /* 0x040fe200078e0239 */
[----:B------:R-:W-:Y:S01]  /*1400*/  STL [R1+0xc38], R76 ;  /* 0x000c384c01007387 */ /* 0x000fe20000100800 */
[----:B------:R-:W-:-:S02]  /*1410*/  IMAD R57, R0, R6, R59 ;  /* 0x0000000600397224 */ /* 0x000fc400078e023b */
[C---:B------:R-:W-:Y:S01]  /*1420*/  IMAD.HI.U32 R6, R4.reuse, R61, RZ ;  /* 0x0000003d04067227 */ /* 0x040fe200078e00ff */
[----:B------:R1:W-:Y:S03]  /*1430*/  STL [R1+0xc34], R20 ;  /* 0x000c341401007387 */ /* 0x0003e60000100800 */
[----:B------:R-:W-:Y:S01]  /*1440*/  IMAD.MOV R6, RZ, RZ, -R6 ;  /* 0x000000ffff067224 */ /* 0x000fe200078e0a06 */
[----:B------:R1:W-:Y:S01]  /*1450*/  STL [R1+0xc30], R18 ;  /* 0x000c301201007387 */ /* 0x0003e20000100800 */
[----:B------:R-:W-:-:S03]  /*1460*/  IMAD.HI.U32 R10, R4, R65, RZ ;  /* 0x00000041040a7227 */ /* 0x000fc600078e00ff */
[----:B------:R-:W-:Y:S01]  /*1470*/  STL [R1+0xc2c], R74 ;  /* 0x000c2c4a01007387 */ /* 0x000fe20000100800 */
[----:B------:R-:W-:Y:S01]  /*1480*/  IMAD.HI.U32 R8, R4, R63, RZ ;  /* 0x0000003f04087227 */ /* 0x000fe200078e00ff */
[----:B------:R-:W-:Y:S02]  /*1490*/  IADD3 R10, -R10, RZ, RZ ;  /* 0x000000ff0a0a7210 */ /* 0x000fe40007ffe1ff */
[----:B------:R-:W-:Y:S01]  /*14a0*/  STL [R1+0xc28], R72 ;  /* 0x000c284801007387 */ /* 0x000fe20000100800 */
[----:B------:R-:W-:-:S03]  /*14b0*/  IMAD.HI.U32 R12, R4, R67, RZ ;  /* 0x00000043040c7227 */ /* 0x000fc600078e00ff */
[----:B------:R-:W-:Y:S01]  /*14c0*/  STL [R1+0xc24], R70 ;  /* 0x000c244601007387 */ /* 0x000fe20000100800 */
[----:B------:R-:W-:Y:S02]  /*14d0*/  IMAD R59, R0, R6, R61 ;  /* 0x00000006003b7224 */ /* 0x000fe400078e023d */
[----:B------:R-:W-:Y:S01]  /*14e0*/  IMAD.HI.U32 R6, R4, R69, RZ ;  /* 0x0000004504067227 */ /* 0x000fe200078e00ff */
[----:B------:R-:W-:Y:S03]  /*14f0*/  STL [R1+0xc20], R68 ;  /* 0x000c204401007387 */ /* 0x000fe60000100800 */
[----:B------:R-:W-:Y:S01]  /*1500*/  IMAD.MOV R8, RZ, RZ, -R8 ;  /* 0x000000ffff087224 */ /* 0x000fe200078e0a08 */
[----:B------:R-:W-:Y:S01]  /*1510*/  STL [R1+0xc1c], R66 ;  /* 0x000c1c4201007387 */ /* 0x000fe20000100800 */
[----:B------:R-:W-:Y:S02]  /*1520*/  IMAD.MOV R12, RZ, RZ, -R12 ;  /* 0x000000ffff0c7224 */ /* 0x000fe400078e0a0c */
[----:B------:R-:W-:Y:S01]  /*1530*/  IMAD.MOV R6, RZ, RZ, -R6 ;  /* 0x000000ffff067224 */ /* 0x000fe200078e0a06 */
[----:B------:R-:W-:Y:S01]  /*1540*/  STL [R1+0xc18], R64 ;  /* 0x000c184001007387 */ /* 0x000fe20000100800 */
[----:B------:R-:W-:-:S02]  /*1550*/  IMAD R61, R0, R8, R63 ;  /* 0x00000008003d7224 */ /* 0x000fc400078e023f */
[C---:B------:R-:W-:Y:S01]  /*1560*/  IMAD R63, R0.reuse, R10, R65 ;  /* 0x0000000a003f7224 */ /* 0x040fe200078e0241 */
[----:B------:R-:W-:Y:S01]  /*1570*/  STL [R1+0xc14], R62 ;  /* 0x000c143e01007387 */ /* 0x000fe20000100800 */
[C---:B------:R-:W-:Y:S02]  /*1580*/  IMAD R65, R0.reuse, R12, R67 ;  /* 0x0000000c00417224 */ /* 0x040fe400078e0243 */
[----:B------:R-:W-:Y:S01]  /*1590*/  IMAD R67, R0, R6, R69 ;  /* 0x0000000600437224 */ /* 0x000fe200078e0245 */
[----:B------:R-:W-:Y:S01]  /*15a0*/  STL [R1+0xc10], R60 ;  /* 0x000c103c01007387 */ /* 0x000fe20000100800 */
[----:B------:R-:W-:-:S03]  /*15b0*/  IMAD.HI.U32 R6, R4, R71, RZ ;  /* 0x0000004704067227 */ /* 0x000fc600078e00ff */
[----:B------:R-:W-:Y:S01]  /*15c0*/  STL [R1+0xc0c], R58 ;  /* 0x000c0c3a01007387 */ /* 0x000fe20000100800 */
[----:B------:R-:W-:-:S03]  /*15d0*/  IMAD.HI.U32 R8, R4, R73, RZ ;  /* 0x0000004904087227 */ /* 0x000fc600078e00ff */
[----:B------:R1:W-:Y:S01]  /*15e0*/  STL [R1+0xc08], R16 ;  /* 0x000c081001007387 */ /* 0x0003e20000100800 */
[----:B------:R-:W-:-:S03]  /*15f0*/  IMAD.HI.U32 R10, R4, R75, RZ ;  /* 0x0000004b040a7227 */ /* 0x000fc600078e00ff */
[----:B------:R-:W-:Y:S01]  /*1600*/  STL [R1+0xc04], R56 ;  /* 0x000c043801007387 */ /* 0x000fe20000100800 */
[----:B------:R-:W-:-:S03]  /*1610*/  IMAD.HI.U32 R12, R4, R77, RZ ;  /* 0x0000004d040c7227 */ /* 0x000fc600078e00ff */
[----:B------:R-:W-:Y:S01]  /*1620*/  STL [R1+0xbf4], R54 ;  /* 0x000bf43601007387 */ /* 0x000fe20000100800 */
[----:B------:R-:W-:Y:S02]  /*1630*/  IMAD.MOV R6, RZ, RZ, -R6 ;  /* 0x000000ffff067224 */ /* 0x000fe400078e0a06 */
[----:B------:R-:W-:Y:S01]  /*1640*/  IMAD.MOV R8, RZ, RZ, -R8 ;  /* 0x000000ffff087224 */ /* 0x000fe200078e0a08 */
[----:B------:R-:W-:Y:S01]  /*1650*/  STL [R1+0xbf0], R50 ;  /* 0x000bf03201007387 */ /* 0x000fe20000100800 */
[----:B------:R-:W-:Y:S02]  /*1660*/  IMAD.MOV R10, RZ, RZ, -R10 ;  /* 0x000000ffff0a7224 */ /* 0x000fe400078e0a0a */
[----:B------:R-:W-:Y:S01]  /*1670*/  IMAD.MOV R12, RZ, RZ, -R12 ;  /* 0x000000ffff0c7224 */ /* 0x000fe200078e0a0c */
[----:B------:R-:W-:Y:S01]  /*1680*/  STL [R1+0xbec], R48 ;  /* 0x000bec3001007387 */ /* 0x000fe20000100800 */
[C---:B------:R-:W-:Y:S02]  /*1690*/  IMAD R69, R0.reuse, R6, R71 ;  /* 0x0000000600457224 */ /* 0x040fe400078e0247 */
[C---:B------:R-:W-:Y:S01]  /*16a0*/  IMAD R71, R0.reuse, R8, R73 ;  /* 0x0000000800477224 */ /* 0x040fe200078e0249 */
[----:B------:R-:W-:Y:S01]  /*16b0*/  STL [R1+0xbe8], R46 ;  /* 0x000be82e01007387 */ /* 0x000fe20000100800 */
[----:B------:R-:W-:-:S02]  /*16c0*/  IMAD R73, R0, R10, R75 ;  /* 0x0000000a00497224 */ /* 0x000fc400078e024b */
[----:B------:R-:W-:Y:S01]  /*16d0*/  IMAD R75, R0, R12, R77 ;  /* 0x0000000c004b7224 */ /* 0x000fe200078e024d */
[----:B------:R-:W-:Y:S01]  /*16e0*/  STL [R1+0xbe4], R44 ;  /* 0x000be42c01007387 */ /* 0x000fe20000100800 */
[----:B------:R-:W-:-:S03]  /*16f0*/  IMAD.HI.U32 R12, R4, R87, RZ ;  /* 0x00000057040c7227 */ /* 0x000fc600078e00ff */
[----:B------:R-:W-:Y:S01]  /*1700*/  STL [R1+0xbe0], R42 ;  /* 0x000be02a01007387 */ /* 0x000fe20000100800 */
[----:B------:R-:W-:-:S03]  /*1710*/  IMAD.HI.U32 R6, R4, R79, RZ ;  /* 0x0000004f04067227 */ /* 0x000fc600078e00ff */
[----:B------:R-:W-:Y:S01]  /*1720*/  STL [R1+0xbdc], R40 ;  /* 0x000bdc2801007387 */ /* 0x000fe20000100800 */
[----:B------:R-:W-:Y:S02]  /*1730*/  IMAD.MOV R12, RZ, RZ, -R12 ;  /* 0x000000ffff0c7224 */ /* 0x000fe400078e0a0c */
[----:B------:R-:W-:Y:S01]  /*1740*/  IMAD.MOV R6, RZ, RZ, -R6 ;  /* 0x000000ffff067224 */ /* 0x000fe200078e0a06 */
[----:B------:R-:W-:Y:S01]  /*1750*/  STL [R1+0xba4], R14 ;  /* 0x000ba40e01007387 */ /* 0x000fe20000100800 */
[----:B------:R-:W-:Y:S02]  /*1760*/  IMAD R87, R0, R12, R87 ;  /* 0x0000000c00577224 */ /* 0x000fe400078e0257 */
[----:B------:R-:W-:Y:S01]  /*1770*/  IMAD.HI.U32 R12, R4, R99, RZ ;  /* 0x00000063040c7227 */ /* 0x000fe200078e00ff */
[----:B------:R-:W-:Y:S03]  /*1780*/  STL [R1+0xbd8], R38 ;  /* 0x000bd82601007387 */ /* 0x000fe60000100800 */
[----:B------:R-:W-:Y:S01]  /*1790*/  IMAD R77, R0, R6, R79 ;  /* 0x00000006004d7224 */ /* 0x000fe200078e024f */
[----:B------:R-:W-:Y:S01]  /*17a0*/  IABS R79, R14 ;  /* 0x0000000e004f7213 */ /* 0x000fe20000000000 */
[----:B------:R-:W-:Y:S01]  /*17b0*/  IMAD.MOV R12, RZ, RZ, -R12 ;  /* 0x000000ffff0c7224 */ /* 0x000fe200078e0a0c */
[----:B------:R-:W-:Y:S01]  /*17c0*/  STL [R1+0xbd4], R36 ;  /* 0x000bd42401007387 */ /* 0x000fe20000100800 */
[----:B------:R-:W-:-:S02]  /*17d0*/  @!P0 IMAD.IADD R5, R5, 0x1, -R0 ;  /* 0x0000000105058824 */ /* 0x000fc400078e0a00 */
[----:B------:R-:W-:Y:S01]  /*17e0*/  IMAD R99, R0, R12, R99 ;  /* 0x0000000c00637224 */ /* 0x000fe200078e0263 */
[----:B------:R-:W-:Y:S01]  /*17f0*/  STL [R1+0xbd0], R34 ;  /* 0x000bd02201007387 */ /* 0x000fe20000100800 */
[----:B------:R-:W-:Y:S01]  /*1800*/  IMAD.HI.U32 R12, R4, R79, RZ ;  /* 0x0000004f040c7227 */ /* 0x000fe200078e00ff */
[----:B------:R-:W-:-:S03]  /*1810*/  ISETP.GT.U32.AND P6, PT, R0, R5, PT ;  /* 0x000000050000720c */ /* 0x000fc60003fc4070 */
[----:B------:R-:W-:Y:S02]  /*1820*/  IMAD.MOV R12, RZ, RZ, -R12 ;  /* 0x000000ffff0c7224 */ /* 0x000fe400078e0a0c */
[--C-:B------:R-:W-:Y:S02]  /*1830*/  @!P5 IMAD.IADD R7, R7, 0x1, -R0.reuse ;  /* 0x000000010707d824 */ /* 0x100fe400078e0a00 */
[----:B------:R-:W-:Y:S01]  /*1840*/  IMAD R79, R0, R12, R79 ;  /* 0x0000000c004f7224 */ /* 0x000fe200078e024f */
[----:B------:R-:W-:Y:S01]  /*1850*/  IADD3 R12, R216, 0x3e, RZ ;  /* 0x0000003ed80c7810 */ /* 0x000fe20007ffe0ff */
[--C-:B------:R-:W-:Y:S01]  /*1860*/  @!P4 IMAD.IADD R9, R9, 0x1, -R0.reuse ;  /* 0x000000010909c824 */ /* 0x100fe200078e0a00 */
[C---:B------:R-:W-:Y:S01]  /*1870*/  ISETP.GT.U32.AND P4, PT, R0.reuse, R7, PT ;  /* 0x000000070000720c */ /* 0x040fe20003f84070 */
[--C-:B------:R-:W-:Y:S01]  /*1880*/  @!P1 IMAD.IADD R13, R13, 0x1, -R0.reuse ;  /* 0x000000010d0d9824 */ /* 0x100fe200078e0a00 */
[----:B------:R-:W-:Y:S01]  /*1890*/  ISETP.GT.U32.AND P0, PT, R0, R79, PT ;  /* 0x0000004f0000720c */ /* 0x000fe20003f04070 */
[--C-:B------:R-:W-:Y:S01]  /*18a0*/  @!P6 IMAD.IADD R5, R5, 0x1, -R0.reuse ;  /* 0x000000010505e824 */ /* 0x100fe200078e0a00 */
[----:B------:R-:W-:Y:S01]  /*18b0*/  ISETP.GE.AND P1, PT, R32, RZ, PT ;  /* 0x000000ff2000720c */ /* 0x000fe20003f26270 */
[----:B------:R-:W-:Y:S01]  /*18c0*/  @!P3 IMAD.IADD R11, R11, 0x1, -R0 ;  /* 0x000000010b0bb824 */ /* 0x000fe200078e0a00 */
[----:B------:R-:W-:Y:S01]  /*18d0*/  ISETP.GT.U32.AND P6, PT, R0, R17, PT ;  /* 0x000000110000720c */ /* 0x000fe20003fc4070 */
[----:B------:R-:W-:Y:S01]  /*18e0*/  IMAD.HI.U32 R10, R4, R85, RZ ;  /* 0x00000055040a7227 */ /* 0x000fe200078e00ff */
[----:B------:R-:W-:-:S02]  /*18f0*/  ISETP.GE.AND P3, PT, R216, RZ, PT ;  /* 0x000000ffd800720c */ /* 0x000fc40003f66270 */
[----:B-1----:R-:W-:Y:S01]  /*1900*/  IADD3 R32, R216, 0x35, RZ ;  /* 0x00000035d8207810 */ /* 0x002fe20007ffe0ff */
[----:B------:R-:W-:Y:S01]  /*1910*/  IMAD.MOV R10, RZ, RZ, -R10 ;  /* 0x000000ffff0a7224 */ /* 0x000fe200078e0a0a */
[----:B------:R-:W-:Y:S01]  /*1920*/  IABS R133, R12 ;  /* 0x0000000c00857213 */ /* 0x000fe20000000000 */
[--C-:B------:R-:W-:Y:S01]  /*1930*/  @!P4 IMAD.IADD R7, R7, 0x1, -R0.reuse ;  /* 0x000000010707c824 */ /* 0x100fe200078e0a00 */
[----:B------:R-:W-:Y:S01]  /*1940*/  ISETP.GT.U32.AND P4, PT, R0, R13, PT ;  /* 0x0000000d0000720c */ /* 0x000fe20003f84070 */
[----:B------:R-:W-:Y:S01]  /*1950*/  IMAD.HI.U32 R6, R4, R81, RZ ;  /* 0x0000005104067227 */ /* 0x000fe200078e00ff */
[----:B------:R-:W-:Y:S01]  /*1960*/  @!P0 IADD3 R79, R79, -R0, RZ ;  /* 0x800000004f4f8210 */ /* 0x000fe20007ffe0ff */
[----:B------:R-:W-:Y:S01]  /*1970*/  STL [R1+0xbcc], R32 ;  /* 0x000bcc2001007387 */ /* 0x000fe20000100800 */
[C---:B------:R-:W-:Y:S01]  /*1980*/  ISETP.GT.U32.AND P0, PT, R0.reuse, R15, PT ;  /* 0x0000000f0000720c */ /* 0x040fe20003f04070 */
[----:B------:R-:W-:Y:S01]  /*1990*/  @!P1 IMAD.MOV R7, RZ, RZ, -R7 ;  /* 0x000000ffff079224 */ /* 0x000fe200078e0a07 */
[C---:B------:R-:W-:Y:S01]  /*19a0*/  ISETP.GT.U32.AND P5, PT, R0.reuse, R79, PT ;  /* 0x0000004f0000720c */ /* 0x040fe20003fa4070 */
[----:B------:R-:W-:Y:S01]  /*19b0*/  @!P6 IMAD.IADD R17, R17, 0x1, -R0 ;  /* 0x000000011111e824 */ /* 0x000fe200078e0a00 */
[C---:B------:R-:W-:Y:S01]  /*19c0*/  ISETP.GT.U32.AND P1, PT, R0.reuse, R19, PT ;  /* 0x000000130000720c */ /* 0x040fe20003f24070 */
[----:B------:R-:W-:Y:S01]  /*19d0*/  IMAD R85, R0, R10, R85 ;  /* 0x0000000a00557224 */ /* 0x000fe200078e0255 */
[----:B------:R-:W-:Y:S01]  /*19e0*/  @!P3 IADD3 R5, -R5, RZ, RZ ;  /* 0x000000ff0505b210 */ /* 0x000fe20007ffe1ff */
[----:B------:R-:W-:Y:S01]  /*19f0*/  IMAD.HI.U32 R8, R4, R83, RZ ;  /* 0x0000005304087227 */ /* 0x000fe200078e00ff */
[----:B------:R-:W-:-:S02]  /*1a00*/  ISETP.GT.U32.AND P6, PT, R0, R17, PT ;  /* 0x000000110000720c */ /* 0x000fc40003fc4070 */
[----:B------:R-:W-:Y:S01]  /*1a10*/  IABS R115, R32 ;  /* 0x0000002000737213 */ /* 0x000fe20000000000 */
[--C-:B------:R-:W-:Y:S01]  /*1a20*/  @!P4 IMAD.IADD R13, R13, 0x1, -R0.reuse ;  /* 0x000000010d0dc824 */ /* 0x100fe200078e0a00 */
[C---:B------:R-:W-:Y:S01]  /*1a30*/  ISETP.GT.U32.AND P4, PT, R0.reuse, R25, PT ;  /* 0x000000190000720c */ /* 0x040fe20003f84070 */
[--C-:B------:R-:W-:Y:S01]  /*1a40*/  @!P0 IMAD.IADD R15, R15, 0x1, -R0.reuse ;  /* 0x000000010f0f8824 */ /* 0x100fe200078e0a00 */
[C---:B------:R-:W-:Y:S01]  /*1a50*/  ISETP.GT.U32.AND P0, PT, R0.reuse, R9, PT ;  /* 0x000000090000720c */ /* 0x040fe20003f04070 */
[--C-:B------:R-:W-:Y:S01]  /*1a60*/  @!P5 IMAD.IADD R79, R79, 0x1, -R0.reuse ;  /* 0x000000014f4fd824 */ /* 0x100fe200078e0a00 */
[C---:B------:R-:W-:Y:S01]  /*1a70*/  ISETP.GT.U32.AND P5, PT, R0.reuse, R11, PT ;  /* 0x0000000b0000720c */ /* 0x040fe20003fa4070 */
[----:B------:R-:W-:Y:S01]  /*1a80*/  @!P1 IMAD.IADD R19, R19, 0x1, -R0 ;  /* 0x0000000113139824 */ /* 0x000fe200078e0a00 */
[----:B------:R-:W-:Y:S01]  /*1a90*/  ISETP.GT.U32.AND P3, PT, R0, R15, PT ;  /* 0x0000000f0000720c */ /* 0x000fe20003f64070 */
[----:B------:R-:W-:Y:S01]  /*1aa0*/  IMAD.MOV R6, RZ, RZ, -R6 ;  /* 0x000000ffff067224 */ /* 0x000fe200078e0a06 */
[----:B------:R-:W-:Y:S01]  /*1ab0*/  ISETP.GE.AND P1, PT, R116, RZ, PT ;  /* 0x000000ff7400720c */ /* 0x000fe20003f26270 */
[----:B------:R-:W-:Y:S01]  /*1ac0*/  @!P6 IMAD.IADD R17, R17, 0x1, -R0 ;  /* 0x000000011111e824 */ /* 0x000fe200078e0a00 */
[----:B------:R-:W-:Y:S01]  /*1ad0*/  ISETP.GT.U32.AND P6, PT, R0, R27, PT ;  /* 0x0000001b0000720c */ /* 0x000fe20003fc4070 */
[----:B------:R-:W-:-:S02]  /*1ae0*/  IMAD.MOV R8, RZ, RZ, -R8 ;  /* 0x000000ffff087224 */ /* 0x000fc400078e0a08 */
[--C-:B------:R-:W-:Y:S01]  /*1af0*/  @!P4 IMAD.IADD R25, R25, 0x1, -R0.reuse ;  /* 0x000000011919c824 */ /* 0x100fe200078e0a00 */
[----:B------:R-:W-:Y:S01]  /*1b00*/  ISETP.GE.AND P4, PT, R30, RZ, PT ;  /* 0x000000ff1e00720c */ /* 0x000fe20003f86270 */
[--C-:B------:R-:W-:Y:S01]  /*1b10*/  @!P0 IMAD.IADD R9, R9, 0x1, -R0.reuse ;  /* 0x0000000109098824 */ /* 0x100fe200078e0a00 */
[C---:B------:R-:W-:Y:S01]  /*1b20*/  ISETP.GT.U32.AND P0, PT, R0.reuse, R21, PT ;  /* 0x000000150000720c */ /* 0x040fe20003f04070 */
[--C-:B------:R-:W-:Y:S01]  /*1b30*/  @!P5 IMAD.IADD R11, R11, 0x1, -R0.reuse ;  /* 0x000000010b0bd824 */ /* 0x100fe200078e0a00 */
[----:B------:R-:W-:Y:S01]  /*1b40*/  ISETP.GT.U32.AND P5, PT, R0, R23, PT ;  /* 0x000000170000720c */ /* 0x000fe20003fa4070 */
[--C-:B------:R-:W-:Y:S01]  /*1b50*/  @!P3 IMAD.IADD R15, R15, 0x1, -R0.reuse ;  /* 0x000000010f0fb824 */ /* 0x100fe200078e0a00 */
[----:B------:R-:W-:Y:S01]  /*1b60*/  ISETP.GE.AND P3, PT, R117, RZ, PT ;  /* 0x000000ff7500720c */ /* 0x000fe20003f66270 */
[----:B------:R-:W-:Y:S01]  /*1b70*/  @!P1 IMAD.MOV R11, RZ, RZ, -R11 ;  /* 0x000000ffff0b9224 */ /* 0x000fe200078e0a0b */
[----:B---3--:R-:W-:Y:S01]  /*1b80*/  IADD3 R30, R216, 0x36, RZ ;  /* 0x00000036d81e7810 */ /* 0x008fe20007ffe0ff */
[C---:B------:R-:W-:Y:S01]  /*1b90*/  IMAD R81, R0.reuse, R6, R81 ;  /* 0x0000000600517224 */ /* 0x040fe200078e0251 */
[----:B------:R-:W-:Y:S01]  /*1ba0*/  @!P6 IADD3 R27, R27, -R0, RZ ;  /* 0x800000001b1be210 */ /* 0x000fe20007ffe0ff */
[C---:B------:R-:W-:Y:S01]  /*1bb0*/  IMAD R83, R0.reuse, R8, R83 ;  /* 0x0000000800537224 */ /* 0x040fe200078e0253 */
[----:B------:R-:W-:Y:S01]  /*1bc0*/  IABS R117, R30 ;  /* 0x0000001e00757213 */ /* 0x000fe20000000000 */
[----:B------:R-:W-:Y:S01]  /*1bd0*/  @!P4 IMAD.MOV R17, RZ, RZ, -R17 ;  /* 0x000000ffff11c224 */ /* 0x000fe200078e0a11 */
[----:B------:R-:W-:Y:S01]  /*1be0*/  ISETP.GT.U32.AND P6, PT, R0, R27, PT ;  /* 0x0000001b0000720c */ /* 0x000fe20003fc4070 */
[--C-:B------:R-:W-:Y:S01]  /*1bf0*/  @!P0 IMAD.IADD R21, R21, 0x1, -R0.reuse ;  /* 0x0000000115158824 */ /* 0x100fe200078e0a00 */
[----:B------:R-:W-:Y:S01]  /*1c00*/  ISETP.GE.AND P0, PT, R114, RZ, PT ;  /* 0x000000ff7200720c */ /* 0x000fe20003f06270 */
[----:B------:R-:W-:Y:S01]  /*1c10*/  @!P5 IMAD.IADD R23, R23, 0x1, -R0 ;  /* 0x000000011717d824 */ /* 0x000fe200078e0a00 */
[----:B------:R-:W-:Y:S01]  /*1c20*/  ISETP.GE.AND P5, PT, R112, RZ, PT ;  /* 0x000000ff7000720c */ /* 0x000fe20003fa6270 */
[----:B------:R-:W-:Y:S01]  /*1c30*/  @!P3 IMAD.MOV R9, RZ, RZ, -R9 ;  /* 0x000000ffff09b224 */ /* 0x000fe200078e0a09 */
[----:B------:R-:W-:Y:S01]  /*1c40*/  ISETP.GT.U32.AND P1, PT, R0, R21, PT ;  /* 0x000000150000720c */ /* 0x000fe20003f24070 */
[----:B------:R-:W-:Y:S01]  /*1c50*/  IMAD.HI.U32 R6, R4, R91, RZ ;  /* 0x0000005b04067227 */ /* 0x000fe200078e00ff */
[C---:B------:R-:W-:Y:S01]  /*1c60*/  ISETP.GT.U32.AND P3, PT, R0.reuse, R19, PT ;  /* 0x000000130000720c */ /* 0x040fe20003f64070 */
[----:B------:R-:W-:Y:S01]  /*1c70*/  STL [R1+0xbc8], R30 ;  /* 0x000bc81e01007387 */ /* 0x000fe20000100800 */
[----:B------:R-:W-:Y:S01]  /*1c80*/  ISETP.GT.U32.AND P4, PT, R0, R29, PT ;  /* 0x0000001d0000720c */ /* 0x000fe20003f84070 */
[----:B------:R-:W-:Y:S01]  /*1c90*/  IMAD.HI.U32 R10, R4, R97, RZ ;  /* 0x00000061040a7227 */ /* 0x000fe200078e00ff */
[----:B------:R-:W-:-:S03]  /*1ca0*/  IADD3 R6, -R6, RZ, RZ ;  /* 0x000000ff06067210 */ /* 0x000fc60007ffe1ff */
[----:B------:R-:W-:Y:S01]  /*1cb0*/  @!P0 IMAD.MOV R13, RZ, RZ, -R13 ;  /* 0x000000ffff0d8224 */ /* 0x000fe200078e0a0d */
[C---:B------:R-:W-:Y:S01]  /*1cc0*/  ISETP.GT.U32.AND P0, PT, R0.reuse, R23, PT ;  /* 0x000000170000720c */ /* 0x040fe20003f04070 */
[----:B------:R-:W-:Y:S01]  /*1cd0*/  @!P5 IMAD.MOV R15, RZ, RZ, -R15 ;  /* 0x000000ffff0fd224 */ /* 0x000fe200078e0a0f */
[C---:B------:R-:W-:Y:S01]  /*1ce0*/  ISETP.GT.U32.AND P5, PT, R0.reuse, R25, PT ;  /* 0x000000190000720c */ /* 0x040fe20003fa4070 */
[--C-:B------:R-:W-:Y:S01]  /*1cf0*/  @!P1 IMAD.IADD R21, R21, 0x1, -R0.reuse ;  /* 0x0000000115159824 */ /* 0x100fe200078e0a00 */
[C---:B------:R-:W-:Y:S01]  /*1d00*/  ISETP.GT.U32.AND P1, PT, R0.reuse, R33, PT ;  /* 0x000000210000720c */ /* 0x040fe20003f24070 */
[--C-:B------:R-:W-:Y:S01]  /*1d10*/  @!P3 IMAD.IADD R19, R19, 0x1, -R0.reuse ;  /* 0x000000011313b824 */ /* 0x100fe200078e0a00 */
[C---:B------:R-:W-:Y:S01]  /*1d20*/  ISETP.GT.U32.AND P3, PT, R0.reuse, R31, PT ;  /* 0x0000001f0000720c */ /* 0x040fe20003f64070 */
[--C-:B------:R-:W-:Y:S01]  /*1d30*/  @!P6 IMAD.IADD R27, R27, 0x1, -R0.reuse ;  /* 0x000000011b1be824 */ /* 0x100fe200078e0a00 */
[----:B------:R-:W-:Y:S01]  /*1d40*/  ISETP.GT.U32.AND P6, PT, R0, R37, PT ;  /* 0x000000250000720c */ /* 0x000fe20003fc4070 */
[----:B------:R-:W-:Y:S01]  /*1d50*/  @!P4 IMAD.IADD R29, R29, 0x1, -R0 ;  /* 0x000000011d1dc824 */ /* 0x000fe200078e0a00 */
[----:B------:R-:W-:Y:S01]  /*1d60*/  ISETP.GE.AND P4, PT, R108, RZ, PT ;  /* 0x000000ff6c00720c */ /* 0x000fe20003f86270 */
[----:B------:R-:W-:-:S02]  /*1d70*/  IMAD R91, R0, R6, R91 ;  /* 0x00000006005b7224 */ /* 0x000fc400078e025b */
[--C-:B------:R-:W-:Y:S01]  /*1d80*/  @!P0 IMAD.IADD R23, R23, 0x1, -R0.reuse ;  /* 0x0000000117178824 */ /* 0x100fe200078e0a00 */
[----:B------:R-:W-:Y:S01]  /*1d90*/  ISETP.GT.U32.AND P0, PT, R0, R35, PT ;  /* 0x000000230000720c */ /* 0x000fe20003f04070 */
[--C-:B------:R-:W-:Y:S01]  /*1da0*/  @!P5 IMAD.IADD R25, R25, 0x1, -R0.reuse ;  /* 0x000000011919d824 */ /* 0x100fe200078e0a00 */
[----:B------:R-:W-:Y:S01]  /*1db0*/  ISETP.GE.AND P5, PT, R110, RZ, PT ;  /* 0x000000ff6e00720c */ /* 0x000fe20003fa6270 */
[--C-:B------:R-:W-:Y:S01]  /*1dc0*/  @!P1 IMAD.IADD R33, R33, 0x1, -R0.reuse ;  /* 0x0000000121219824 */ /* 0x100fe200078e0a00 */
[----:B------:R-:W-:Y:S01]  /*1dd0*/  ISETP.GE.AND P1, PT, R89, RZ, PT ;  /* 0x000000ff5900720c */ /* 0x000fe20003f26270 */
[----:B----4-:R-:W-:Y:S01]  /*1de0*/  IMAD.MOV.U32 R89, RZ, RZ, R21 ;  /* 0x000000ffff597224 */ /* 0x010fe200078e0015 */
[----:B------:R-:W-:Y:S01]  /*1df0*/  @!P3 IADD3 R31, R31, -R0, RZ ;  /* 0x800000001f1fb210 */ /* 0x000fe20007ffe0ff */
[----:B------:R-:W-:Y:S01]  /*1e00*/  @!P6 IMAD.IADD R37, R37, 0x1, -R0 ;  /* 0x000000012525e824 */ /* 0x000fe200078e0a00 */
[----:B------:R-:W-:Y:S01]  /*1e10*/  ISETP.GE.AND P3, PT, R106, RZ, PT ;  /* 0x000000ff6a00720c */ /* 0x000fe20003f66270 */
[----:B------:R-:W-:Y:S01]  /*1e20*/  @!P4 IMAD.MOV R89, RZ, RZ, -R89 ;  /* 0x000000ffff59c224 */ /* 0x000fe200078e0a59 */
[----:B------:R-:W-:Y:S01]  /*1e30*/  ISETP.GT.U32.AND P4, PT, R0, R31, PT ;  /* 0x0000001f0000720c */ /* 0x000fe20003f84070 */
[----:B------:R-:W-:Y:S01]  /*1e40*/  IMAD.HI.U32 R6, R4, R93, RZ ;  /* 0x0000005d04067227 */ /* 0x000fe200078e00ff */
[----:B------:R-:W-:-:S03]  /*1e50*/  ISETP.GT.U32.AND P6, PT, R0, R37, PT ;  /* 0x000000250000720c */ /* 0x000fc60003fc4070 */
[----:B------:R-:W-:Y:S01]  /*1e60*/  @!P0 IMAD.IADD R35, R35, 0x1, -R0 ;  /* 0x0000000123238824 */ /* 0x000fe200078e0a00 */
[----:B------:R-:W-:Y:S01]  /*1e70*/  ISETP.GE.AND P0, PT, R28, RZ, PT ;  /* 0x000000ff1c00720c */ /* 0x000fe20003f06270 */
[----:B------:R-:W-:Y:S01]  /*1e80*/  @!P1 IMAD.MOV R25, RZ, RZ, -R25 ;  /* 0x000000ffff199224 */ /* 0x000fe200078e0a19 */
[----:B------:R-:W-:Y:S01]  /*1e90*/  IADD3 R28, R216, 0x37, RZ ;  /* 0x00000037d81c7810 */ /* 0x000fe20007ffe0ff */
[----:B------:R-:W-:Y:S01]  /*1ea0*/  @!P5 IMAD.MOV R19, RZ, RZ, -R19 ;  /* 0x000000ffff13d224 */ /* 0x000fe200078e0a13 */
[C---:B------:R-:W-:Y:S01]  /*1eb0*/  ISETP.GT.U32.AND P1, PT, R0.reuse, R35, PT ;  /* 0x000000230000720c */ /* 0x040fe20003f24070 */
[----:B------:R-:W-:Y:S01]  /*1ec0*/  @!P3 IMAD.MOV R23, RZ, RZ, -R23 ;  /* 0x000000ffff17b224 */ /* 0x000fe200078e0a17 */
[C---:B------:R-:W-:Y:S01]  /*1ed0*/  ISETP.GT.U32.AND P5, PT, R0.reuse, R29, PT ;  /* 0x0000001d0000720c */ /* 0x040fe20003fa4070 */
[----:B------:R-:W-:Y:S01]  /*1ee0*/  IMAD.MOV R6, RZ, RZ, -R6 ;  /* 0x000000ffff067224 */ /* 0x000fe200078e0a06 */
[C---:B------:R-:W-:Y:S01]  /*1ef0*/  ISETP.GT.U32.AND P3, PT, R0.reuse, R33, PT ;  /* 0x000000210000720c */ /* 0x040fe20003f64070 */
[--C-:B------:R-:W-:Y:S01]  /*1f00*/  @!P6 IMAD.IADD R37, R37, 0x1, -R0.reuse ;  /* 0x000000012525e824 */ /* 0x100fe200078e0a00 */
[----:B------:R-:W-:Y:S01]  /*1f10*/  @!P4 IADD3 R31, R31, -R0, RZ ;  /* 0x800000001f1fc210 */ /* 0x000fe20007ffe0ff */
[C---:B------:R-:W-:Y:S01]  /*1f20*/  IMAD R93, R0.reuse, R6, R93 ;  /* 0x00000006005d7224 */ /* 0x040fe200078e025d */
[C---:B------:R-:W-:Y:S01]  /*1f30*/  ISETP.GT.U32.AND P4, PT, R0.reuse, R43, PT ;  /* 0x0000002b0000720c */ /* 0x040fe20003f84070 */
[----:B------:R-:W-:Y:S01]  /*1f40*/  @!P0 IMAD.MOV R27, RZ, RZ, -R27 ;  /* 0x000000ffff1b8224 */ /* 0x000fe200078e0a1b */
[----:B------:R-:W-:Y:S01]  /*1f50*/  ISETP.GT.U32.AND P0, PT, R0, R39, PT ;  /* 0x000000270000720c */ /* 0x000fe20003f04070 */
[----:B------:R-:W-:Y:S01]  /*1f60*/  IMAD.HI.U32 R6, R4, R101, RZ ;  /* 0x0000006504067227 */ /* 0x000fe200078e00ff */
[----:B------:R-:W-:Y:S01]  /*1f70*/  ISETP.GT.U32.AND P6, PT, R0, R47, PT ;  /* 0x0000002f0000720c */ /* 0x000fe20003fc4070 */
[----:B------:R-:W-:Y:S01]  /*1f80*/  STL [R1+0xbc4], R28 ;  /* 0x000bc41c01007387 */ /* 0x000fe20000100800 */
[----:B------:R-:W-:Y:S01]  /*1f90*/  IABS R119, R28 ;  /* 0x0000001c00777213 */ /* 0x000fe20000000000 */
        /* <DEDUP_REMOVED lines=8> */
[--C-:B------:R-:W-:Y:S01]  /*2020*/  @!P0 IMAD.IADD R39, R39, 0x1, -R0.reuse ;  /* 0x0000000127278824 */ /* 0x100fe200078e0a00 */
[----:B------:R-:W-:Y:S01]  /*2030*/  ISETP.GE.AND P0, PT, R102, RZ, PT ;  /* 0x000000ff6600720c */ /* 0x000fe20003f06270 */
[----:B------:R-:W-:Y:S01]  /*2040*/  @!P6 IMAD.IADD R47, R47, 0x1, -R0 ;  /* 0x000000012f2fe824 */ /* 0x000fe200078e0a00 */
[----:B------:R-:W-:Y:S01]  /*2050*/  ISETP.GT.U32.AND P6, PT, R0, R43, PT ;  /* 0x0000002b0000720c */ /* 0x000fe20003fc4070 */
[----:B------:R-:W-:-:S02]  /*2060*/  IMAD.MOV R10, RZ, RZ, -R10 ;  /* 0x000000ffff0a7224 */ /* 0x000fc400078e0a0a */
[----:B------:R-:W-:Y:S01]  /*2070*/  @!P1 IMAD.MOV R29, RZ, RZ, -R29 ;  /* 0x000000ffff1d9224 */ /* 0x000fe200078e0a1d */
[----:B------:R-:W-:Y:S01]  /*2080*/  ISETP.GT.U32.AND P1, PT, R0, R39, PT ;  /* 0x000000270000720c */ /* 0x000fe20003f24070 */
[--C-:B------:R-:W-:Y:S01]  /*2090*/  @!P5 IMAD.IADD R41, R41, 0x1, -R0.reuse ;  /* 0x000000012929d824 */ /* 0x100fe200078e0a00 */
[----:B------:R-:W-:Y:S01]  /*20a0*/  ISETP.GE.AND P5, PT, R100, RZ, PT ;  /* 0x000000ff6400720c */ /* 0x000fe20003fa6270 */
[--C-:B------:R-:W-:Y:S01]  /*20b0*/  @!P3 IMAD.IADD R45, R45, 0x1, -R0.reuse ;  /* 0x000000012d2db824 */ /* 0x100fe200078e0a00 */
[----:B------:R-:W-:Y:S01]  /*20c0*/  ISETP.GE.AND P3, PT, R26, RZ, PT ;  /* 0x000000ff1a00720c */ /* 0x000fe20003f66270 */
[----:B------:R-:W-:Y:S01]  /*20d0*/  @!P4 IMAD.MOV R35, RZ, RZ, -R35 ;  /* 0x000000ffff23c224 */ /* 0x000fe200078e0a23 */
[----:B------:R-:W-:Y:S01]  /*20e0*/  IADD3 R26, R216, 0x38, RZ ;  /* 0x00000038d81a7810 */ /* 0x000fe20007ffe0ff */
[----:B------:R-:W-:Y:S01]  /*20f0*/  @!P0 IMAD.MOV R31, RZ, RZ, -R31 ;  /* 0x000000ffff1f8224 */ /* 0x000fe200078e0a1f */
[C---:B------:R-:W-:Y:S01]  /*2100*/  ISETP.GT.U32.AND P0, PT, R0.reuse, R41, PT ;  /* 0x000000290000720c */ /* 0x040fe20003f04070 */
[----:B------:R-:W-:Y:S01]  /*2110*/  @!P6 IMAD.IADD R43, R43, 0x1, -R0 ;  /* 0x000000012b2be824 */ /* 0x000fe200078e0a00 */
[C---:B------:R-:W-:Y:S01]  /*2120*/  ISETP.GT.U32.AND P4, PT, R0.reuse, R45, PT ;  /* 0x0000002d0000720c */ /* 0x040fe20003f84070 */
[----:B------:R-:W-:Y:S01]  /*2130*/  IMAD.MOV R6, RZ, RZ, -R6 ;  /* 0x000000ffff067224 */ /* 0x000fe200078e0a06 */
[C---:B------:R-:W-:Y:S01]  /*2140*/  ISETP.GT.U32.AND P6, PT, R0.reuse, R55, PT ;  /* 0x000000370000720c */ /* 0x040fe20003fc4070 */
[--C-:B------:R-:W-:Y:S01]  /*2150*/  @!P1 IMAD.IADD R39, R39, 0x1, -R0.reuse ;  /* 0x0000000127279824 */ /* 0x100fe200078e0a00 */
[----:B------:R-:W-:Y:S01]  /*2160*/  ISETP.GT.U32.AND P1, PT, R0, R51, PT ;  /* 0x000000330000720c */ /* 0x000fe20003f24070 */
[----:B------:R-:W-:Y:S01]  /*2170*/  IMAD.HI.U32 R8, R4, R95, RZ ;  /* 0x0000005f04087227 */ /* 0x000fe200078e00ff */
[----:B------:R-:W-:Y:S01]  /*2180*/  @!P5 IADD3 R33, -R33, RZ, RZ ;  /* 0x000000ff2121d210 */ /* 0x000fe20007ffe1ff */
[----:B------:R-:W-:Y:S01]  /*2190*/  STL [R1+0xbc0], R26 ;  /* 0x000bc01a01007387 */ /* 0x000fe20000100800 */
[C---:B------:R-:W-:Y:S01]  /*21a0*/  ISETP.GT.U32.AND P5, PT, R0.reuse, R47, PT ;  /* 0x0000002f0000720c */ /* 0x040fe20003fa4070 */
[----:B------:R-:W-:Y:S01]  /*21b0*/  @!P3 IMAD.MOV R37, RZ, RZ, -R37 ;  /* 0x000000ffff25b224 */ /* 0x000fe200078e0a25 */
[C---:B------:R-:W-:Y:S01]  /*21c0*/  ISETP.GT.U32.AND P3, PT, R0.reuse, R49, PT ;  /* 0x000000310000720c */ /* 0x040fe20003f64070 */
[--C-:B------:R-:W-:Y:S01]  /*21d0*/  @!P0 IMAD.IADD R41, R41, 0x1, -R0.reuse ;  /* 0x0000000129298824 */ /* 0x100fe200078e0a00 */
[----:B------:R-:W-:Y:S01]  /*21e0*/  ISETP.GT.U32.AND P0, PT, R0, R53, PT ;  /* 0x000000350000720c */ /* 0x000fe20003f04070 */
[--C-:B------:R-:W-:Y:S01]  /*21f0*/  @!P4 IMAD.IADD R45, R45, 0x1, -R0.reuse ;  /* 0x000000012d2dc824 */ /* 0x100fe200078e0a00 */
[----:B------:R-:W-:Y:S01]  /*2200*/  ISETP.GE.AND P4, PT, R96, RZ, PT ;  /* 0x000000ff6000720c */ /* 0x000fe20003f86270 */
[--C-:B------:R-:W-:Y:S01]  /*2210*/  @!P6 IMAD.IADD R55, R55, 0x1, -R0.reuse ;  /* 0x000000013737e824 */ /* 0x100fe200078e0a00 */
[----:B------:R-:W-:Y:S01]  /*2220*/  ISETP.GE.AND P6, PT, R22, RZ, PT ;  /* 0x000000ff1600720c */ /* 0x000fe20003fc6270 */
[--C-:B------:R-:W-:Y:S01]  /*2230*/  @!P1 IMAD.IADD R51, R51, 0x1, -R0.reuse ;  /* 0x0000000133339824 */ /* 0x100fe200078e0a00 */
[----:B------:R-:W-:Y:S01]  /*2240*/  ISETP.GE.AND P1, PT, R92, RZ, PT ;  /* 0x000000ff5c00720c */ /* 0x000fe20003f26270 */
[C---:B------:R-:W-:Y:S01]  /*2250*/  IMAD R97, R0.reuse, R10, R97 ;  /* 0x0000000a00617224 */ /* 0x040fe200078e0261 */
[----:B------:R-:W-:Y:S01]  /*2260*/  IABS R121, R26 ;  /* 0x0000001a00797213 */ /* 0x000fe20000000000 */
[--C-:B------:R-:W-:Y:S01]  /*2270*/  @!P5 IMAD.IADD R47, R47, 0x1, -R0.reuse ;  /* 0x000000012f2fd824 */ /* 0x100fe200078e0a00 */
[----:B------:R-:W-:Y:S01]  /*2280*/  ISETP.GT.U32.AND P5, PT, R0, R57, PT ;  /* 0x000000390000720c */ /* 0x000fe20003fa4070 */
[--C-:B------:R-:W-:Y:S01]  /*2290*/  @!P3 IMAD.IADD R49, R49, 0x1, -R0.reuse ;  /* 0x000000013131b824 */ /* 0x100fe200078e0a00 */
[----:B------:R-:W-:Y:S01]  /*22a0*/  ISETP.GE.AND P3, PT, R94, RZ, PT ;  /* 0x000000ff5e00720c */ /* 0x000fe20003f66270 */
[--C-:B------:R-:W-:Y:S01]  /*22b0*/  @!P0 IMAD.IADD R53, R53, 0x1, -R0.reuse ;  /* 0x0000000135358824 */ /* 0x100fe200078e0a00 */
[----:B------:R-:W-:Y:S01]  /*22c0*/  ISETP.GE.AND P0, PT, R24, RZ, PT ;  /* 0x000000ff1800720c */ /* 0x000fe20003f06270 */
[----:B------:R-:W-:Y:S01]  /*22d0*/  @!P4 IMAD.MOV R39, RZ, RZ, -R39 ;  /* 0x000000ffff27c224 */ /* 0x000fe200078e0a27 */
[C---:B------:R-:W-:Y:S01]  /*22e0*/  ISETP.GT.U32.AND P4, PT, R0.reuse, R51, PT ;  /* 0x000000330000720c */ /* 0x040fe20003f84070 */
[----:B------:R-:W-:Y:S01]  /*22f0*/  @!P6 IMAD.MOV R47, RZ, RZ, -R47 ;  /* 0x000000ffff2fe224 */ /* 0x000fe200078e0a2f */
[C---:B------:R-:W-:Y:S01]  /*2300*/  ISETP.GT.U32.AND P6, PT, R0.reuse, R59, PT ;  /* 0x0000003b0000720c */ /* 0x040fe20003fc4070 */
[----:B------:R-:W-:Y:S01]  /*2310*/  @!P1 IMAD.MOV R43, RZ, RZ, -R43 ;  /* 0x000000ffff2b9224 */ /* 0x000fe200078e0a2b */
[C---:B------:R-:W-:Y:S01]  /*2320*/  ISETP.GT.U32.AND P1, PT, R0.reuse, R53, PT ;  /* 0x000000350000720c */ /* 0x040fe20003f24070 */
[----:B------:R-:W-:Y:S01]  /*2330*/  IMAD R101, R0, R6, R101 ;  /* 0x0000000600657224 */ /* 0x000fe200078e0265 */
[----:B------:R-:W-:Y:S01]  /*2340*/  IADD3 R24, R216, 0x39, RZ ;  /* 0x00000039d8187810 */ /* 0x000fe20007ffe0ff */
[--C-:B------:R-:W-:Y:S01]  /*2350*/  @!P5 IMAD.IADD R57, R57, 0x1, -R0.reuse ;  /* 0x000000013939d824 */ /* 0x100fe200078e0a00 */
[C---:B------:R-:W-:Y:S01]  /*2360*/  ISETP.GT.U32.AND P5, PT, R0.reuse, R49, PT ;  /* 0x000000310000720c */ /* 0x040fe20003fa4070 */
[----:B------:R-:W-:Y:S01]  /*2370*/  @!P3 IMAD.MOV R41, RZ, RZ, -R41 ;  /* 0x000000ffff29b224 */ /* 0x000fe200078e0a29 */
[C---:B------:R-:W-:Y:S01]  /*2380*/  ISETP.GT.U32.AND P3, PT, R0.reuse, R55, PT ;  /* 0x000000370000720c */ /* 0x040fe20003f64070 */
[----:B------:R-:W-:Y:S01]  /*2390*/  @!P0 IMAD.MOV R45, RZ, RZ, -R45 ;  /* 0x000000ffff2d8224 */ /* 0x000fe200078e0a2d */
[C---:B------:R-:W-:Y:S01]  /*23a0*/  ISETP.GT.U32.AND P0, PT, R0.reuse, R57, PT ;  /* 0x000000390000720c */ /* 0x040fe20003f04070 */
[----:B------:R-:W-:Y:S01]  /*23b0*/  @!P4 IMAD.IADD R51, R51, 0x1, -R0 ;  /* 0x000000013333c824 */ /* 0x000fe200078e0a00 */
[----:B------:R-:W-:Y:S01]  /*23c0*/  ISETP.GT.U32.AND P4, PT, R0, R63, PT ;  /* 0x0000003f0000720c */ /* 0x000fe20003f84070 */
[----:B------:R-:W-:Y:S01]  /*23d0*/  IMAD.MOV R8, RZ, RZ, -R8 ;  /* 0x000000ffff087224 */ /* 0x000fe200078e0a08 */
[----:B------:R-:W-:Y:S01]  /*23e0*/  @!P6 IADD3 R59, R59, -R0, RZ ;  /* 0x800000003b3be210 */ /* 0x000fe20007ffe0ff */
[--C-:B------:R-:W-:Y:S01]  /*23f0*/  @!P1 IMAD.IADD R53, R53, 0x1, -R0.reuse ;  /* 0x0000000135359824 */ /* 0x100fe200078e0a00 */
[----:B------:R-:W-:Y:S01]  /*2400*/  ISETP.GE.AND P1, PT, R90, RZ, PT ;  /* 0x000000ff5a00720c */ /* 0x000fe20003f26270 */
[C---:B------:R-:W-:Y:S01]  /*2410*/  IMAD R95, R0.reuse, R8, R95 ;  /* 0x00000008005f7224 */ /* 0x040fe200078e025f */
[C---:B------:R-:W-:Y:S01]  /*2420*/  ISETP.GT.U32.AND P6, PT, R0.reuse, R67, PT ;  /* 0x000000430000720c */ /* 0x040fe20003fc4070 */
        /* <DEDUP_REMOVED lines=8> */
[----:B------:R-:W-:Y:S01]  /*24b0*/  IMAD.HI.U32 R6, R4, R103, RZ ;  /* 0x0000006704067227 */ /* 0x000fe200078e00ff */
[----:B------:R-:W-:Y:S01]  /*24c0*/  IABS R123, R24 ;  /* 0x00000018007b7213 */ /* 0x000fe20000000000 */
[----:B------:R1:W-:Y:S01]  /*24d0*/  STL [R1+0xbbc], R24 ;  /* 0x000bbc1801007387 */ /* 0x0003e20000100800 */
[----:B------:R-:W-:Y:S01]  /*24e0*/  IADD3 R22, R216, 0x3a, RZ ;  /* 0x0000003ad8167810 */ /* 0x000fe20007ffe0ff */
[----:B------:R-:W-:Y:S01]  /*24f0*/  @!P1 IMAD.MOV R49, RZ, RZ, -R49 ;  /* 0x000000ffff319224 */ /* 0x000fe200078e0a31 */
[----:B------:R-:W-:Y:S01]  /*2500*/  ISETP.GT.U32.AND P1, PT, R0, R59, PT ;  /* 0x0000003b0000720c */ /* 0x000fe20003f24070 */
[--C-:B------:R-:W-:Y:S01]  /*2510*/  @!P5 IMAD.IADD R61, R61, 0x1, -R0.reuse ;  /* 0x000000013d3dd824 */ /* 0x100fe200078e0a00 */
[----:B------:R-:W-:Y:S01]  /*2520*/  ISETP.GE.AND P5, PT, R86, RZ, PT ;  /* 0x000000ff5600720c */ /* 0x000fe20003fa6270 */
[--C-:B------:R-:W-:Y:S01]  /*2530*/  @!P3 IMAD.IADD R65, R65, 0x1, -R0.reuse ;  /* 0x000000014141b824 */ /* 0x100fe200078e0a00 */
[----:B------:R-:W-:Y:S01]  /*2540*/  ISETP.GE.AND P3, PT, R82, RZ, PT ;  /* 0x000000ff5200720c */ /* 0x000fe20003f66270 */
[----:B------:R-:W-:Y:S01]  /*2550*/  @!P0 IMAD.MOV R51, RZ, RZ, -R51 ;  /* 0x000000ffff338224 */ /* 0x000fe200078e0a33 */
[C---:B------:R-:W-:Y:S01]  /*2560*/  ISETP.GT.U32.AND P0, PT, R0.reuse, R61, PT ;  /* 0x0000003d0000720c */ /* 0x040fe20003f04070 */
[----:B------:R-:W-:Y:S01]  /*2570*/  @!P6 IMAD.IADD R67, R67, 0x1, -R0 ;  /* 0x000000014343e824 */ /* 0x000fe200078e0a00 */
[C---:B------:R-:W-:Y:S01]  /*2580*/  ISETP.GT.U32.AND P6, PT, R0.reuse, R63, PT ;  /* 0x0000003f0000720c */ /* 0x040fe20003fc4070 */
[----:B------:R-:W-:Y:S01]  /*2590*/  @!P4 IMAD.MOV R55, RZ, RZ, -R55 ;  /* 0x000000ffff37c224 */ /* 0x000fe200078e0a37 */
[C---:B------:R-:W-:Y:S01]  /*25a0*/  ISETP.GT.U32.AND P4, PT, R0.reuse, R65, PT ;  /* 0x000000410000720c */ /* 0x040fe20003f84070 */
[----:B------:R-:W-:Y:S01]  /*25b0*/  IMAD.MOV R6, RZ, RZ, -R6 ;  /* 0x000000ffff067224 */ /* 0x000fe200078e0a06 */
[----:B------:R-:W-:Y:S01]  /*25c0*/  IABS R125, R22 ;  /* 0x00000016007d7213 */ /* 0x000fe20000000000 */
[--C-:B------:R-:W-:Y:S01]  /*25d0*/  @!P1 IMAD.IADD R59, R59, 0x1, -R0.reuse ;  /* 0x000000013b3b9824 */ /* 0x100fe200078e0a00 */
[C---:B------:R-:W-:Y:S01]  /*25e0*/  ISETP.GT.U32.AND P1, PT, R0.reuse, R71, PT ;  /* 0x000000470000720c */ /* 0x040fe20003f24070 */
[----:B------:R-:W-:Y:S01]  /*25f0*/  @!P5 IMAD.MOV R53, RZ, RZ, -R53 ;  /* 0x000000ffff35d224 */ /* 0x000fe200078e0a35 */
[C---:B------:R-:W-:Y:S01]  /*2600*/  ISETP.GT.U32.AND P5, PT, R0.reuse, R67, PT ;  /* 0x000000430000720c */ /* 0x040fe20003fa4070 */
[----:B------:R-:W-:Y:S01]  /*2610*/  @!P3 IMAD.MOV R57, RZ, RZ, -R57 ;  /* 0x000000ffff39b224 */ /* 0x000fe200078e0a39 */
[C---:B------:R-:W-:Y:S01]  /*2620*/  ISETP.GT.U32.AND P3, PT, R0.reuse, R69, PT ;  /* 0x000000450000720c */ /* 0x040fe20003f64070 */
[C---:B------:R-:W-:Y:S01]  /*2630*/  IMAD R103, R0.reuse, R6, R103 ;  /* 0x0000000600677224 */ /* 0x040fe200078e0267 */
[----:B------:R-:W-:Y:S01]  /*2640*/  @!P0 IADD3 R61, R61, -R0, RZ ;  /* 0x800000003d3d8210 */ /* 0x000fe20007ffe0ff */
[--C-:B------:R-:W-:Y:S01]  /*2650*/  @!P6 IMAD.IADD R63, R63, 0x1, -R0.reuse ;  /* 0x000000013f3fe824 */ /* 0x100fe200078e0a00 */
[C---:B------:R-:W-:Y:S01]  /*2660*/  ISETP.GT.U32.AND P0, PT, R0.reuse, R73, PT ;  /* 0x000000490000720c */ /* 0x040fe20003f04070 */
[--C-:B------:R-:W-:Y:S01]  /*2670*/  @!P4 IMAD.IADD R65, R65, 0x1, -R0.reuse ;  /* 0x000000014141c824 */ /* 0x100fe200078e0a00 */
[----:B------:R-:W-:Y:S01]  /*2680*/  ISETP.GT.U32.AND P6, PT, R0, R75, PT ;  /* 0x0000004b0000720c */ /* 0x000fe20003fc4070 */
[----:B------:R-:W-:Y:S01]  /*2690*/  IMAD.HI.U32 R6, R4, R109, RZ ;  /* 0x0000006d04067227 */ /* 0x000fe200078e00ff */
[----:B------:R-:W-:Y:S01]  /*26a0*/  ISETP.GT.U32.AND P4, PT, R0, R77, PT ;  /* 0x0000004d0000720c */ /* 0x000fe20003f84070 */
[----:B------:R-:W-:Y:S02]  /*26b0*/  STL [R1+0xbb8], R22 ;  /* 0x000bb81601007387 */ /* 0x000fe40000100800 */
[--C-:B------:R-:W-:Y:S01]  /*26c0*/  @!P1 IMAD.IADD R71, R71, 0x1, -R0.reuse ;  /* 0x0000000147479824 */ /* 0x100fe200078e0a00 */
[----:B------:R-:W-:Y:S01]  /*26d0*/  ISETP.GE.AND P1, PT, R76, RZ, PT ;  /* 0x000000ff4c00720c */ /* 0x000fe20003f26270 */
        /* <DEDUP_REMOVED lines=8> */
[----:B------:R-:W-:Y:S01]  /*2760*/  @!P4 IMAD.IADD R77, R77, 0x1, -R0 ;  /* 0x000000014d4dc824 */ /* 0x000fe200078e0a00 */
[----:B------:R-:W-:Y:S01]  /*2770*/  ISETP.GT.U32.AND P4, PT, R0, R71, PT ;  /* 0x000000470000720c */ /* 0x000fe20003f84070 */
[----:B------:R-:W-:Y:S01]  /*2780*/  IMAD.HI.U32 R8, R4, R105, RZ ;  /* 0x0000006904087227 */ /* 0x000fe200078e00ff */
[----:B------:R-:W-:-:S02]  /*2790*/  IADD3 R20, R216, 0x3b, RZ ;  /* 0x0000003bd8147810 */ /* 0x000fc40007ffe0ff */
[----:B------:R-:W-:Y:S01]  /*27a0*/  @!P1 IADD3 R63, -R63, RZ, RZ ;  /* 0x000000ff3f3f9210 */ /* 0x000fe20007ffe1ff */
[----:B------:R-:W-:Y:S01]  /*27b0*/  @!P5 IMAD.MOV R59, RZ, RZ, -R59 ;  /* 0x000000ffff3bd224 */ /* 0x000fe200078e0a3b */
[C---:B------:R-:W-:Y:S01]  /*27c0*/  ISETP.GT.U32.AND P1, PT, R0.reuse, R73, PT ;  /* 0x000000490000720c */ /* 0x040fe20003f24070 */
[----:B------:R-:W-:Y:S01]  /*27d0*/  @!P3 IMAD.MOV R61, RZ, RZ, -R61 ;  /* 0x000000ffff3db224 */ /* 0x000fe200078e0a3d */
        /* <DEDUP_REMOVED lines=8> */
[----:B------:R-:W-:Y:S01]  /*2860*/  ISETP.GE.AND P4, PT, R74, RZ, PT ;  /* 0x000000ff4a00720c */ /* 0x000fe20003f86270 */
[----:B------:R-:W-:Y:S01]  /*2870*/  IMAD.MOV R8, RZ, RZ, -R8 ;  /* 0x000000ffff087224 */ /* 0x000fe200078e0a08 */
[----:B------:R-:W-:Y:S01]  /*2880*/  IABS R127, R20 ;  /* 0x00000014007f7213 */ /* 0x000fe20000000000 */
[--C-:B------:R-:W-:Y:S01]  /*2890*/  @!P1 IMAD.IADD R73, R73, 0x1, -R0.reuse ;  /* 0x0000000149499824 */ /* 0x100fe200078e0a00 */
        /* <DEDUP_REMOVED lines=8> */
[----:B------:R-:W-:Y:S01]  /*2920*/  ISETP.GT.U32.AND P6, PT, R0, R91, PT ;  /* 0x0000005b0000720c */ /* 0x000fe20003fc4070 */
[----:B------:R-:W-:Y:S01]  /*2930*/  @!P4 IMAD.MOV R69, RZ, RZ, -R69 ;  /* 0x000000ffff45c224 */ /* 0x000fe200078e0a45 */
[----:B------:R-:W-:Y:S01]  /*2940*/  IADD3 R18, R216, 0x3c, RZ ;  /* 0x0000003cd8127810 */ /* 0x000fe20007ffe0ff */
[C---:B------:R-:W-:Y:S01]  /*2950*/  IMAD R109, R0.reuse, R6, R109 ;  /* 0x00000006006d7224 */ /* 0x040fe200078e026d */
[----:B------:R-:W-:Y:S01]  /*2960*/  ISETP.GT.U32.AND P4, PT, R0, R81, PT ;  /* 0x000000510000720c */ /* 0x000fe20003f84070 */
[--C-:B------:R-:W-:Y:S01]  /*2970*/  @!P1 IMAD.IADD R85, R85, 0x1, -R0.reuse ;  /* 0x0000000155559824 */ /* 0x100fe200078e0a00 */
[----:B------:R-:W-:Y:S01]  /*2980*/  ISETP.GE.AND P1, PT, R68, RZ, PT ;  /* 0x000000ff4400720c */ /* 0x000fe20003f26270 */
[--C-:B------:R-:W-:Y:S01]  /*2990*/  @!P5 IMAD.IADD R83, R83, 0x1, -R0.reuse ;  /* 0x000000015353d824 */ /* 0x100fe200078e0a00 */
[----:B------:R-:W-:Y:S01]  /*29a0*/  ISETP.GE.AND P5, PT, R70, RZ, PT ;  /* 0x000000ff4600720c */ /* 0x000fe20003fa6270 */
[--C-:B------:R-:W-:Y:S01]  /*29b0*/  @!P0 IMAD.IADD R87, R87, 0x1, -R0.reuse ;  /* 0x0000000157578824 */ /* 0x100fe200078e0a00 */
[----:B------:R-:W-:Y:S01]  /*29c0*/  ISETP.GE.AND P0, PT, R66, RZ, PT ;  /* 0x000000ff4200720c */ /* 0x000fe20003f06270 */
[----:B------:R-:W-:Y:S01]  /*29d0*/  @!P3 IMAD.MOV R71, RZ, RZ, -R71 ;  /* 0x000000ffff47b224 */ /* 0x000fe200078e0a47 */
[C---:B------:R-:W-:Y:S01]  /*29e0*/  ISETP.GT.U32.AND P3, PT, R0.reuse, R83, PT ;  /* 0x000000530000720c */ /* 0x040fe20003f64070 */
[--C-:B------:R-:W-:Y:S01]  /*29f0*/  @!P6 IMAD.IADD R91, R91, 0x1, -R0.reuse ;  /* 0x000000015b5be824 */ /* 0x100fe200078e0a00 */
[C---:B------:R-:W-:Y:S01]  /*2a00*/  ISETP.GT.U32.AND P6, PT, R0.reuse, R85, PT ;  /* 0x000000550000720c */ /* 0x040fe20003fc4070 */
[C---:B------:R-:W-:Y:S01]  /*2a10*/  IMAD R105, R0.reuse, R8, R105 ;  /* 0x0000000800697224 */ /* 0x040fe200078e0269 */
[----:B------:R-:W-:Y:S01]  /*2a20*/  IABS R129, R18 ;  /* 0x0000001200817213 */ /* 0x000fe20000000000 */
[--C-:B------:R-:W-:Y:S01]  /*2a30*/  @!P4 IMAD.IADD R81, R81, 0x1, -R0.reuse ;  /* 0x000000015151c824 */ /* 0x100fe200078e0a00 */
[C---:B------:R-:W-:Y:S01]  /*2a40*/  ISETP.GT.U32.AND P4, PT, R0.reuse, R95, PT ;  /* 0x0000005f0000720c */ /* 0x040fe20003f84070 */
[----:B------:R-:W-:Y:S01]  /*2a50*/  @!P1 IMAD.MOV R75, RZ, RZ, -R75 ;  /* 0x000000ffff4b9224 */ /* 0x000fe200078e0a4b */
[C---:B------:R-:W-:Y:S01]  /*2a60*/  ISETP.GT.U32.AND P1, PT, R0.reuse, R87, PT ;  /* 0x000000570000720c */ /* 0x040fe20003f24070 */
[----:B------:R-:W-:Y:S01]  /*2a70*/  @!P5 IMAD.MOV R73, RZ, RZ, -R73 ;  /* 0x000000ffff49d224 */ /* 0x000fe200078e0a49 */
[C---:B------:R-:W-:Y:S01]  /*2a80*/  ISETP.GT.U32.AND P5, PT, R0.reuse, R91, PT ;  /* 0x0000005b0000720c */ /* 0x040fe20003fa4070 */
[----:B------:R-:W-:Y:S01]  /*2a90*/  @!P0 IMAD.MOV R77, RZ, RZ, -R77 ;  /* 0x000000ffff4d8224 */ /* 0x000fe200078e0a4d */
[C---:B------:R-:W-:Y:S01]  /*2aa0*/  ISETP.GT.U32.AND P0, PT, R0.reuse, R93, PT ;  /* 0x0000005d0000720c */ /* 0x040fe20003f04070 */
[--C-:B------:R-:W-:Y:S01]  /*2ab0*/  @!P3 IMAD.IADD R83, R83, 0x1, -R0.reuse ;  /* 0x000000015353b824 */ /* 0x100fe200078e0a00 */
[C---:B------:R-:W-:Y:S01]  /*2ac0*/  ISETP.GT.U32.AND P3, PT, R0.reuse, R97, PT ;  /* 0x000000610000720c */ /* 0x040fe20003f64070 */
[--C-:B------:R-:W-:Y:S01]  /*2ad0*/  @!P6 IMAD.IADD R85, R85, 0x1, -R0.reuse ;  /* 0x000000015555e824 */ /* 0x100fe200078e0a00 */
[----:B------:R-:W-:Y:S01]  /*2ae0*/  ISETP.GT.U32.AND P6, PT, R0, R99, PT ;  /* 0x000000630000720c */ /* 0x000fe20003fc4070 */
[----:B------:R-:W-:Y:S01]  /*2af0*/  IMAD.HI.U32 R6, R4, R111, RZ ;  /* 0x0000006f04067227 */ /* 0x000fe200078e00ff */
[----:B------:R-:W-:Y:S03]  /*2b00*/  STL [R1+0xbb4], R20 ;  /* 0x000bb41401007387 */ /* 0x000fe60000100800 */
[--C-:B------:R-:W-:Y:S01]  /*2b10*/  @!P1 IMAD.IADD R87, R87, 0x1, -R0.reuse ;  /* 0x0000000157579824 */ /* 0x100fe200078e0a00 */
[----:B------:R-:W-:Y:S01]  /*2b20*/  ISETP.GT.U32.AND P1, PT, R0, R101, PT ;  /* 0x000000650000720c */ /* 0x000fe20003f24070 */
[--C-:B------:R-:W-:Y:S01]  /*2b30*/  @!P4 IMAD.IADD R95, R95, 0x1, -R0.reuse ;  /* 0x000000015f5fc824 */ /* 0x100fe200078e0a00 */
[----:B------:R-:W-:Y:S01]  /*2b40*/  @!P5 IADD3 R91, R91, -R0, RZ ;  /* 0x800000005b5bd210 */ /* 0x000fe20007ffe0ff */
[--C-:B------:R-:W-:Y:S01]  /*2b50*/  @!P0 IMAD.IADD R93, R93, 0x1, -R0.reuse ;  /* 0x000000015d5d8824 */ /* 0x100fe200078e0a00 */
[----:B------:R-:W-:Y:S01]  /*2b60*/  ISETP.GE.AND P5, PT, R64, RZ, PT ;  /* 0x000000ff4000720c */ /* 0x000fe20003fa6270 */
[--C-:B------:R-:W-:Y:S01]  /*2b70*/  @!P3 IMAD.IADD R97, R97, 0x1, -R0.reuse ;  /* 0x000000016161b824 */ /* 0x100fe200078e0a00 */
[----:B------:R-:W-:Y:S01]  /*2b80*/  ISETP.GE.AND P3, PT, R58, RZ, PT ;  /* 0x000000ff3a00720c */ /* 0x000fe20003f66270 */
[--C-:B------:R-:W-:Y:S01]  /*2b90*/  @!P6 IMAD.IADD R99, R99, 0x1, -R0.reuse ;  /* 0x000000016363e824 */ /* 0x100fe200078e0a00 */
[----:B------:R-:W-:Y:S01]  /*2ba0*/  ISETP.GE.AND P0, PT, R62, RZ, PT ;  /* 0x000000ff3e00720c */ /* 0x000fe20003f06270 */
[----:B------:R-:W-:Y:S01]  /*2bb0*/  IMAD.HI.U32 R10, R4, R107, RZ ;  /* 0x0000006b040a7227 */ /* 0x000fe200078e00ff */
[----:B------:R-:W-:Y:S01]  /*2bc0*/  ISETP.GE.AND P4, PT, R60, RZ, PT ;  /* 0x000000ff3c00720c */ /* 0x000fe20003f86270 */
[----:B------:R-:W-:Y:S01]  /*2bd0*/  STL [R1+0xbb0], R18 ;  /* 0x000bb01201007387 */ /* 0x000fe20000100800 */
[----:B------:R-:W-:Y:S01]  /*2be0*/  ISETP.GE.AND P6, PT, R16, RZ, PT ;  /* 0x000000ff1000720c */ /* 0x000fe20003fc6270 */
[----:B------:R-:W-:Y:S01]  /*2bf0*/  @!P1 IMAD.IADD R101, R101, 0x1, -R0 ;  /* 0x0000000165659824 */ /* 0x000fe200078e0a00 */
[----:B------:R-:W-:Y:S01]  /*2c00*/  ISETP.GT.U32.AND P1, PT, R0, R93, PT ;  /* 0x0000005d0000720c */ /* 0x000fe20003f24070 */
[----:B------:R-:W-:Y:S01]  /*2c10*/  IMAD.MOV R6, RZ, RZ, -R6 ;  /* 0x000000ffff067224 */ /* 0x000fe200078e0a06 */
[----:B------:R-:W-:Y:S01]  /*2c20*/  IADD3 R16, R216, 0x3d, RZ ;  /* 0x0000003dd8107810 */ /* 0x000fe20007ffe0ff */
[----:B------:R-:W-:Y:S01]  /*2c30*/  @!P5 IMAD.MOV R81, RZ, RZ, -R81 ;  /* 0x000000ffff51d224 */ /* 0x000fe200078e0a51 */
[C---:B------:R-:W-:Y:S01]  /*2c40*/  ISETP.GT.U32.AND P5, PT, R0.reuse, R97, PT ;  /* 0x000000610000720c */ /* 0x040fe20003fa4070 */
[----:B------:R-:W-:Y:S01]  /*2c50*/  @!P3 IMAD.MOV R87, RZ, RZ, -R87 ;  /* 0x000000ffff57b224 */ /* 0x000fe200078e0a57 */
[C---:B------:R-:W-:Y:S01]  /*2c60*/  ISETP.GT.U32.AND P3, PT, R0.reuse, R101, PT ;  /* 0x000000650000720c */ /* 0x040fe20003f64070 */
[----:B------:R-:W-:Y:S01]  /*2c70*/  IMAD.MOV R10, RZ, RZ, -R10 ;  /* 0x000000ffff0a7224 */ /* 0x000fe200078e0a0a */
[----:B------:R-:W-:Y:S01]  /*2c80*/  IABS R131, R16 ;  /* 0x0000001000837213 */ /* 0x000fe20000000000 */
[----:B------:R-:W-:Y:S01]  /*2c90*/  IMAD R111, R0, R6, R111 ;  /* 0x00000006006f7224 */ /* 0x000fe200078e026f */
[----:B------:R-:W-:Y:S01]  /*2ca0*/  STL [R1+0xbac], R16 ;  /* 0x000bac1001007387 */ /* 0x000fe20000100800 */
[----:B------:R-:W-:-:S03]  /*2cb0*/  IMAD.HI.U32 R6, R4, R115, RZ ;  /* 0x0000007304067227 */ /* 0x000fc600078e00ff */
[----:B------:R3:W-:Y:S01]  /*2cc0*/  STL [R1+0xba8], R12 ;  /* 0x000ba80c01007387 */ /* 0x0007e20000100800 */
[----:B------:R-:W-:Y:S01]  /*2cd0*/  @!P1 IMAD.IADD R93, R93, 0x1, -R0 ;  /* 0x000000015d5d9824 */ /* 0x000fe200078e0a00 */
[C---:B------:R-:W-:Y:S01]  /*2ce0*/  ISETP.GT.U32.AND P1, PT, R0.reuse, R105, PT ;  /* 0x000000690000720c */ /* 0x040fe20003f24070 */
[----:B------:R-:W-:Y:S01]  /*2cf0*/  IMAD R107, R0, R10, R107 ;  /* 0x0000000a006b7224 */ /* 0x000fe200078e026b */
[----:B--2---:R-:W-:Y:S01]  /*2d00*/  LOP3.LUT R10, R252, 0x7f, RZ, 0xc0, !PT ;  /* 0x0000007ffc0a7812 */ /* 0x004fe200078ec0ff */
[----:B------:R-:W-:Y:S01]  /*2d10*/  @!P0 IMAD.MOV R83, RZ, RZ, -R83 ;  /* 0x000000ffff538224 */ /* 0x000fe200078e0a53 */
[C---:B------:R-:W-:Y:S01]  /*2d20*/  ISETP.GT.U32.AND P0, PT, R0.reuse, R95, PT ;  /* 0x0000005f0000720c */ /* 0x040fe20003f04070 */
[----:B------:R-:W-:Y:S01]  /*2d30*/  @!P4 IMAD.MOV R85, RZ, RZ, -R85 ;  /* 0x000000ffff55c224 */ /* 0x000fe200078e0a55 */
[C---:B------:R-:W-:Y:S01]  /*2d40*/  ISETP.GT.U32.AND P4, PT, R0.reuse, R99, PT ;  /* 0x000000630000720c */ /* 0x040fe20003f84070 */
[----:B------:R-:W-:Y:S01]  /*2d50*/  @!P6 IMAD.MOV R91, RZ, RZ, -R91 ;  /* 0x000000ffff5be224 */ /* 0x000fe200078e0a5b */
[----:B------:R-:W-:Y:S01]  /*2d60*/  ISETP.GT.U32.AND P6, PT, R0, R103, PT ;  /* 0x000000670000720c */ /* 0x000fe20003fc4070 */
[----:B------:R-:W-:-:S02]  /*2d70*/  IMAD.MOV R6, RZ, RZ, -R6 ;  /* 0x000000ffff067224 */ /* 0x000fc400078e0a06 */
[--C-:B------:R-:W-:Y:S01]  /*2d80*/  @!P5 IMAD.IADD R97, R97, 0x1, -R0.reuse ;  /* 0x000000016161d824 */ /* 0x100fe200078e0a00 */
[C---:B------:R-:W-:Y:S01]  /*2d90*/  ISETP.GT.U32.AND P5, PT, R0.reuse, R107, PT ;  /* 0x0000006b0000720c */ /* 0x040fe20003fa4070 */
[----:B------:R-:W-:Y:S02]  /*2da0*/  IMAD R115, R0, R6, R115 ;  /* 0x0000000600737224 */ /* 0x000fe400078e0273 */
[----:B------:R-:W-:Y:S02]  /*2db0*/  IMAD.HI.U32 R6, R4, R117, RZ ;  /* 0x0000007504067227 */ /* 0x000fe400078e00ff */
[----:B------:R-:W-:Y:S02]  /*2dc0*/  @!P0 IADD3 R95, R95, -R0, RZ ;  /* 0x800000005f5f8210 */ /* 0x000fe40007ffe0ff */
[--C-:B------:R-:W-:Y:S01]  /*2dd0*/  @!P3 IMAD.IADD R101, R101, 0x1, -R0.reuse ;  /* 0x000000016565b824 */ /* 0x100fe200078e0a00 */
[----:B------:R-:W-:Y:S01]  /*2de0*/  ISETP.GE.AND P3, PT, R54, RZ, PT ;  /* 0x000000ff3600720c */ /* 0x000fe20003f66270 */
[----:B------:R-:W-:Y:S01]  /*2df0*/  @!P1 IMAD.IADD R105, R105, 0x1, -R0 ;  /* 0x0000000169699824 */ /* 0x000fe200078e0a00 */
[----:B------:R-:W-:Y:S01]  /*2e00*/  ISETP.GE.AND P1, PT, R50, RZ, PT ;  /* 0x000000ff3200720c */ /* 0x000fe20003f26270 */
[----:B------:R-:W-:Y:S01]  /*2e10*/  IMAD.MOV R6, RZ, RZ, -R6 ;  /* 0x000000ffff067224 */ /* 0x000fe200078e0a06 */
[----:B------:R-:W-:Y:S01]  /*2e20*/  ISETP.GE.AND P0, PT, R56, RZ, PT ;  /* 0x000000ff3800720c */ /* 0x000fe20003f06270 */
[--C-:B------:R-:W-:Y:S01]  /*2e30*/  @!P4 IMAD.IADD R99, R99, 0x1, -R0.reuse ;  /* 0x000000016363c824 */ /* 0x100fe200078e0a00 */
[C---:B------:R-:W-:Y:S01]  /*2e40*/  ISETP.GT.U32.AND P4, PT, R0.reuse, R109, PT ;  /* 0x0000006d0000720c */ /* 0x040fe20003f84070 */
[----:B------:R-:W-:Y:S01]  /*2e50*/  @!P6 IMAD.IADD R103, R103, 0x1, -R0 ;  /* 0x000000016767e824 */ /* 0x000fe200078e0a00 */
[C---:B------:R-:W-:Y:S01]  /*2e60*/  ISETP.GT.U32.AND P6, PT, R0.reuse, R111, PT ;  /* 0x0000006f0000720c */ /* 0x040fe20003fc4070 */
[----:B------:R-:W-:-:S02]  /*2e70*/  IMAD R21, R0, R6, R117 ;  /* 0x0000000600157224 */ /* 0x000fc400078e0275 */
[----:B------:R-:W-:-:S04]  /*2e80*/  IMAD.HI.U32 R6, R4, R119, RZ ;  /* 0x0000007704067227 */ /* 0x000fc800078e00ff */
[----:B------:R-:W-:Y:S01]  /*2e90*/  @!P5 IMAD.IADD R107, R107, 0x1, -R0 ;  /* 0x000000016b6bd824 */ /* 0x000fe200078e0a00 */
[----:B------:R-:W-:Y:S01]  /*2ea0*/  ISETP.GE.AND P5, PT, R48, RZ, PT ;  /* 0x000000ff3000720c */ /* 0x000fe20003fa6270 */
[----:B------:R-:W-:Y:S01]  /*2eb0*/  IMAD.MOV R6, RZ, RZ, -R6 ;  /* 0x000000ffff067224 */ /* 0x000fe200078e0a06 */
[----:B------:R-:W-:Y:S01]  /*2ec0*/  @!P1 IADD3 R97, -R97, RZ, RZ ;  /* 0x000000ff61619210 */ /* 0x000fe20007ffe1ff */
[----:B------:R-:W-:Y:S01]  /*2ed0*/  @!P3 IMAD.MOV R95, RZ, RZ, -R95 ;  /* 0x000000ffff5fb224 */ /* 0x000fe200078e0a5f */
[C---:B------:R-:W-:Y:S01]  /*2ee0*/  ISETP.GT.U32.AND P3, PT, R0.reuse, R105, PT ;  /* 0x000000690000720c */ /* 0x040fe20003f64070 */
[C---:B------:R-:W-:Y:S01]  /*2ef0*/  IMAD R119, R0.reuse, R6, R119 ;  /* 0x0000000600777224 */ /* 0x040fe200078e0277 */
[----:B------:R-:W-:Y:S01]  /*2f00*/  ISETP.GT.U32.AND P1, PT, R0, R107, PT ;  /* 0x0000006b0000720c */ /* 0x000fe20003f24070 */
[----:B------:R-:W-:-:S04]  /*2f10*/  IMAD.HI.U32 R6, R4, R121, RZ ;  /* 0x0000007904067227 */ /* 0x000fc800078e00ff */
[--C-:B------:R-:W-:Y:S01]  /*2f20*/  @!P4 IMAD.IADD R109, R109, 0x1, -R0.reuse ;  /* 0x000000016d6dc824 */ /* 0x100fe200078e0a00 */
[----:B------:R-:W-:Y:S01]  /*2f30*/  ISETP.GE.AND P4, PT, R46, RZ, PT ;  /* 0x000000ff2e00720c */ /* 0x000fe20003f86270 */
[----:B------:R-:W-:Y:S01]  /*2f40*/  @!P6 IMAD.IADD R111, R111, 0x1, -R0 ;  /* 0x000000016f6fe824 */ /* 0x000fe200078e0a00 */
[----:B------:R-:W-:Y:S01]  /*2f50*/  IADD3 R6, -R6, RZ, RZ ;  /* 0x000000ff06067210 */ /* 0x000fe20007ffe1ff */
[----:B------:R-:W-:Y:S01]  /*2f60*/  @!P0 IMAD.MOV R93, RZ, RZ, -R93 ;  /* 0x000000ffff5d8224 */ /* 0x000fe200078e0a5d */
[----:B------:R-:W-:Y:S01]  /*2f70*/  ISETP.GT.U32.AND P0, PT, R0, R103, PT ;  /* 0x000000670000720c */ /* 0x000fe20003f04070 */
[----:B------:R-:W-:Y:S01]  /*2f80*/  IMAD.HI.U32 R8, R4, R113, RZ ;  /* 0x0000007104087227 */ /* 0x000fe200078e00ff */
[----:B------:R-:W-:-:S03]  /*2f90*/  ISETP.GT.U32.AND P6, PT, R0, R111, PT ;  /* 0x0000006f0000720c */ /* 0x000fc60003fc4070 */
[----:B------:R-:W-:Y:S01]  /*2fa0*/  @!P5 IMAD.MOV R99, RZ, RZ, -R99 ;  /* 0x000000ffff63d224 */ /* 0x000fe200078e0a63 */
[C---:B------:R-:W-:Y:S01]  /*2fb0*/  ISETP.GT.U32.AND P5, PT, R0.reuse, R109, PT ;  /* 0x0000006d0000720c */ /* 0x040fe20003fa4070 */
[----:B------:R-:W-:Y:S02]  /*2fc0*/  IMAD.MOV R8, RZ, RZ, -R8 ;  /* 0x000000ffff087224 */ /* 0x000fe400078e0a08 */
[C---:B------:R-:W-:Y:S02]  /*2fd0*/  IMAD R121, R0.reuse, R6, R121 ;  /* 0x0000000600797224 */ /* 0x040fe400078e0279 */
[--C-:B------:R-:W-:Y:S01]  /*2fe0*/  @!P3 IMAD.IADD R105, R105, 0x1, -R0.reuse ;  /* 0x000000016969b824 */ /* 0x100fe200078e0a00 */
[C---:B------:R-:W-:Y:S01]  /*2ff0*/  ISETP.GT.U32.AND P3, PT, R0.reuse, R21, PT ;  /* 0x000000150000720c */ /* 0x040fe20003f64070 */
[----:B------:R-:W-:Y:S01]  /*3000*/  @!P1 IMAD.IADD R107, R107, 0x1, -R0 ;  /* 0x000000016b6b9824 */ /* 0x000fe200078e0a00 */
[----:B------:R-:W-:Y:S01]  /*3010*/  ISETP.GT.U32.AND P1, PT, R0, R119, PT ;  /* 0x000000770000720c */ /* 0x000fe20003f24070 */
[----:B------:R-:W-:-:S04]  /*3020*/  IMAD.HI.U32 R6, R4, R123, RZ ;  /* 0x0000007b04067227 */ /* 0x000fc800078e00ff */
[C---:B------:R-:W-:Y:S02]  /*3030*/  IMAD R113, R0.reuse, R8, R113 ;  /* 0x0000000800717224 */ /* 0x040fe400078e0271 */
[----:B------:R-:W-:Y:S02]  /*3040*/  IMAD.MOV R6, RZ, RZ, -R6 ;  /* 0x000000ffff067224 */ /* 0x000fe400078e0a06 */
[----:B------:R-:W-:Y:S01]  /*3050*/  @!P4 IMAD.MOV R101, RZ, RZ, -R101 ;  /* 0x000000ffff65c224 */ /* 0x000fe200078e0a65 */
[C---:B------:R-:W-:Y:S01]  /*3060*/  ISETP.GT.U32.AND P4, PT, R0.reuse, R113, PT ;  /* 0x000000710000720c */ /* 0x040fe20003f84070 */
[----:B------:R-:W-:Y:S01]  /*3070*/  @!P0 IMAD.IADD R103, R103, 0x1, -R0 ;  /* 0x0000000167678824 */ /* 0x000fe200078e0a00 */
[C---:B------:R-:W-:Y:S01]  /*3080*/  ISETP.GT.U32.AND P0, PT, R0.reuse, R115, PT ;  /* 0x000000730000720c */ /* 0x040fe20003f04070 */
[----:B------:R-:W-:Y:S01]  /*3090*/  IMAD R123, R0, R6, R123 ;  /* 0x00000006007b7224 */ /* 0x000fe200078e027b */
[----:B------:R-:W-:Y:S01]  /*30a0*/  @!P1 IADD3 R119, R119, -R0, RZ ;  /* 0x8000000077779210 */ /* 0x000fe20007ffe0ff */
[----:B------:R-:W-:Y:S01]  /*30b0*/  IMAD.HI.U32 R6, R4, R125, RZ ;  /* 0x0000007d04067227 */ /* 0x000fe200078e00ff */
[----:B------:R-:W-:-:S03]  /*30c0*/  ISETP.GE.AND P1, PT, R36, RZ, PT ;  /* 0x000000ff2400720c */ /* 0x000fc60003f26270 */
[--C-:B------:R-:W-:Y:S01]  /*30d0*/  @!P5 IMAD.IADD R109, R109, 0x1, -R0.reuse ;  /* 0x000000016d6dd824 */ /* 0x100fe200078e0a00 */
[----:B------:R-:W-:Y:S01]  /*30e0*/  ISETP.GT.U32.AND P5, PT, R0, R121, PT ;  /* 0x000000790000720c */ /* 0x000fe20003fa4070 */
[----:B------:R-:W-:Y:S01]  /*30f0*/  @!P6 IMAD.IADD R111, R111, 0x1, -R0 ;  /* 0x000000016f6fe824 */ /* 0x000fe200078e0a00 */
[----:B------:R-:W-:Y:S01]  /*3100*/  ISETP.GE.AND P6, PT, R44, RZ, PT ;  /* 0x000000ff2c00720c */ /* 0x000fe20003fc6270 */
[----:B------:R-:W-:Y:S02]  /*3110*/  IMAD.MOV R6, RZ, RZ, -R6 ;  /* 0x000000ffff067224 */ /* 0x000fe400078e0a06 */
[----:B------:R-:W-:Y:S01]  /*3120*/  @!P3 IMAD.IADD R21, R21, 0x1, -R0 ;  /* 0x000000011515b824 */ /* 0x000fe200078e0a00 */
[----:B------:R-:W-:Y:S01]  /*3130*/  ISETP.GE.AND P3, PT, R38, RZ, PT ;  /* 0x000000ff2600720c */ /* 0x000fe20003f66270 */
[----:B------:R-:W-:Y:S02]  /*3140*/  IMAD R125, R0, R6, R125 ;  /* 0x00000006007d7224 */ /* 0x000fe400078e027d */
[----:B------:R-:W-:-:S04]  /*3150*/  IMAD.HI.U32 R6, R4, R127, RZ ;  /* 0x0000007f04067227 */ /* 0x000fc800078e00ff */
[--C-:B------:R-:W-:Y:S01]  /*3160*/  @!P4 IMAD.IADD R113, R113, 0x1, -R0.reuse ;  /* 0x000000017171c824 */ /* 0x100fe200078e0a00 */
[----:B------:R-:W-:Y:S01]  /*3170*/  IADD3 R6, -R6, RZ, RZ ;  /* 0x000000ff06067210 */ /* 0x000fe20007ffe1ff */
[--C-:B------:R-:W-:Y:S01]  /*3180*/  @!P0 IMAD.IADD R115, R115, 0x1, -R0.reuse ;  /* 0x0000000173738824 */ /* 0x100fe200078e0a00 */
[----:B------:R-:W-:Y:S01]  /*3190*/  ISETP.GE.AND P0, PT, R40, RZ, PT ;  /* 0x000000ff2800720c */ /* 0x000fe20003f06270 */
[----:B------:R-:W-:Y:S01]  /*31a0*/  @!P5 IMAD.IADD R121, R121, 0x1, -R0 ;  /* 0x000000017979d824 */ /* 0x000fe200078e0a00 */
[----:B------:R-:W-:Y:S01]  /*31b0*/  ISETP.GE.AND P4, PT, R42, RZ, PT ;  /* 0x000000ff2a00720c */ /* 0x000fe20003f86270 */
[----:B------:R-:W-:Y:S01]  /*31c0*/  @!P6 IMAD.MOV R103, RZ, RZ, -R103 ;  /* 0x000000ffff67e224 */ /* 0x000fe200078e0a67 */
[C---:B------:R-:W-:Y:S01]  /*31d0*/  ISETP.GT.U32.AND P6, PT, R0.reuse, R113, PT ;  /* 0x000000710000720c */ /* 0x040fe20003fc4070 */
[----:B------:R-:W-:Y:S01]  /*31e0*/  @!P3 IMAD.MOV R109, RZ, RZ, -R109 ;  /* 0x000000ffff6db224 */ /* 0x000fe200078e0a6d */
[C---:B------:R-:W-:Y:S01]  /*31f0*/  ISETP.GT.U32.AND P5, PT, R0.reuse, R115, PT ;  /* 0x000000730000720c */ /* 0x040fe20003fa4070 */
[----:B------:R-:W-:Y:S01]  /*3200*/  @!P1 IMAD.MOV R111, RZ, RZ, -R111 ;  /* 0x000000ffff6f9224 */ /* 0x000fe200078e0a6f */
[C---:B------:R-:W-:Y:S01]  /*3210*/  ISETP.GT.U32.AND P3, PT, R0.reuse, R119, PT ;  /* 0x000000770000720c */ /* 0x040fe20003f64070 */
[C---:B------:R-:W-:Y:S01]  /*3220*/  IMAD R127, R0.reuse, R6, R127 ;  /* 0x00000006007f7224 */ /* 0x040fe200078e027f */
[----:B------:R-:W-:Y:S01]  /*3230*/  ISETP.GT.U32.AND P1, PT, R0, R121, PT ;  /* 0x000000790000720c */ /* 0x000fe20003f24070 */
[----:B------:R-:W-:-:S04]  /*3240*/  IMAD.HI.U32 R8, R4, R129, RZ ;  /* 0x0000008104087227 */ /* 0x000fc800078e00ff */
[----:B------:R-:W-:-:S04]  /*3250*/  IMAD.HI.U32 R6, R4, R131, RZ ;  /* 0x0000008304067227 */ /* 0x000fc800078e00ff */
[----:B------:R-:W-:Y:S02]  /*3260*/  IMAD.MOV R8, RZ, RZ, -R8 ;  /* 0x000000ffff087224 */ /* 0x000fe400078e0a08 */
[----:B------:R-:W-:Y:S02]  /*3270*/  IMAD.MOV R6, RZ, RZ, -R6 ;  /* 0x000000ffff067224 */ /* 0x000fe400078e0a06 */
[----:B------:R-:W-:Y:S01]  /*3280*/  @!P0 IMAD.MOV R107, RZ, RZ, -R107 ;  /* 0x000000ffff6b8224 */ /* 0x000fe200078e0a6b */
[C---:B------:R-:W-:Y:S01]  /*3290*/  ISETP.GT.U32.AND P0, PT, R0.reuse, R21, PT ;  /* 0x000000150000720c */ /* 0x040fe20003f04070 */
[C---:B------:R-:W-:Y:S01]  /*32a0*/  IMAD R129, R0.reuse, R8, R129 ;  /* 0x0000000800817224 */ /* 0x040fe200078e0281 */
[----:B------:R-:W-:Y:S01]  /*32b0*/  @!P1 IADD3 R121, R121, -R0, RZ ;  /* 0x8000000079799210 */ /* 0x000fe20007ffe0ff */
[C---:B------:R-:W-:Y:S02]  /*32c0*/  IMAD R131, R0.reuse, R6, R131 ;  /* 0x0000000600837224 */ /* 0x040fe400078e0283 */
[--C-:B------:R-:W-:Y:S01]  /*32d0*/  @!P6 IMAD.IADD R113, R113, 0x1, -R0.reuse ;  /* 0x000000017171e824 */ /* 0x100fe200078e0a00 */
[C---:B------:R-:W-:Y:S01]  /*32e0*/  ISETP.GT.U32.AND P6, PT, R0.reuse, R123, PT ;  /* 0x0000007b0000720c */ /* 0x040fe20003fc4070 */
[--C-:B------:R-:W-:Y:S01]  /*32f0*/  @!P5 IMAD.IADD R115, R115, 0x1, -R0.reuse ;  /* 0x000000017373d824 */ /* 0x100fe200078e0a00 */
[C---:B------:R-:W-:Y:S01]  /*3300*/  ISETP.GT.U32.AND P5, PT, R0.reuse, R125, PT ;  /* 0x0000007d0000720c */ /* 0x040fe20003fa4070 */
[--C-:B------:R-:W-:Y:S01]  /*3310*/  @!P3 IMAD.IADD R119, R119, 0x1, -R0.reuse ;  /* 0x000000017777b824 */ /* 0x100fe200078e0a00 */
[C---:B------:R-:W-:Y:S01]  /*3320*/  ISETP.GT.U32.AND P3, PT, R0.reuse, R129, PT ;  /* 0x000000810000720c */ /* 0x040fe20003f64070 */
[----:B------:R-:W-:Y:S01]  /*3330*/  @!P4 IMAD.MOV R105, RZ, RZ, -R105 ;  /* 0x000000ffff69c224 */ /* 0x000fe200078e0a69 */
[----:B------:R-:W-:Y:S01]  /*3340*/  ISETP.GT.U32.AND P1, PT, R0, R131, PT ;  /* 0x000000830000720c */ /* 0x000fe20003f24070 */
[----:B------:R-:W-:Y:S01]  /*3350*/  @!P0 IMAD.IADD R21, R21, 0x1, -R0 ;  /* 0x0000000115158824 */ /* 0x000fe200078e0a00 */
[----:B------:R-:W-:Y:S01]  /*3360*/  ISETP.GE.AND P4, PT, R34, RZ, PT ;  /* 0x000000ff2200720c */ /* 0x000fe20003f86270 */
[----:B------:R-:W-:Y:S01]  /*3370*/  IMAD R210, R210, 0x100, R10 ;  /* 0x00000100d2d27824 */ /* 0x000fe200078e020a */
[----:B------:R-:W-:Y:S01]  /*3380*/  ISETP.GT.U32.AND P0, PT, R0, R127, PT ;  /* 0x0000007f0000720c */ /* 0x000fe20003f04070 */
[----:B------:R-:W-:-:S03]  /*3390*/  IMAD.HI.U32 R4, R4, R133, RZ ;  /* 0x0000008504047227 */ /* 0x000fc600078e00ff */
[----:B------:R-:W-:Y:S01]  /*33a0*/  IADD3 R217, R210, 0x80, RZ ;  /* 0x00000080d2d97810 */ /* 0x000fe20007ffe0ff */
[--C-:B------:R-:W-:Y:S01]  /*33b0*/  @!P6 IMAD.IADD R123, R123, 0x1, -R0.reuse ;  /* 0x000000017b7be824 */ /* 0x100fe200078e0a00 */
[----:B------:R-:W-:Y:S01]  /*33c0*/  IABS R6, R210 ;  /* 0x000000d200067213 */ /* 0x000fe20000000000 */
[--C-:B------:R-:W-:Y:S01]  /*33d0*/  @!P5 IMAD.IADD R125, R125, 0x1, -R0.reuse ;  /* 0x000000017d7dd824 */ /* 0x100fe200078e0a00 */
[----:B------:R-:W-:Y:S01]  /*33e0*/  ISETP.GE.AND P5, PT, R30, RZ, PT ;  /* 0x000000ff1e00720c */ /* 0x000fe20003fa6270 */
[--C-:B------:R-:W-:Y:S01]  /*33f0*/  @!P3 IMAD.IADD R129, R129, 0x1, -R0.reuse ;  /* 0x000000018181b824 */ /* 0x100fe200078e0a00 */
[----:B------:R-:W-:Y:S01]  /*3400*/  ISETP.GE.AND P3, PT, R26, RZ, PT ;  /* 0x000000ff1a00720c */ /* 0x000fe20003f66270 */
[----:B------:R-:W-:Y:S01]  /*3410*/  @!P1 IMAD.IADD R131, R131, 0x1, -R0 ;  /* 0x0000000183839824 */ /* 0x000fe200078e0a00 */
[C---:B------:R-:W-:Y:S01]  /*3420*/  ISETP.GT.U32.AND P1, PT, R0.reuse, R123, PT ;  /* 0x0000007b0000720c */ /* 0x040fe20003f24070 */
[----:B------:R-:W-:Y:S01]  /*3430*/  @!P4 IMAD.MOV R113, RZ, RZ, -R113 ;  /* 0x000000ffff71c224 */ /* 0x000fe200078e0a71 */
[----:B------:R-:W-:Y:S01]  /*3440*/  ISETP.GT.U32.AND P4, PT, R0, R125, PT ;  /* 0x0000007d0000720c */ /* 0x000fe20003f84070 */
[----:B------:R-:W-:Y:S01]  /*3450*/  IMAD.MOV R4, RZ, RZ, -R4 ;  /* 0x000000ffff047224 */ /* 0x000fe200078e0a04 */
[----:B------:R-:W-:Y:S01]  /*3460*/  IABS R8, R217 ;  /* 0x000000d900087213 */ /* 0x000fe20000000000 */
[----:B------:R-:W-:Y:S01]  /*3470*/  @!P0 IMAD.IADD R127, R127, 0x1, -R0 ;  /* 0x000000017f7f8824 */ /* 0x000fe200078e0a00 */
[----:B------:R-:W-:Y:S01]  /*3480*/  ISETP.GE.AND P6, PT, R32, RZ, PT ;  /* 0x000000ff2000720c */ /* 0x000fe20003fc6270 */
[----:B------:R-:W-:Y:S01]  /*3490*/  IMAD.MOV.U32 R117, RZ, RZ, R21 ;  /* 0x000000ffff757224 */ /* 0x000fe200078e0015 */
[----:B------:R-:W-:Y:S01]  /*34a0*/  ISETP.GE.AND P0, PT, R28, RZ, PT ;  /* 0x000000ff1c00720c */ /* 0x000fe20003f06270 */
[C---:B------:R-:W-:Y:S01]  /*34b0*/  IMAD R133, R0.reuse, R4, R133 ;  /* 0x0000000400857224 */ /* 0x040fe200078e0285 */
[----:B------:R2:W-:Y:S01]  /*34c0*/  STL.64 [R1+0xca0], R216 ;  /* 0x000ca0d801007387 */ /* 0x0005e20000100a00 */
[----:B------:R-:W-:Y:S01]  /*34d0*/  @!P5 IMAD.MOV R117, RZ, RZ, -R117 ;  /* 0x000000ffff75d224 */ /* 0x000fe200078e0a75 */
[----:B------:R-:W-:Y:S01]  /*34e0*/  ISETP.GT.U32.AND P5, PT, R0, R127, PT ;  /* 0x0000007f0000720c */ /* 0x000fe20003fa4070 */
[----:B------:R-:W-:-:S04]  /*34f0*/  IMAD.HI.U32 R4, R3, R6, RZ ;  /* 0x0000000603047227 */ /* 0x000fc800078e00ff */
[----:B------:R-:W-:Y:S01]  /*3500*/  @!P3 IMAD.MOV R121, RZ, RZ, -R121 ;  /* 0x000000ffff79b224 */ /* 0x000fe200078e0a79 */
[----:B------:R-:W-:Y:S01]  /*3510*/  ISETP.GE.AND P3, PT, R24, RZ, PT ;  /* 0x000000ff1800720c */ /* 0x000fe20003f66270 */
[----:B------:R-:W-:Y:S01]  /*3520*/  @!P1 IMAD.IADD R123, R123, 0x1, -R0 ;  /* 0x000000017b7b9824 */ /* 0x000fe200078e0a00 */
[C---:B------:R-:W-:Y:S01]  /*3530*/  ISETP.GT.U32.AND P1, PT, R0.reuse, R133, PT ;  /* 0x000000850000720c */ /* 0x040fe20003f24070 */
[----:B------:R-:W-:Y:S01]  /*3540*/  IMAD.HI.U32 R3, R3, R8, RZ ;  /* 0x0000000803037227 */ /* 0x000fe200078e00ff */
[----:B------:R-:W-:Y:S02]  /*3550*/  @!P0 IADD3 R119, -R119, RZ, RZ ;  /* 0x000000ff77778210 */ /* 0x000fe40007ffe1ff */
[----:B------:R-:W-:Y:S01]  /*3560*/  ISETP.GT.U32.AND P0, PT, R0, R131, PT ;  /* 0x000000830000720c */ /* 0x000fe20003f04070 */
[----:B------:R-:W-:Y:S01]  /*3570*/  IMAD.MOV R135, RZ, RZ, -R4 ;  /* 0x000000ffff877224 */ /* 0x000fe200078e0a04 */
[----:B------:R-:W-:Y:S01]  /*3580*/  IADD3 R4, R52, -0x5, RZ ;  /* 0xfffffffb34047810 */ /* 0x000fe20007ffe0ff */
[----:B------:R-:W-:Y:S01]  /*3590*/  @!P4 IMAD.IADD R125, R125, 0x1, -R0 ;  /* 0x000000017d7dc824 */ /* 0x000fe200078e0a00 */
[----:B------:R-:W-:Y:S01]  /*35a0*/  ISETP.GE.AND P4, PT, R22, RZ, PT ;  /* 0x000000ff1600720c */ /* 0x000fe20003f86270 */
[----:B------:R-:W-:-:S02]  /*35b0*/  IMAD.MOV R137, RZ, RZ, -R3 ;  /* 0x000000ffff897224 */ /* 0x000fc400078e0a03 */
[----:B------:R-:W-:Y:S02]  /*35c0*/  IMAD R3, R2, R135, R6 ;  /* 0x0000008702037224 */ /* 0x000fe400078e0206 */
[----:B------:R-:W-:Y:S01]  /*35d0*/  @!P6 IMAD.MOV R115, RZ, RZ, -R115 ;  /* 0x000000ffff73e224 */ /* 0x000fe200078e0a73 */
[----:B------:R-:W-:Y:S01]  /*35e0*/  ISETP.GT.U32.AND P6, PT, R0, R129, PT ;  /* 0x000000810000720c */ /* 0x000fe20003fc4070 */
[C---:B------:R-:W-:Y:S02]  /*35f0*/  IMAD R21, R2.reuse, R137, R8 ;  /* 0x0000008902157224 */ /* 0x040fe400078e0208 */
[--C-:B------:R-:W-:Y:S01]  /*3600*/  @!P5 IMAD.IADD R127, R127, 0x1, -R0.reuse ;  /* 0x000000017f7fd824 */ /* 0x100fe200078e0a00 */
[C---:B------:R-:W-:Y:S01]  /*3610*/  ISETP.GT.U32.AND P5, PT, R2.reuse, R3, PT ;  /* 0x000000030200720c */ /* 0x040fe20003fa4070 */
[----:B------:R-:W-:Y:S01]  /*3620*/  @!P3 IMAD.MOV R123, RZ, RZ, -R123 ;  /* 0x000000ffff7bb224 */ /* 0x000fe200078e0a7b */
[----:B------:R-:W-:Y:S01]  /*3630*/  ISETP.GT.U32.AND P3, PT, R2, R21, PT ;  /* 0x000000150200720c */ /* 0x000fe20003f64070 */
[----:B------:R-:W-:Y:S01]  /*3640*/  @!P1 IMAD.IADD R133, R133, 0x1, -R0 ;  /* 0x0000000185859824 */ /* 0x000fe200078e0a00 */
[----:B------:R-:W-:Y:S01]  /*3650*/  ISETP.GE.AND P1, PT, R16, RZ, PT ;  /* 0x000000ff1000720c */ /* 0x000fe20003f26270 */
[----:B------:R-:W-:-:S02]  /*3660*/  @!P4 IMAD.MOV R125, RZ, RZ, -R125 ;  /* 0x000000ffff7dc224 */ /* 0x000fc400078e0a7d */
[--C-:B------:R-:W-:Y:S01]  /*3670*/  @!P0 IMAD.IADD R131, R131, 0x1, -R0.reuse ;  /* 0x0000000183838824 */ /* 0x100fe200078e0a00 */
[----:B------:R-:W-:Y:S01]  /*3680*/  ISETP.GT.U32.AND P4, PT, R0, R133, PT ;  /* 0x000000850000720c */ /* 0x000fe20003f84070 */
[----:B------:R-:W-:Y:S01]  /*3690*/  @!P6 IMAD.IADD R129, R129, 0x1, -R0 ;  /* 0x000000018181e824 */ /* 0x000fe200078e0a00 */
[----:B------:R-:W-:Y:S01]  /*36a0*/  ISETP.GE.AND P6, PT, R20, RZ, PT ;  /* 0x000000ff1400720c */ /* 0x000fe20003fc6270 */
[----:B------:R-:W-:Y:S01]  /*36b0*/  IMAD R6, R10, c[0x0][0x18c], RZ ;  /* 0x000063000a067a24 */ /* 0x000fe200078e02ff */
[----:B------:R-:W-:Y:S01]  /*36c0*/  ISETP.GE.AND P0, PT, R18, RZ, PT ;  /* 0x000000ff1200720c */ /* 0x000fe20003f06270 */
[--C-:B------:R-:W-:Y:S01]  /*36d0*/  @!P5 IMAD.IADD R3, R3, 0x1, -R2.reuse ;  /* 0x000000010303d824 */ /* 0x100fe200078e0a02 */
[----:B------:R-:W-:Y:S01]  /*36e0*/  ISETP.GE.AND P5, PT, R14, RZ, PT ;  /* 0x000000ff0e00720c */ /* 0x000fe20003fa6270 */
[----:B------:R-:W-:Y:S02]  /*36f0*/  @!P3 IMAD.IADD R21, R21, 0x1, -R2 ;  /* 0x000000011515b824 */ /* 0x000fe400078e0a02 */
[----:B------:R-:W-:Y:S01]  /*3700*/  @!P1 IMAD.MOV R131, RZ, RZ, -R131 ;  /* 0x000000ffff839224 */ /* 0x000fe200078e0a83 */
[----:B------:R-:W-:-:S02]  /*3710*/  ISETP.GT.U32.AND P3, PT, R2, R3, PT ;  /* 0x000000030200720c */ /* 0x000fc40003f64070 */
[----:B------:R-:W-:Y:S01]  /*3720*/  ISETP.GE.U32.AND P1, PT, R4, 0x7fffff7c, PT ;  /* 0x7fffff7c0400780c */ /* 0x000fe20003f26070 */
[----:B------:R-:W-:Y:S01]  /*3730*/  @!P4 IMAD.IADD R133, R133, 0x1, -R0 ;  /* 0x000000018585c824 */ /* 0x000fe200078e0a00 */
[----:B------:R-:W-:Y:S02]  /*3740*/  ISETP.GE.AND P4, PT, R210, RZ, PT ;  /* 0x000000ffd200720c */ /* 0x000fe40003f86270 */
[----:B------:R-:W-:Y:S01]  /*3750*/  @!P6 IADD3 R127, -R127, RZ, RZ ;  /* 0x000000ff7f7fe210 */ /* 0x000fe20007ffe1ff */
[----:B------:R-:W-:Y:S01]  /*3760*/  @!P0 IMAD.MOV R129, RZ, RZ, -R129 ;  /* 0x000000ffff818224 */ /* 0x000fe200078e0a81 */
[----:B------:R-:W-:Y:S01]  /*3770*/  ISETP.GE.AND P6, PT, R12, RZ, PT ;  /* 0x000000ff0c00720c */ /* 0x000fe20003fc6270 */
[----:B------:R-:W-:Y:S01]  /*3780*/  @!P5 IMAD.MOV R79, RZ, RZ, -R79 ;  /* 0x000000ffff4fd224 */ /* 0x000fe200078e0a4f */
[----:B------:R-:W-:Y:S02]  /*3790*/  ISETP.GT.U32.AND P0, PT, R2, R21, PT ;  /* 0x000000150200720c */ /* 0x000fe40003f04070 */
[C---:B------:R-:W-:Y:S01]  /*37a0*/  IADD3 R0, R52.reuse, -0x9, RZ ;  /* 0xfffffff734007810 */ /* 0x040fe20007ffe0ff */
[----:B------:R-:W-:Y:S01]  /*37b0*/  @!P3 IMAD.IADD R3, R3, 0x1, -R2 ;  /* 0x000000010303b824 */ /* 0x000fe200078e0a02 */
[----:B------:R-:W-:-:S02]  /*37c0*/  IADD3 R4, R52, -0xd, RZ ;  /* 0xfffffff334047810 */ /* 0x000fc40007ffe0ff */
[----:B------:R-:W-:Y:S01]  /*37d0*/  ISETP.GE.U32.AND P5, PT, R0, 0x7fffff78, PT ;  /* 0x7fffff780000780c */ /* 0x000fe20003fa6070 */
[----:B------:R-:W-:Y:S01]  /*37e0*/  @!P4 IMAD.MOV R3, RZ, RZ, -R3 ;  /* 0x000000ffff03c224 */ /* 0x000fe200078e0a03 */
[----:B------:R-:W-:Y:S02]  /*37f0*/  ISETP.GE.AND P4, PT, R217, RZ, PT ;  /* 0x000000ffd900720c */ /* 0x000fe40003f86270 */
[----:B------:R-:W-:Y:S01]  /*3800*/  LOP3.LUT R0, RZ, c[0x0][0x17c], RZ, 0x33, !PT ;  /* 0x00005f00ff007a12 */ /* 0x000fe200078e33ff */
[----:B------:R-:W-:Y:S01]  /*3810*/  @!P6 IMAD.MOV R133, RZ, RZ, -R133 ;  /* 0x000000ffff85e224 */ /* 0x000fe200078e0a85 */
[----:B------:R-:W-:Y:S01]  /*3820*/  ISETP.NE.AND P6, PT, RZ, c[0x0][0x17c], PT ;  /* 0x00005f00ff007a0c */ /* 0x000fe20003fc5270 */
[----:B------:R-:W-:Y:S01]  /*3830*/  @!P0 IMAD.IADD R21, R21, 0x1, -R2 ;  /* 0x0000000115158824 */ /* 0x000fe200078e0a02 */
[----:B------:R-:W-:Y:S02]  /*3840*/  ISETP.GE.U32.AND P3, PT, R4, 0x7fffff74, PT ;  /* 0x7fffff740400780c */ /* 0x000fe40003f66070 */
[----:B------:R-:W-:-:S02]  /*3850*/  SEL R5, R0, R5, !P6 ;  /* 0x0000000500057207 */ /* 0x000fc40007000000 */
[C---:B-1----:R-:W-:Y:S02]  /*3860*/  SEL R24, R0.reuse, R7, !P6 ;  /* 0x0000000700187207 */ /* 0x042fe40007000000 */
[----:B------:R-:W-:Y:S01]  /*3870*/  SEL R42, R0, R43, !P6 ;  /* 0x0000002b002a7207 */ /* 0x000fe20007000000 */
[----:B------:R-:W-:Y:S01]  /*3880*/  @!P4 IMAD.MOV R21, RZ, RZ, -R21 ;  /* 0x000000ffff15c224 */ /* 0x000fe200078e0a15 */
[----:B------:R-:W-:Y:S01]  /*3890*/  ISETP.NE.AND P0, PT, RZ, c[0x0][0x178], PT ;  /* 0x00005e00ff007a0c */ /* 0x000fe20003f05270 */
[----:B------:R-:W-:Y:S01]  /*38a0*/  IMAD R24, R24, c[0x0][0x190], RZ ;  /* 0x0000640018187a24 */ /* 0x000fe200078e02ff */
[----:B------:R-:W-:Y:S01]  /*38b0*/  LOP3.LUT R4, RZ, c[0x0][0x178], RZ, 0x33, !PT ;  /* 0x00005e00ff047a12 */ /* 0x000fe200078e33ff */
[----:B------:R-:W-:Y:S01]  /*38c0*/  IMAD R42, R42, c[0x0][0x190], RZ ;  /* 0x000064002a2a7a24 */ /* 0x000fe200078e02ff */
[C---:B------:R-:W-:Y:S01]  /*38d0*/  SEL R32, R0.reuse, R23, !P6 ;  /* 0x0000001700207207 */ /* 0x040fe20007000000 */
[----:B------:R-:W-:Y:S01]  /*38e0*/  IMAD R23, R5, c[0x0][0x190], RZ ;  /* 0x0000640005177a24 */ /* 0x000fe200078e02ff */
[----:B------:R-:W-:-:S02]  /*38f0*/  SEL R43, R0, R45, !P6 ;  /* 0x0000002d002b7207 */ /* 0x000fc40007000000 */
[----:B------:R-:W-:Y:S01]  /*3900*/  SEL R44, R0, R47, !P6 ;  /* 0x0000002f002c7207 */ /* 0x000fe20007000000 */
[----:B------:R-:W-:Y:S01]  /*3910*/  IMAD R32, R32, c[0x0][0x190], RZ ;  /* 0x0000640020207a24 */ /* 0x000fe200078e02ff */
[C---:B------:R-:W-:Y:S01]  /*3920*/  SEL R9, R0.reuse, R9, !P6 ;  /* 0x0000000900097207 */ /* 0x040fe20007000000 */
[----:B------:R-:W-:Y:S01]  /*3930*/  IMAD R43, R43, c[0x0][0x190], RZ ;  /* 0x000064002b2b7a24 */ /* 0x000fe200078e02ff */
[----:B------:R-:W-:Y:S01]  /*3940*/  SEL R26, R0, R11, !P6 ;  /* 0x0000000b001a7207 */ /* 0x000fe20007000000 */
[----:B------:R-:W-:Y:S01]  /*3950*/  IMAD R44, R44, c[0x0][0x190], RZ ;  /* 0x000064002c2c7a24 */ /* 0x000fe200078e02ff */
[C---:B------:R-:W-:Y:S02]  /*3960*/  SEL R45, R0.reuse, R49, !P6 ;  /* 0x00000031002d7207 */ /* 0x040fe40007000000 */
[----:B------:R-:W-:Y:S01]  /*3970*/  SEL R46, R0, R51, !P6 ;  /* 0x00000033002e7207 */ /* 0x000fe20007000000 */
[----:B------:R-:W-:Y:S01]  /*3980*/  IMAD R26, R26, c[0x0][0x190], RZ ;  /* 0x000064001a1a7a24 */ /* 0x000fe200078e02ff */
[C---:B------:R-:W-:Y:S01]  /*3990*/  SEL R47, R0.reuse, R53, !P6 ;  /* 0x00000035002f7207 */ /* 0x040fe20007000000 */
[----:B------:R-:W-:Y:S01]  /*39a0*/  IMAD R45, R45, c[0x0][0x190], RZ ;  /* 0x000064002d2d7a24 */ /* 0x000fe200078e02ff */
[----:B------:R-:W-:Y:S01]  /*39b0*/  SEL R48, R0, R55, !P6 ;  /* 0x0000003700307207 */ /* 0x000fe20007000000 */
[----:B------:R-:W-:Y:S01]  /*39c0*/  IMAD R46, R46, c[0x0][0x190], RZ ;  /* 0x000064002e2e7a24 */ /* 0x000fe200078e02ff */
[C---:B------:R-:W-:Y:S01]  /*39d0*/  SEL R28, R0.reuse, R15, !P6 ;  /* 0x0000000f001c7207 */ /* 0x040fe20007000000 */
[----:B------:R-:W-:Y:S01]  /*39e0*/  IMAD R47, R47, c[0x0][0x190], RZ ;  /* 0x000064002f2f7a24 */ /* 0x000fe200078e02ff */
[----:B------:R-:W-:Y:S01]  /*39f0*/  SEL R30, R0, R19, !P6 ;  /* 0x00000013001e7207 */ /* 0x000fe20007000000 */
[----:B------:R-:W-:Y:S01]  /*3a00*/  IMAD R48, R48, c[0x0][0x190], RZ ;  /* 0x0000640030307a24 */ /* 0x000fe200078e02ff */
[----:B------:R-:W-:Y:S01]  /*3a10*/  SEL R49, R0, R57, !P6 ;  /* 0x0000003900317207 */ /* 0x000fe20007000000 */
[----:B------:R-:W-:Y:S01]  /*3a20*/  IMAD R28, R28, c[0x0][0x190], RZ ;  /* 0x000064001c1c7a24 */ /* 0x000fe200078e02ff */
        /* <DEDUP_REMOVED lines=8> */
[C---:B------:R-:W-:Y:S01]  /*3ab0*/  SEL R55, R0.reuse, R67, !P6 ;  /* 0x0000004300377207 */ /* 0x040fe20007000000 */
[----:B------:R-:W-:Y:S01]  /*3ac0*/  IMAD R53, R53, c[0x0][0x190], RZ ;  /* 0x0000640035357a24 */ /* 0x000fe200078e02ff */
[----:B------:R-:W-:Y:S01]  /*3ad0*/  SEL R56, R0, R69, !P6 ;  /* 0x0000004500387207 */ /* 0x000fe20007000000 */
[----:B------:R-:W-:Y:S01]  /*3ae0*/  IMAD R54, R54, c[0x0][0x190], RZ ;  /* 0x0000640036367a24 */ /* 0x000fe200078e02ff */
[----:B------:R-:W-:Y:S01]  /*3af0*/  LEA R2, P4, R6, c[0x0][0x168], 0x2 ;  /* 0x00005a0006027a11 */ /* 0x000fe200078810ff */
[----:B------:R-:W-:Y:S01]  /*3b00*/  IMAD R55, R55, c[0x0][0x190], RZ ;  /* 0x0000640037377a24 */ /* 0x000fe200078e02ff */
[----:B------:R-:W-:Y:S01]  /*3b10*/  SEL R13, R0, R13, !P6 ;  /* 0x0000000d000d7207 */ /* 0x000fe20007000000 */
[----:B------:R-:W-:Y:S01]  /*3b20*/  IMAD R56, R56, c[0x0][0x190], RZ ;  /* 0x0000640038387a24 */ /* 0x000fe200078e02ff */
[----:B------:R-:W-:-:S02]  /*3b30*/  SEL R17, R0, R17, !P6 ;  /* 0x0000001100117207 */ /* 0x000fc40007000000 */
[C---:B------:R-:W-:Y:S02]  /*3b40*/  SEL R89, R0.reuse, R89, !P6 ;  /* 0x0000005900597207 */ /* 0x040fe40007000000 */
[C---:B------:R-:W-:Y:S01]  /*3b50*/  SEL R8, R0.reuse, R25, !P6 ;  /* 0x0000001900087207 */ /* 0x040fe20007000000 */
[----:B------:R-:W-:Y:S01]  /*3b60*/  IMAD R25, R9, c[0x0][0x190], RZ ;  /* 0x0000640009197a24 */ /* 0x000fe200078e02ff */
[C---:B------:R-:W-:Y:S01]  /*3b70*/  SEL R34, R0.reuse, R27, !P6 ;  /* 0x0000001b00227207 */ /* 0x040fe20007000000 */
[----:B------:R-:W-:Y:S01]  /*3b80*/  IMAD R27, R13, c[0x0][0x190], RZ ;  /* 0x000064000d1b7a24 */ /* 0x000fe200078e02ff */
[C---:B------:R-:W-:Y:S01]  /*3b90*/  SEL R10, R0.reuse, R29, !P6 ;  /* 0x0000001d000a7207 */ /* 0x040fe20007000000 */
[----:B------:R-:W-:Y:S01]  /*3ba0*/  IMAD R29, R17, c[0x0][0x190], RZ ;  /* 0x00006400111d7a24 */ /* 0x000fe200078e02ff */
[C---:B------:R-:W-:Y:S01]  /*3bb0*/  SEL R36, R0.reuse, R31, !P6 ;  /* 0x0000001f00247207 */ /* 0x040fe20007000000 */
[----:B------:R-:W-:Y:S01]  /*3bc0*/  IMAD R31, R89, c[0x0][0x190], RZ ;  /* 0x00006400591f7a24 */ /* 0x000fe200078e02ff */
[----:B------:R-:W-:Y:S01]  /*3bd0*/  SEL R11, R0, R33, !P6 ;  /* 0x00000021000b7207 */ /* 0x000fe20007000000 */
[----:B------:R-:W-:Y:S01]  /*3be0*/  IMAD R33, R8, c[0x0][0x190], RZ ;  /* 0x0000640008217a24 */ /* 0x000fe200078e02ff */
[----:B------:R-:W-:Y:S01]  /*3bf0*/  SEL R38, R0, R35, !P6 ;  /* 0x0000002300267207 */ /* 0x000fe20007000000 */
[----:B------:R-:W-:Y:S01]  /*3c00*/  IMAD R34, R34, c[0x0][0x190], RZ ;  /* 0x0000640022227a24 */ /* 0x000fe200078e02ff */
[----:B---3--:R-:W-:Y:S01]  /*3c10*/  SEL R12, R0, R37, !P6 ;  /* 0x00000025000c7207 */ /* 0x008fe20007000000 */
        /* <DEDUP_REMOVED lines=71> */
[----:B------:R-:W-:Y:S01]  /*4090*/  LEA.HI.X.SX32 R3, R6, c[0x0][0x16c], 0x2, P4 ;  /* 0x00005b0006037a11 */ /* 0x000fe200020f16ff */
[----:B------:R-:W-:Y:S01]  /*40a0*/  IMAD R6, R133, c[0x0][0x190], RZ ;  /* 0x0000640085067a24 */ /* 0x000fe200078e02ff */
[-C--:B------:R-:W-:Y:S01]  /*40b0*/  LEA R70, P0, R23, R2.reuse, 0x2 ;  /* 0x0000000217467211 */ /* 0x080fe200078010ff */
[----:B------:R-:W-:Y:S01]  /*40c0*/  IMAD R7, R7, c[0x0][0x190], RZ ;  /* 0x0000640007077a24 */ /* 0x000fe200078e02ff */
[----:B--2---:R-:W-:Y:S01]  /*40d0*/  LEA R216, P6, R24, R2, 0x2 ;  /* 0x0000000218d87211 */ /* 0x004fe200078c10ff */
[----:B------:R-:W-:Y:S01]  /*40e0*/  IMAD R0, R0, c[0x0][0x184], RZ ;  /* 0x0000610000007a24 */ /* 0x000fe200078e02ff */
[----:B------:R-:W-:-:S02]  /*40f0*/  LEA.HI.X.SX32 R71, R23, R3, 0x2, P0 ;  /* 0x0000000317477211 */ /* 0x000fc400000f16ff */
[-C--:B------:R-:W-:Y:S02]  /*4100*/  LEA R118, P0, R25, R2.reuse, 0x2 ;  /* 0x0000000219767211 */ /* 0x080fe400078010ff */
[-C--:B------:R-:W-:Y:S01]  /*4110*/  LEA R108, P4, R26, R2.reuse, 0x2 ;  /* 0x000000021a6c7211 */ /* 0x080fe200078810ff */
[----:B------:R1:W-:Y:S01]  /*4120*/  STL.64 [R1+0x988], R70 ;  /* 0x0009884601007387 */ /* 0x0003e20000100a00 */
[-C--:B------:R-:W-:Y:S02]  /*4130*/  LEA.HI.X.SX32 R217, R24, R3.reuse, 0x2, P6 ;  /* 0x0000000318d97211 */ /* 0x080fe400030f16ff */
[----:B------:R-:W-:Y:S02]  /*4140*/  LEA R90, P6, R27, R2, 0x2 ;  /* 0x000000021b5a7211 */ /* 0x000fe400078c10ff */
[-C--:B------:R-:W-:Y:S01]  /*4150*/  LEA.HI.X.SX32 R119, R25, R3.reuse, 0x2, P0 ;  /* 0x0000000319777211 */ /* 0x080fe200000f16ff */
[----:B------:R-:W-:Y:S01]  /*4160*/  STL.64 [R1+0x990], R216 ;  /* 0x000990d801007387 */ /* 0x000fe20000100a00 */
[----:B------:R-:W-:-:S02]  /*4170*/  LEA.HI.X.SX32 R109, R26, R3, 0x2, P4 ;  /* 0x000000031a6d7211 */ /* 0x000fc400020f16ff */
[-C--:B------:R-:W-:Y:S01]  /*4180*/  LEA R172, P4, R29, R2.reuse, 0x2 ;  /* 0x000000021dac7211 */ /* 0x080fe200078810ff */
[----:B------:R2:W-:Y:S01]  /*4190*/  STL.64 [R1+0xcc0], R216 ;  /* 0x000cc0d801007387 */ /* 0x0005e20000100a00 */
[-C--:B------:R-:W-:Y:S02]  /*41a0*/  LEA.HI.X.SX32 R91, R27, R3.reuse, 0x2, P6 ;  /* 0x000000031b5b7211 */ /* 0x080fe400030f16ff */
[-C--:B-1----:R-:W-:Y:S01]  /*41b0*/  LEA R70, P0, R28, R2.reuse, 0x2 ;  /* 0x000000021c467211 */ /* 0x082fe200078010ff */
[----:B------:R-:W-:Y:S01]  /*41c0*/  STL.64 [R1+0x998], R118 ;  /* 0x0009987601007387 */ /* 0x000fe20000100a00 */
[----:B------:R-:W-:Y:S02]  /*41d0*/  LEA R148, P6, R30, R2, 0x2 ;  /* 0x000000021e947211 */ /* 0x000fe400078c10ff */
[-C--:B------:R-:W-:Y:S01]  /*41e0*/  LEA.HI.X.SX32 R71, R28, R3.reuse, 0x2, P0 ;  /* 0x000000031c477211 */ /* 0x080fe200000f16ff */
[----:B------:R-:W-:Y:S01]  /*41f0*/  STL.64 [R1+0xca8], R118 ;  /* 0x000ca87601007387 */ /* 0x000fe20000100a00 */
[----:B------:R-:W-:-:S02]  /*4200*/  LEA.HI.X.SX32 R173, R29, R3, 0x2, P4 ;  /* 0x000000031dad7211 */ /* 0x000fc400020f16ff */
[-C--:B------:R-:W-:Y:S01]  /*4210*/  LEA R72, P0, R31, R2.reuse, 0x2 ;  /* 0x000000021f487211 */ /* 0x080fe200078010ff */
[----:B------:R-:W-:Y:S01]  /*4220*/  STL.64 [R1+0x9a0], R108 ;  /* 0x0009a06c01007387 */ /* 0x000fe20000100a00 */
[-C--:B------:R-:W-:Y:S02]  /*4230*/  LEA R132, P4, R32, R2.reuse, 0x2 ;  /* 0x0000000220847211 */ /* 0x080fe400078810ff */
[-C--:B------:R-:W-:Y:S01]  /*4240*/  LEA.HI.X.SX32 R149, R30, R3.reuse, 0x2, P6 ;  /* 0x000000031e957211 */ /* 0x080fe200030f16ff */
        /* <DEDUP_REMOVED lines=12> */
[----:B------:R1:W-:Y:S01]  /*4310*/  STL.64 [R1+0xcc8], R70 ;  /* 0x000cc84601007387 */ /* 0x0003e20000100a00 */
[----:B------:R-:W-:-:S02]  /*4320*/  LEA.HI.X.SX32 R87, R35, R3, 0x2, P4 ;  /* 0x0000000323577211 */ /* 0x000fc400020f16ff */
[-C--:B------:R-:W-:Y:S01]  /*4330*/  LEA R162, P0, R37, R2.reuse, 0x2 ;  /* 0x0000000225a27211 */ /* 0x080fe200078010ff */
[----:B------:R-:W-:Y:S01]  /*4340*/  STL.64 [R1+0x9b8], R172 ;  /* 0x0009b8ac01007387 */ /* 0x000fe20000100a00 */
[-C--:B------:R-:W-:Y:S02]  /*4350*/  LEA R146, P4, R38, R2.reuse, 0x2 ;  /* 0x0000000226927211 */ /* 0x080fe400078810ff */
[-C--:B------:R-:W-:Y:S01]  /*4360*/  LEA.HI.X.SX32 R187, R36, R3.reuse, 0x2, P6 ;  /* 0x0000000324bb7211 */ /* 0x080fe200030f16ff */
[----:B------:R-:W-:Y:S01]  /*4370*/  STL.64 [R1+0xcd0], R172 ;  /* 0x000cd0ac01007387 */ /* 0x000fe20000100a00 */
[-C--:B--2---:R-:W-:Y:S02]  /*4380*/  LEA R216, P6, R39, R2.reuse, 0x2 ;  /* 0x0000000227d87211 */ /* 0x084fe400078c10ff */
[-C--:B------:R-:W-:Y:S01]  /*4390*/  LEA.HI.X.SX32 R163, R37, R3.reuse, 0x2, P0 ;  /* 0x0000000325a37211 */ /* 0x080fe200000f16ff */
[----:B------:R-:W-:Y:S01]  /*43a0*/  STL.64 [R1+0x9c0], R148 ;  /* 0x0009c09401007387 */ /* 0x000fe20000100a00 */
[----:B------:R-:W-:Y:S01]  /*43b0*/  LEA.HI.X.SX32 R147, R38, R3, 0x2, P4 ;  /* 0x0000000326937211 */ /* 0x000fe200020f16ff */
[----:B-1----:R-:W-:Y:S01]  /*43c0*/  IMAD.MOV.U32 R71, RZ, RZ, c[0x0][0x180] ;  /* 0x00006000ff477624 */ /* 0x002fe200078e00ff */
[-C--:B------:R-:W-:Y:S01]  /*43d0*/  LEA R130, P0, R40, R2.reuse, 0x2 ;  /* 0x0000000228827211 */ /* 0x080fe200078010ff */
[----:B------:R-:W-:Y:S01]  /*43e0*/  STL.64 [R1+0xcd8], R148 ;  /* 0x000cd89401007387 */ /* 0x000fe20000100a00 */
[----:B------:R-:W-:-:S02]  /*43f0*/  LEA R102, P4, R41, R2, 0x2 ;  /* 0x0000000229667211 */ /* 0x000fc400078810ff */
[-C--:B------:R-:W-:Y:S01]  /*4400*/  LEA.HI.X.SX32 R217, R39, R3.reuse, 0x2, P6 ;  /* 0x0000000327d97211 */ /* 0x080fe200030f16ff */
[----:B------:R1:W-:Y:S01]  /*4410*/  STL.64 [R1+0x9c8], R72 ;  /* 0x0009c84801007387 */ /* 0x0003e20000100a00 */
[-C--:B------:R-:W-:Y:S02]  /*4420*/  LEA R104, P6, R42, R2.reuse, 0x2 ;  /* 0x000000022a687211 */ /* 0x080fe400078c10ff */
[-C--:B------:R-:W-:Y:S01]  /*4430*/  LEA.HI.X.SX32 R131, R40, R3.reuse, 0x2, P0 ;  /* 0x0000000328837211 */ /* 0x080fe200000f16ff */
[----:B------:R-:W-:Y:S01]  /*4440*/  STL.64 [R1+0x9d0], R132 ;  /* 0x0009d08401007387 */ /* 0x000fe20000100a00 */
[----:B------:R-:W-:Y:S02]  /*4450*/  LEA.HI.X.SX32 R103, R41, R3, 0x2, P4 ;  /* 0x0000000329677211 */ /* 0x000fe400020f16ff */
[-C--:B------:R-:W-:Y:S01]  /*4460*/  LEA R84, P0, R43, R2.reuse, 0x2 ;  /* 0x000000022b547211 */ /* 0x080fe200078010ff */
[----:B------:R-:W-:Y:S01]  /*4470*/  STL.64 [R1+0xce0], R132 ;  /* 0x000ce08401007387 */ /* 0x000fe20000100a00 */
[----:B------:R-:W-:-:S02]  /*4480*/  LEA R184, P4, R44, R2, 0x2 ;  /* 0x000000022cb87211 */ /* 0x000fc400078810ff */
[-C--:B------:R-:W-:Y:S01]  /*4490*/  LEA.HI.X.SX32 R105, R42, R3.reuse, 0x2, P6 ;  /* 0x000000032a697211 */ /* 0x080fe200030f16ff */
[----:B------:R-:W-:Y:S01]  /*44a0*/  STL.64 [R1+0x9d8], R110 ;  /* 0x0009d86e01007387 */ /* 0x000fe20000100a00 */
        /* <DEDUP_REMOVED lines=114> */
[----:B-1----:R-:W-:-:S02]  /*4bd0*/  LEA R72, P4, R8, R2, 0x2 ;  /* 0x0000000208487211 */ /* 0x002fc400078810ff */
        /* <DEDUP_REMOVED lines=10> */
[----:B------:R-:W-:Y:S01]  /*4c80*/  IMAD R5, R4, c[0x0][0x184], RZ ;  /* 0x0000610004057a24 */ /* 0x000fe200078e02ff */
[-C--:B------:R-:W-:Y:S01]  /*4c90*/  LEA.HI.X.SX32 R151, R6, R3.reuse, 0x2, P0 ;  /* 0x0000000306977211 */ /* 0x080fe200000f16ff */
[----:B------:R-:W-:Y:S01]  /*4ca0*/  STL.64 [R1+0xaf8], R154 ;  /* 0x000af89a01007387 */ /* 0x000fe20000100a00 */
[----:B------:R-:W-:Y:S02]  /*4cb0*/  LEA.HI.X.SX32 R135, R7, R3, 0x2, P4 ;  /* 0x0000000307877211 */ /* 0x000fe400020f16ff */
[----:B------:R-:W-:Y:S01]  /*4cc0*/  LEA R6, P4, R0, c[0x0][0x160], 0x2 ;  /* 0x0000580000067a11 */ /* 0x000fe200078810ff */
[----:B------:R-:W-:Y:S01]  /*4cd0*/  STL.64 [R1+0xb00], R138 ;  /* 0x000b008a01007387 */ /* 0x000fe20000100a00 */
[----:B------:R-:W-:Y:S02]  /*4ce0*/  IADD3 R2, R71, -0x15, RZ ;  /* 0xffffffeb47027810 */ /* 0x000fe40007ffe0ff */
[----:B------:R-:W-:Y:S01]  /*4cf0*/  LEA R4, P0, R5, c[0x0][0x160], 0x2 ;  /* 0x0000580005047a11 */ /* 0x000fe200078010ff */
[----:B------:R-:W-:Y:S01]  /*4d00*/  STL.64 [R1+0xb08], R62 ;  /* 0x000b083e01007387 */ /* 0x000fe20000100a00 */
[----:B------:R-:W-:-:S02]  /*4d10*/  IADD3 R3, R71, -0x19, RZ ;  /* 0xffffffe747037810 */ /* 0x000fc40007ffe0ff */
[----:B------:R-:W-:Y:S01]  /*4d20*/  LEA.HI.X.SX32 R7, R0, c[0x0][0x164], 0x2, P4 ;  /* 0x0000590000077a11 */ /* 0x000fe200020f16ff */
[----:B------:R-:W-:Y:S01]  /*4d30*/  STL.64 [R1+0xb10], R122 ;  /* 0x000b107a01007387 */ /* 0x000fe20000100a00 */
[----:B------:R-:W-:Y:S01]  /*4d40*/  ISETP.GE.U32.AND P4, PT, R2, 0x7fffff6c, PT ;  /* 0x7fffff6c0200780c */ /* 0x000fe20003f86070 */
[----:B------:R-:W-:Y:S01]  /*4d50*/  IMAD.MOV.U32 R2, RZ, RZ, c[0x0][0x188] ;  /* 0x00006200ff027624 */ /* 0x000fe200078e00ff */
[----:B------:R-:W-:Y:S01]  /*4d60*/  LOP3.LUT R70, R252, 0x7f, RZ, 0xc0, !PT ;  /* 0x0000007ffc467812 */ /* 0x000fe200078ec0ff */
[----:B------:R-:W-:Y:S01]  /*4d70*/  STL.64 [R1+0xb18], R114 ;  /* 0x000b187201007387 */ /* 0x000fe20000100a00 */
[----:B------:R-:W-:Y:S01]  /*4d80*/  LEA.HI.X.SX32 R5, R5, c[0x0][0x164], 0x2, P0 ;  /* 0x0000590005057a11 */ /* 0x000fe200000f16ff */
[C---:B------:R-:W-:Y:S01]  /*4d90*/  IMAD.SHL.U32 R221, R2.reuse, 0x4, RZ ;  /* 0x0000000402dd7824 */ /* 0x040fe200078e00ff */
[----:B------:R-:W-:Y:S01]  /*4da0*/  ISETP.GE.U32.AND P0, PT, R3, 0x7fffff68, PT ;  /* 0x7fffff680300780c */ /* 0x000fe20003f06070 */
[----:B------:R-:W-:Y:S01]  /*4db0*/  IMAD.SHL.U32 R215, R2, 0x8, RZ ;  /* 0x0000000802d77824 */ /* 0x000fe200078e00ff */
[----:B------:R-:W-:Y:S01]  /*4dc0*/  SHF.L.U32 R3, R70, 0x2, RZ ;  /* 0x0000000246037819 */ /* 0x000fe200000006ff */
[----:B------:R-:W-:Y:S01]  /*4dd0*/  IMAD.WIDE R222, R221, 0x4, R6 ;  /* 0x00000004ddde7825 */ /* 0x000fe200078e0206 */
[----:B------:R-:W-:Y:S01]  /*4de0*/  IADD3 R0, R71, -0x1d, RZ ;  /* 0xffffffe347007810 */ /* 0x000fe20007ffe0ff */
[----:B------:R-:W-:Y:S01]  /*4df0*/  STL.64 [R1+0xb20], R94 ;  /* 0x000b205e01007387 */ /* 0x000fe20000100a00 */
[----:B------:R-:W-:Y:S01]  /*4e00*/  IADD3 R52, R52, -0x11, RZ ;  /* 0xffffffef34347810 */ /* 0x000fe20007ffe0ff */
[----:B------:R-:W-:Y:S01]  /*4e10*/  IMAD.WIDE R220, R221, 0x4, R4 ;  /* 0x00000004dddc7825 */ /* 0x000fe200078e0204 */
[----:B------:R-:W-:Y:S01]  /*4e20*/  IADD3 R8, R71, -0x4d, RZ ;  /* 0xffffffb347087810 */ /* 0x000fe20007ffe0ff */
[----:B------:R1:W-:Y:S01]  /*4e30*/  LDGSTS.E [R3], [R6.64], !P2 ;  /* 0x0000000006037fae */ /* 0x0003e2000d121846 */
[----:B------:R-:W-:Y:S01]  /*4e40*/  ISETP.GE.U32.AND P6, PT, R52, 0x7fffff70, PT ;  /* 0x7fffff703400780c */ /* 0x000fe20003fc6070 */
[----:B------:R-:W-:Y:S01]  /*4e50*/  IMAD.WIDE R218, R215, 0x4, R6 ;  /* 0x00000004d7da7825 */ /* 0x000fe200078e0206 */
[----:B------:R-:W-:Y:S01]  /*4e60*/  LOP3.LUT R59, R3, 0x20, RZ, 0x3c, !PT ;  /* 0x00000020033b7812 */ /* 0x000fe200078e3cff */
[----:B------:R1:W-:Y:S01]  /*4e70*/  LDGSTS.E [R3+0x200], [R4.64], !P2 ;  /* 0x0020000004037fae */ /* 0x0003e2000d121846 */
[----:B------:R-:W-:Y:S01]  /*4e80*/  ISETP.GE.U32.AND P2, PT, R0, 0x7fffff64, PT ;  /* 0x7fffff640000780c */ /* 0x000fe20003f46070 */
[----:B------:R-:W-:Y:S01]  /*4e90*/  IMAD R209, R2, 0xc, RZ ;  /* 0x0000000c02d17824 */ /* 0x000fe200078e02ff */
[----:B------:R-:W-:Y:S01]  /*4ea0*/  IADD3 R0, R71, -0x21, RZ ;  /* 0xffffffdf47007810 */ /* 0x000fe20007ffe0ff */
[----:B------:R1:W-:Y:S01]  /*4eb0*/  LDGSTS.E [R3+0x1000], [R222.64], !P1 ;  /* 0x01000000de037fae */ /* 0x0003e2000c921846 */
[----:B------:R-:W-:Y:S01]  /*4ec0*/  IMAD.WIDE R214, R215, 0x4, R4 ;  /* 0x00000004d7d67825 */ /* 0x000fe200078e0204 */
[----:B------:R-:W-:-:S02]  /*4ed0*/  LOP3.LUT R58, R3, 0x40, RZ, 0x3c, !PT ;  /* 0x00000040033a7812 */ /* 0x000fc400078e3cff */
[----:B------:R1:W-:Y:S01]  /*4ee0*/  LDGSTS.E [R3+0x1200], [R220.64], !P1 ;  /* 0x01200000dc037fae */ /* 0x0003e2000c921846 */
[----:B------:R-:W-:Y:S01]  /*4ef0*/  ISETP.GE.U32.AND P1, PT, R0, 0x7fffff60, PT ;  /* 0x7fffff600000780c */ /* 0x000fe20003f26070 */
[----:B------:R-:W-:Y:S01]  /*4f00*/  IMAD.WIDE R212, R209, 0x4, R6 ;  /* 0x00000004d1d47825 */ /* 0x000fe200078e0206 */
[C---:B------:R-:W-:Y:S01]  /*4f10*/  IADD3 R0, R71.reuse, -0x25, RZ ;  /* 0xffffffdb47007810 */ /* 0x040fe20007ffe0ff */
[----:B------:R1:W-:Y:S01]  /*4f20*/  LDGSTS.E [R3+0x2000], [R218.64], !P5 ;  /* 0x02000000da037fae */ /* 0x0003e2000e921846 */
[----:B------:R-:W-:Y:S01]  /*4f30*/  IADD3 R52, R71, -0x3b, RZ ;  /* 0xffffffc547347810 */ /* 0x000fe20007ffe0ff */
[----:B------:R-:W-:Y:S02]  /*4f40*/  IMAD.WIDE R208, R209, 0x4, R4 ;  /* 0x00000004d1d07825 */ /* 0x000fe400078e0204 */
[----:B------:R1:W-:Y:S01]  /*4f50*/  LDGSTS.E [R3+0x2200], [R214.64], !P5 ;  /* 0x02200000d6037fae */ /* 0x0003e2000e921846 */
[----:B------:R-:W-:Y:S01]  /*4f60*/  ISETP.GE.U32.AND P5, PT, R0, 0x7fffff5c, PT ;  /* 0x7fffff5c0000780c */ /* 0x000fe20003fa6070 */
[C---:B------:R-:W-:Y:S01]  /*4f70*/  IMAD.SHL.U32 R205, R2.reuse, 0x10, RZ ;  /* 0x0000001002cd7824 */ /* 0x040fe200078e00ff */
[----:B------:R-:W-:Y:S01]  /*4f80*/  IADD3 R0, R71, -0x29, RZ ;  /* 0xffffffd747007810 */ /* 0x000fe20007ffe0ff */
[----:B------:R1:W-:Y:S01]  /*4f90*/  LDGSTS.E [R3+0x3000], [R212.64], !P3 ;  /* 0x03000000d4037fae */ /* 0x0003e2000d921846 */
[----:B------:R-:W-:-:S02]  /*4fa0*/  IMAD R201, R2, 0x14, RZ ;  /* 0x0000001402c97824 */ /* 0x000fc400078e02ff */
[C---:B------:R-:W-:Y:S01]  /*4fb0*/  IMAD.WIDE R206, R205.reuse, 0x4, R6 ;  /* 0x00000004cdce7825 */ /* 0x040fe200078e0206 */
[----:B------:R1:W-:Y:S01]  /*4fc0*/  LDGSTS.E [R3+0x3200], [R208.64], !P3 ;  /* 0x03200000d0037fae */ /* 0x0003e2000d921846 */
[----:B------:R-:W-:Y:S02]  /*4fd0*/  ISETP.GE.U32.AND P3, PT, R0, 0x7fffff58, PT ;  /* 0x7fffff580000780c */ /* 0x000fe40003f66070 */
[----:B------:R-:W-:Y:S01]  /*4fe0*/  IMAD.WIDE R204, R205, 0x4, R4 ;  /* 0x00000004cdcc7825 */ /* 0x000fe200078e0204 */
[----:B------:R-:W-:Y:S01]  /*4ff0*/  IADD3 R0, R71, -0x2d, RZ ;  /* 0xffffffd347007810 */ /* 0x000fe20007ffe0ff */
[----:B------:R1:W-:Y:S02]  /*5000*/  LDGSTS.E [R3+0x4000], [R206.64], !P6 ;  /* 0x04000000ce037fae */ /* 0x0003e4000f121846 */
[C---:B------:R-:W-:Y:S02]  /*5010*/  IMAD.WIDE R202, R201.reuse, 0x4, R6 ;  /* 0x00000004c9ca7825 */ /* 0x040fe400078e0206 */
[----:B------:R1:W-:Y:S01]  /*5020*/  LDGSTS.E [R3+0x4200], [R204.64], !P6 ;  /* 0x04200000cc037fae */ /* 0x0003e2000f121846 */
[----:B------:R-:W-:Y:S01]  /*5030*/  ISETP.GE.U32.AND P6, PT, R0, 0x7fffff54, PT ;  /* 0x7fffff540000780c */ /* 0x000fe20003fc6070 */
[----:B------:R-:W-:Y:S01]  /*5040*/  IMAD.WIDE R200, R201, 0x4, R4 ;  /* 0x00000004c9c87825 */ /* 0x000fe200078e0204 */
[----:B------:R-:W-:Y:S01]  /*5050*/  IADD3 R0, R71, -0x31, RZ ;  /* 0xffffffcf47007810 */ /* 0x000fe20007ffe0ff */
[----:B------:R1:W-:Y:S02]  /*5060*/  LDGSTS.E [R3+0x5000], [R202.64], !P4 ;  /* 0x05000000ca037fae */ /* 0x0003e4000e121846 */
[----:B------:R-:W-:-:S02]  /*5070*/  IMAD R197, R2, 0x18, RZ ;  /* 0x0000001802c57824 */ /* 0x000fc400078e02ff */
[----:B------:R1:W-:Y:S01]  /*5080*/  LDGSTS.E [R3+0x5200], [R200.64], !P4 ;  /* 0x05200000c8037fae */ /* 0x0003e2000e121846 */
[----:B------:R-:W-:Y:S01]  /*5090*/  IMAD R193, R2, 0x1c, RZ ;  /* 0x0000001c02c17824 */ /* 0x000fe200078e02ff */
[----:B------:R-:W-:Y:S01]  /*50a0*/  ISETP.GE.U32.AND P4, PT, R0, 0x7fffff50, PT ;  /* 0x7fffff500000780c */ /* 0x000fe20003f86070 */
[----:B------:R-:W-:Y:S01]  /*50b0*/  IMAD.WIDE R198, R197, 0x4, R6 ;  /* 0x00000004c5c67825 */ /* 0x000fe200078e0206 */
[----:B------:R-:W-:Y:S01]  /*50c0*/  IADD3 R0, R71, -0x35, RZ ;  /* 0xffffffcb47007810 */ /* 0x000fe20007ffe0ff */
[----:B------:R-:W-:Y:S02]  /*50d0*/  STL.64 [R1+0xb28], R74 ;  /* 0x000b284a01007387 */ /* 0x000fe40000100a00 */
[----:B------:R-:W-:Y:S02]  /*50e0*/  IMAD.WIDE R196, R197, 0x4, R4 ;  /* 0x00000004c5c47825 */ /* 0x000fe400078e0204 */
[----:B------:R1:W-:Y:S02]  /*50f0*/  LDGSTS.E [R3+0x6000], [R198.64], !P0 ;  /* 0x06000000c6037fae */ /* 0x0003e4000c121846 */
[----:B------:R-:W-:-:S02]  /*5100*/  IMAD.WIDE R194, R193, 0x4, R6 ;  /* 0x00000004c1c27825 */ /* 0x000fc400078e0206 */
[----:B------:R1:W-:Y:S01]  /*5110*/  LDGSTS.E [R3+0x6200], [R196.64], !P0 ;  /* 0x06200000c4037fae */ /* 0x0003e2000c121846 */
[----:B------:R-:W-:Y:S01]  /*5120*/  ISETP.GE.U32.AND P0, PT, R0, 0x7fffff4c, PT ;  /* 0x7fffff4c0000780c */ /* 0x000fe20003f06070 */
[----:B------:R-:W-:Y:S01]  /*5130*/  IMAD.WIDE R192, R193, 0x4, R4 ;  /* 0x00000004c1c07825 */ /* 0x000fe200078e0204 */
[----:B------:R-:W-:Y:S01]  /*5140*/  IADD3 R0, R71, -0x39, RZ ;  /* 0xffffffc747007810 */ /* 0x000fe20007ffe0ff */
[----:B------:R1:W-:Y:S02]  /*5150*/  LDGSTS.E [R3+0x7000], [R194.64], !P2 ;  /* 0x07000000c2037fae */ /* 0x0003e4000d121846 */
[C---:B------:R-:W-:Y:S02]  /*5160*/  IMAD.SHL.U32 R9, R2.reuse, 0x20, RZ ;  /* 0x0000002002097824 */ /* 0x040fe400078e00ff */
[----:B------:R1:W-:Y:S01]  /*5170*/  LDGSTS.E [R3+0x7200], [R192.64], !P2 ;  /* 0x07200000c0037fae */ /* 0x0003e2000d121846 */
[----:B------:R-:W-:Y:S01]  /*5180*/  IMAD R11, R2, 0x24, RZ ;  /* 0x00000024020b7824 */ /* 0x000fe200078e02ff */
[----:B------:R-:W-:Y:S01]  /*5190*/  ISETP.GE.U32.AND P2, PT, R0, 0x7fffff48, PT ;  /* 0x7fffff480000780c */ /* 0x000fe20003f46070 */
[----:B------:R-:W-:Y:S01]  /*51a0*/  IMAD.WIDE R164, R9, 0x4, R6 ;  /* 0x0000000409a47825 */ /* 0x000fe200078e0206 */
[----:B------:R-:W-:Y:S01]  /*51b0*/  IADD3 R0, R71, -0x3d, RZ ;  /* 0xffffffc347007810 */ /* 0x000fe20007ffe0ff */
[----:B------:R-:W-:Y:S02]  /*51c0*/  STL.64 [R1+0xb30], R176 ;  /* 0x000b30b001007387 */ /* 0x000fe40000100a00 */
[----:B------:R-:W-:-:S02]  /*51d0*/  IMAD.WIDE R28, R9, 0x4, R4 ;  /* 0x00000004091c7825 */ /* 0x000fc400078e0204 */
[----:B------:R2:W-:Y:S02]  /*51e0*/  LDGSTS.E [R3+0x8000], [R164.64], !P1 ;  /* 0x08000000a4037fae */ /* 0x0005e4000c921846 */
[C---:B------:R-:W-:Y:S02]  /*51f0*/  IMAD.WIDE R26, R11.reuse, 0x4, R6 ;  /* 0x000000040b1a7825 */ /* 0x040fe400078e0206 */
[----:B------:R3:W-:Y:S01]  /*5200*/  LDGSTS.E [R3+0x8200], [R28.64], !P1 ;  /* 0x082000001c037fae */ /* 0x0007e2000c921846 */
[----:B------:R-:W-:Y:S01]  /*5210*/  ISETP.GE.U32.AND P1, PT, R0, 0x7fffff44, PT ;  /* 0x7fffff440000780c */ /* 0x000fe20003f26070 */
[----:B------:R-:W-:Y:S01]  /*5220*/  IMAD.WIDE R24, R11, 0x4, R4 ;  /* 0x000000040b187825 */ /* 0x000fe200078e0204 */
[----:B------:R-:W-:Y:S01]  /*5230*/  IADD3 R0, R71, -0x41, RZ ;  /* 0xffffffbf47007810 */ /* 0x000fe20007ffe0ff */
[----:B------:R-:W-:Y:S02]  /*5240*/  STL.64 [R1+0xb38], R152 ;  /* 0x000b389801007387 */ /* 0x000fe40000100a00 */
[----:B------:R-:W-:-:S02]  /*5250*/  IMAD R9, R2, 0x28, RZ ;  /* 0x0000002802097824 */ /* 0x000fc400078e02ff */
[----:B------:R-:W-:Y:S01]  /*5260*/  STL.64 [R1+0xb40], R136 ;  /* 0x000b408801007387 */ /* 0x000fe20000100a00 */
[----:B------:R-:W-:Y:S02]  /*5270*/  IMAD R11, R2, 0x2c, RZ ;  /* 0x0000002c020b7824 */ /* 0x000fe400078e02ff */
[C---:B------:R-:W-:Y:S01]  /*5280*/  IMAD.WIDE R18, R9.reuse, 0x4, R6 ;  /* 0x0000000409127825 */ /* 0x040fe200078e0206 */
[----:B------:R4:W-:Y:S03]  /*5290*/  LDGSTS.E [R3+0x9000], [R26.64], !P5 ;  /* 0x090000001a037fae */ /* 0x0009e6000e921846 */
[----:B------:R-:W-:Y:S01]  /*52a0*/  IMAD.WIDE R16, R9, 0x4, R4 ;  /* 0x0000000409107825 */ /* 0x000fe200078e0204 */
[----:B------:R-:W-:Y:S03]  /*52b0*/  STL.64 [R1+0xb48], R60 ;  /* 0x000b483c01007387 */ /* 0x000fe60000100a00 */
[----:B------:R-:W-:Y:S01]  /*52c0*/  IMAD.WIDE R14, R11, 0x4, R6 ;  /* 0x000000040b0e7825 */ /* 0x000fe200078e0206 */
[----:B------:R1:W-:Y:S01]  /*52d0*/  LDGSTS.E [R3+0x9200], [R24.64], !P5 ;  /* 0x0920000018037fae */ /* 0x0003e2000e921846 */
[----:B------:R-:W-:-:S02]  /*52e0*/  ISETP.GE.U32.AND P5, PT, R0, 0x7fffff40, PT ;  /* 0x7fffff400000780c */ /* 0x000fc40003fa6070 */
[----:B------:R-:W-:Y:S01]  /*52f0*/  IADD3 R0, R71, -0x45, RZ ;  /* 0xffffffbb47007810 */ /* 0x000fe20007ffe0ff */
[----:B------:R-:W-:Y:S01]  /*5300*/  STL.64 [R1+0xb50], R120 ;  /* 0x000b507801007387 */ /* 0x000fe20000100a00 */
[----:B------:R-:W-:-:S03]  /*5310*/  IMAD.WIDE R12, R11, 0x4, R4 ;  /* 0x000000040b0c7825 */ /* 0x000fc600078e0204 */
[----:B------:R-:W-:Y:S01]  /*5320*/  STL.64 [R1+0xb58], R112 ;  /* 0x000b587001007387 */ /* 0x000fe20000100a00 */
[C---:B------:R-:W-:Y:S02]  /*5330*/  IMAD R9, R2.reuse, 0x30, RZ ;  /* 0x0000003002097824 */ /* 0x040fe400078e02ff */
[C---:B------:R-:W-:Y:S01]  /*5340*/  IMAD R188, R2.reuse, 0x5, RZ ;  /* 0x0000000502bc7824 */ /* 0x040fe200078e02ff */
[----:B------:R-:W-:Y:S01]  /*5350*/  STL.64 [R1+0xb60], R92 ;  /* 0x000b605c01007387 */ /* 0x000fe20000100a00 */
[----:B------:R-:W-:Y:S02]  /*5360*/  IMAD R168, R2, 0x9, RZ ;  /* 0x0000000902a87824 */ /* 0x000fe400078e02ff */
[C---:B------:R-:W-:Y:S01]  /*5370*/  IMAD.WIDE R190, R188.reuse, 0x4, R6 ;  /* 0x00000004bcbe7825 */ /* 0x040fe200078e0206 */
[----:B------:R-:W-:Y:S03]  /*5380*/  STL.64 [R1+0xb68], R72 ;  /* 0x000b684801007387 */ /* 0x000fe60000100a00 */
[----:B------:R-:W-:Y:S01]  /*5390*/  IMAD.WIDE R188, R188, 0x4, R4 ;  /* 0x00000004bcbc7825 */ /* 0x000fe200078e0204 */
[----:B------:R1:W-:Y:S03]  /*53a0*/  LDGSTS.E [R3+0xa000], [R18.64], !P3 ;  /* 0x0a00000012037fae */ /* 0x0003e6000d921846 */
[C---:B------:R-:W-:Y:S01]  /*53b0*/  IMAD.WIDE R170, R168.reuse, 0x4, R6 ;  /* 0x00000004a8aa7825 */ /* 0x040fe200078e0206 */
[----:B------:R-:W-:Y:S03]  /*53c0*/  STL.64 [R1+0xb70], R174 ;  /* 0x000b70ae01007387 */ /* 0x000fe60000100a00 */
[----:B------:R-:W-:Y:S01]  /*53d0*/  IMAD.WIDE R168, R168, 0x4, R4 ;  /* 0x00000004a8a87825 */ /* 0x000fe200078e0204 */
[----:B------:R1:W-:Y:S01]  /*53e0*/  LDGSTS.E [R3+0xa200], [R16.64], !P3 ;  /* 0x0a20000010037fae */ /* 0x0003e2000d921846 */
[----:B------:R-:W-:-:S02]  /*53f0*/  ISETP.GE.U32.AND P3, PT, R0, 0x7fffff3c, PT ;  /* 0x7fffff3c0000780c */ /* 0x000fc40003f66070 */
[----:B------:R-:W-:Y:S01]  /*5400*/  IADD3 R0, R71, -0x49, RZ ;  /* 0xffffffb747007810 */ /* 0x000fe20007ffe0ff */
[----:B------:R-:W-:Y:S01]  /*5410*/  STL.64 [R1+0xb78], R150 ;  /* 0x000b789601007387 */ /* 0x000fe20000100a00 */
[C---:B------:R-:W-:Y:S02]  /*5420*/  IMAD R48, R2.reuse, 0x11, RZ ;  /* 0x0000001102307824 */ /* 0x040fe400078e02ff */
[----:B------:R-:W-:Y:S01]  /*5430*/  IMAD R44, R2, 0x15, RZ ;  /* 0x00000015022c7824 */ /* 0x000fe200078e02ff */
[----:B------:R-:W-:Y:S01]  /*5440*/  STL.64 [R1+0xb80], R134 ;  /* 0x000b808601007387 */ /* 0x000fe20000100a00 */
[----:B------:R-:W-:-:S03]  /*5450*/  IMAD.WIDE R50, R48, 0x4, R6 ;  /* 0x0000000430327825 */ /* 0x000fc600078e0206 */
[----:B------:R2:W-:Y:S01]  /*5460*/  STL.64 [R1+0x30], R164 ;  /* 0x000030a401007387 */ /* 0x0005e20000100a00 */
[----:B------:R-:W-:-:S03]  /*5470*/  IMAD.WIDE R48, R48, 0x4, R4 ;  /* 0x0000000430307825 */ /* 0x000fc600078e0204 */
[----:B------:R-:W-:Y:S01]  /*5480*/  STL.64 [R1+0x38], R28 ;  /* 0x0000381c01007387 */ /* 0x000fe20000100a00 */
[----:B------:R-:W-:-:S03]  /*5490*/  IMAD.WIDE R46, R44, 0x4, R6 ;  /* 0x000000042c2e7825 */ /* 0x000fc600078e0206 */
[----:B------:R1:W-:Y:S01]  /*54a0*/  LDGSTS.E [R3+0xb000], [R14.64], !P6 ;  /* 0x0b0000000e037fae */ /* 0x0003e2000f121846 */
[----:B------:R-:W-:Y:S02]  /*54b0*/  IMAD R40, R2, 0x19, RZ ;  /* 0x0000001902287824 */ /* 0x000fe400078e02ff */
[----:B------:R-:W-:Y:S01]  /*54c0*/  IMAD.WIDE R44, R44, 0x4, R4 ;  /* 0x000000042c2c7825 */ /* 0x000fe200078e0204 */
[----:B------:R-:W-:Y:S03]  /*54d0*/  STL.64 [R1+0x70], R26 ;  /* 0x0000701a01007387 */ /* 0x000fe60000100a00 */
[----:B--2---:R-:W-:Y:S01]  /*54e0*/  IMAD R164, R2, 0xd, RZ ;  /* 0x0000000d02a47824 */ /* 0x004fe200078e02ff */
[----:B------:R2:W-:Y:S01]  /*54f0*/  LDGSTS.E [R3+0xb200], [R12.64], !P6 ;  /* 0x0b2000000c037fae */ /* 0x0005e2000f121846 */
[----:B------:R-:W-:Y:S01]  /*5500*/  ISETP.GE.U32.AND P6, PT, R0, 0x7fffff38, PT ;  /* 0x7fffff380000780c */ /* 0x000fe20003fc6070 */
[----:B------:R-:W-:-:S02]  /*5510*/  IMAD R0, R2, 0x34, RZ ;  /* 0x0000003402007824 */ /* 0x000fc400078e02ff */
[----:B------:R-:W-:Y:S01]  /*5520*/  STL.64 [R1+0x78], R24 ;  /* 0x0000781801007387 */ /* 0x000fe20000100a00 */
[----:B------:R-:W-:-:S03]  /*5530*/  IMAD.WIDE R166, R164, 0x4, R6 ;  /* 0x00000004a4a67825 */ /* 0x000fc600078e0206 */
[----:B------:R-:W-:Y:S01]  /*5540*/  STL.64 [R1+0xb0], R18 ;  /* 0x0000b01201007387 */ /* 0x000fe20000100a00 */
[----:B------:R-:W-:-:S03]  /*5550*/  IMAD.WIDE R10, R0, 0x4, R4 ;  /* 0x00000004000a7825 */ /* 0x000fc600078e0204 */
[----:B------:R1:W-:Y:S01]  /*5560*/  STL.64 [R1+0xb8], R16 ;  /* 0x0000b81001007387 */ /* 0x0003e20000100a00 */
[----:B------:R-:W-:-:S03]  /*5570*/  IMAD.WIDE R164, R164, 0x4, R4 ;  /* 0x00000004a4a47825 */ /* 0x000fc600078e0204 */
[----:B------:R2:W-:Y:S01]  /*5580*/  STL.64 [R1+0xf0], R14 ;  /* 0x0000f00e01007387 */ /* 0x0005e20000100a00 */
[----:B------:R-:W-:-:S03]  /*5590*/  IMAD.WIDE R42, R40, 0x4, R6 ;  /* 0x00000004282a7825 */ /* 0x000fc600078e0206 */
[----:B------:R3:W-:Y:S01]  /*55a0*/  STL.64 [R1+0xf8], R12 ;  /* 0x0000f80c01007387 */ /* 0x0007e20000100a00 */
[----:B------:R-:W-:-:S04]  /*55b0*/  IMAD.WIDE R40, R40, 0x4, R4 ;  /* 0x0000000428287825 */ /* 0x000fc800078e0204 */
[----:B-1----:R-:W-:-:S04]  /*55c0*/  IMAD.WIDE R16, R9, 0x4, R6 ;  /* 0x0000000409107825 */ /* 0x002fc800078e0206 */
[----:B--2---:R-:W-:Y:S01]  /*55d0*/  IMAD.WIDE R14, R9, 0x4, R4 ;  /* 0x00000004090e7825 */ /* 0x004fe200078e0204 */
[----:B------:R-:W-:Y:S01]  /*55e0*/  STL.64 [R1+0x130], R16 ;  /* 0x0001301001007387 */ /* 0x000fe20000100a00 */
[----:B------:R-:W-:Y:S02]  /*55f0*/  IADD3 R9, R71, -0x55, RZ ;  /* 0xffffffab47097810 */ /* 0x000fe40007ffe0ff */
[----:B---3--:R-:W-:Y:S01]  /*5600*/  IMAD.WIDE R12, R0, 0x4, R6 ;  /* 0x00000004000c7825 */ /* 0x008fe200078e0206 */
[----:B------:R1:W-:Y:S03]  /*5610*/  LDGSTS.E [R3+0xc000], [R16.64], !P4 ;  /* 0x0c00000010037fae */ /* 0x0003e6000e121846 */
[C---:B------:R-:W-:Y:S01]  /*5620*/  IMAD R0, R2.reuse, 0x38, RZ ;  /* 0x0000003802007824 */ /* 0x040fe200078e02ff */
[----:B------:R-:W-:Y:S01]  /*5630*/  STL.64 [R1+0x138], R14 ;  /* 0x0001380e01007387 */ /* 0x000fe20000100a00 */
[----:B------:R-:W-:-:S02]  /*5640*/  IMAD R36, R2, 0x1d, RZ ;  /* 0x0000001d02247824 */ /* 0x000fc400078e02ff */
[----:B------:R-:W-:Y:S01]  /*5650*/  IMAD R32, R2, 0x6, RZ ;  /* 0x0000000602207824 */ /* 0x000fe200078e02ff */
[----:B------:R2:W-:Y:S01]  /*5660*/  LDGSTS.E [R3+0xc200], [R14.64], !P4 ;  /* 0x0c2000000e037fae */ /* 0x0005e2000e121846 */
[----:B------:R-:W-:Y:S01]  /*5670*/  ISETP.GE.U32.AND P4, PT, R8, 0x7fffff34, PT ;  /* 0x7fffff340800780c */ /* 0x000fe20003f86070 */
[C---:B------:R-:W-:Y:S01]  /*5680*/  IMAD.WIDE R38, R36.reuse, 0x4, R6 ;  /* 0x0000000424267825 */ /* 0x040fe200078e0206 */
[----:B------:R-:W-:Y:S01]  /*5690*/  IADD3 R8, R71, -0x51, RZ ;  /* 0xffffffaf47087810 */ /* 0x000fe20007ffe0ff */
[----:B------:R3:W-:Y:S02]  /*56a0*/  STL.64 [R1+0x170], R12 ;  /* 0x0001700c01007387 */ /* 0x0007e40000100a00 */
[----:B------:R-:W-:Y:S02]  /*56b0*/  IMAD.WIDE R36, R36, 0x4, R4 ;  /* 0x0000000424247825 */ /* 0x000fe400078e0204 */
[----:B------:R3:W-:Y:S02]  /*56c0*/  LDGSTS.E [R3+0xd000], [R12.64], !P0 ;  /* 0x0d0000000c037fae */ /* 0x0007e4000c121846 */
[----:B------:R-:W-:-:S02]  /*56d0*/  IMAD.WIDE R34, R32, 0x4, R6 ;  /* 0x0000000420227825 */ /* 0x000fc400078e0206 */
[----:B------:R1:W-:Y:S02]  /*56e0*/  STL.64 [R1+0x178], R10 ;  /* 0x0001780a01007387 */ /* 0x0003e40000100a00 */
[----:B------:R-:W-:Y:S02]  /*56f0*/  IMAD R28, R2, 0xa, RZ ;  /* 0x0000000a021c7824 */ /* 0x000fe400078e02ff */
[----:B------:R1:W-:Y:S01]  /*5700*/  LDGSTS.E [R3+0xd200], [R10.64], !P0 ;  /* 0x0d2000000a037fae */ /* 0x0003e2000c121846 */
[----:B------:R-:W-:Y:S01]  /*5710*/  ISETP.GE.U32.AND P0, PT, R8, 0x7fffff30, PT ;  /* 0x7fffff300800780c */ /* 0x000fe20003f06070 */
[----:B------:R-:W-:Y:S02]  /*5720*/  IMAD.SHL.U32 R8, R2, 0x40, RZ ;  /* 0x0000004002087824 */ /* 0x000fe400078e00ff */
[----:B---3--:R-:W-:-:S04]  /*5730*/  IMAD.WIDE R12, R0, 0x4, R6 ;  /* 0x00000004000c7825 */ /* 0x008fc800078e0206 */
[--C-:B------:R-:W-:Y:S01]  /*5740*/  IMAD.WIDE R32, R32, 0x4, R4.reuse ;  /* 0x0000000420207825 */ /* 0x100fe200078e0204 */
[----:B------:R3:W-:Y:S03]  /*5750*/  LDGSTS.E [R3+0xe000], [R12.64], !P2 ;  /* 0x0e0000000c037fae */ /* 0x0007e6000d121846 */
[----:B-1----:R-:W-:Y:S01]  /*5760*/  IMAD.WIDE R10, R0, 0x4, R4 ;  /* 0x00000004000a7825 */ /* 0x002fe200078e0204 */
[----:B------:R3:W-:Y:S03]  /*5770*/  STL.64 [R1+0x318], R12 ;  /* 0x0003180c01007387 */ /* 0x0007e60000100a00 */
[----:B------:R-:W-:Y:S01]  /*5780*/  IMAD R0, R2, 0x3c, RZ ;  /* 0x0000003c02007824 */ /* 0x000fe200078e02ff */
[----:B------:R1:W-:Y:S01]  /*5790*/  LDGSTS.E [R3+0xe200], [R10.64], !P2 ;  /* 0x0e2000000a037fae */ /* 0x0003e2000d121846 */
[----:B------:R-:W-:Y:S01]  /*57a0*/  ISETP.GE.U32.AND P2, PT, R9, 0x7fffff2c, PT ;  /* 0x7fffff2c0900780c */ /* 0x000fe20003f46070 */
[--C-:B------:R-:W-:Y:S01]  /*57b0*/  IMAD.WIDE R30, R28, 0x4, R6.reuse ;  /* 0x000000041c1e7825 */ /* 0x100fe200078e0206 */
[----:B------:R-:W-:Y:S01]  /*57c0*/  IADD3 R9, R71, -0x1b, RZ ;  /* 0xffffffe547097810 */ /* 0x000fe20007ffe0ff */
[----:B------:R1:W-:Y:S02]  /*57d0*/  STL.64 [R1+0x320], R10 ;  /* 0x0003200a01007387 */ /* 0x0003e40000100a00 */
[----:B------:R-:W-:-:S04]  /*57e0*/  IMAD.WIDE R16, R0, 0x4, R6 ;  /* 0x0000000400107825 */ /* 0x000fc800078e0206 */
[----:B--2---:R-:W-:Y:S01]  /*57f0*/  IMAD.WIDE R14, R0, 0x4, R4 ;  /* 0x00000004000e7825 */ /* 0x004fe200078e0204 */
[C---:B------:R-:W-:Y:S01]  /*5800*/  IADD3 R0, R71.reuse, -0x59, RZ ;  /* 0xffffffa747007810 */ /* 0x040fe20007ffe0ff */
[----:B------:R2:W-:Y:S02]  /*5810*/  LDGSTS.E [R3+0xf000], [R16.64], !P1 ;  /* 0x0f00000010037fae */ /* 0x0005e4000c921846 */
[----:B---3--:R-:W-:Y:S02]  /*5820*/  IMAD.WIDE R12, R8, 0x4, R6 ;  /* 0x00000004080c7825 */ /* 0x008fe400078e0206 */
[----:B------:R3:W-:Y:S01]  /*5830*/  LDGSTS.E [R3+0xf200], [R14.64], !P1 ;  /* 0x0f2000000e037fae */ /* 0x0007e2000c921846 */
[----:B------:R-:W-:Y:S01]  /*5840*/  ISETP.GE.U32.AND P1, PT, R0, 0x7fffff28, PT ;  /* 0x7fffff280000780c */ /* 0x000fe20003f26070 */
[----:B------:R-:W-:Y:S02]  /*5850*/  IMAD R0, R2, 0x44, RZ ;  /* 0x0000004402007824 */ /* 0x000fe400078e02ff */
[----:B-1----:R-:W-:Y:S01]  /*5860*/  IMAD.WIDE R10, R8, 0x4, R4 ;  /* 0x00000004080a7825 */ /* 0x002fe200078e0204 */
[----:B------:R2:W-:Y:S01]  /*5870*/  STL.64 [R1+0x358], R16 ;  /* 0x0003581001007387 */ /* 0x0005e20000100a00 */
[----:B------:R-:W-:-:S02]  /*5880*/  IADD3 R8, R71, -0x5d, RZ ;  /* 0xffffffa347087810 */ /* 0x000fc40007ffe0ff */
[----:B------:R-:W-:Y:S01]  /*5890*/  IMAD.WIDE R28, R28, 0x4, R4 ;  /* 0x000000041c1c7825 */ /* 0x000fe200078e0204 */
[----:B------:R3:W-:Y:S03]  /*58a0*/  STL.64 [R1+0x360], R14 ;  /* 0x0003600e01007387 */ /* 0x0007e60000100a00 */
[C---:B------:R-:W-:Y:S01]  /*58b0*/  IMAD R24, R2.reuse, 0xe, RZ ;  /* 0x0000000e02187824 */ /* 0x040fe200078e02ff */
[----:B------:R1:W-:Y:S01]  /*58c0*/  LDGSTS.E [R3+0x10000], [R12.64], !P5 ;  /* 0x100000000c037fae */ /* 0x0003e2000e921846 */
[----:B------:R-:W-:Y:S02]  /*58d0*/  IMAD R20, R2, 0x12, RZ ;  /* 0x0000001202147824 */ /* 0x000fe400078e02ff */
[----:B----4-:R-:W-:Y:S01]  /*58e0*/  IMAD.WIDE R26, R24, 0x4, R6 ;  /* 0x00000004181a7825 */ /* 0x010fe200078e0206 */
[----:B------:R4:W-:Y:S01]  /*58f0*/  LDGSTS.E [R3+0x10200], [R10.64], !P5 ;  /* 0x102000000a037fae */ /* 0x0009e2000e921846 */
[----:B------:R-:W-:-:S02]  /*5900*/  ISETP.GE.U32.AND P5, PT, R8, 0x7fffff24, PT ;  /* 0x7fffff240800780c */ /* 0x000fc40003fa6070 */
[C---:B--2---:R-:W-:Y:S01]  /*5910*/  IMAD.WIDE R16, R0.reuse, 0x4, R6 ;  /* 0x0000000400107825 */ /* 0x044fe200078e0206 */
[----:B------:R1:W-:Y:S03]  /*5920*/  STL.64 [R1+0x398], R12 ;  /* 0x0003980c01007387 */ /* 0x0003e60000100a00 */
[----:B---3--:R-:W-:Y:S01]  /*5930*/  IMAD.WIDE R14, R0, 0x4, R4 ;  /* 0x00000004000e7825 */ /* 0x008fe200078e0204 */
[----:B------:R-:W-:Y:S01]  /*5940*/  IADD3 R0, R71, -0x61, RZ ;  /* 0xffffff9f47007810 */ /* 0x000fe20007ffe0ff */
[----:B------:R2:W-:Y:S02]  /*5950*/  LDGSTS.E [R3+0x11000], [R16.64], !P3 ;  /* 0x1100000010037fae */ /* 0x0005e4000d921846 */
[----:B------:R-:W-:Y:S02]  /*5960*/  IMAD R8, R2, 0x48, RZ ;  /* 0x0000004802087824 */ /* 0x000fe400078e02ff */
[----:B------:R3:W-:Y:S01]  /*5970*/  LDGSTS.E [R3+0x11200], [R14.64], !P3 ;  /* 0x112000000e037fae */ /* 0x0007e2000d921846 */
[----:B------:R-:W-:Y:S01]  /*5980*/  ISETP.GE.U32.AND P3, PT, R0, 0x7fffff20, PT ;  /* 0x7fffff200000780c */ /* 0x000fe20003f66070 */
[----:B------:R-:W-:-:S02]  /*5990*/  IMAD R0, R2, 0x4c, RZ ;  /* 0x0000004c02007824 */ /* 0x000fc400078e02ff */
[----:B------:R4:W-:Y:S01]  /*59a0*/  STL.64 [R1+0x3a0], R10 ;  /* 0x0003a00a01007387 */ /* 0x0009e20000100a00 */
[----:B-1----:R-:W-:-:S03]  /*59b0*/  IMAD.WIDE R12, R8, 0x4, R6 ;  /* 0x00000004080c7825 */ /* 0x002fc600078e0206 */
[----:B------:R2:W-:Y:S01]  /*59c0*/  STL.64 [R1+0x3d8], R16 ;  /* 0x0003d81001007387 */ /* 0x0005e20000100a00 */
[----:B------:R-:W-:-:S03]  /*59d0*/  IMAD.WIDE R24, R24, 0x4, R4 ;  /* 0x0000000418187825 */ /* 0x000fc600078e0204 */
[----:B------:R3:W-:Y:S01]  /*59e0*/  STL.64 [R1+0x3e0], R14 ;  /* 0x0003e00e01007387 */ /* 0x0007e20000100a00 */
[----:B------:R-:W-:-:S03]  /*59f0*/  IMAD.WIDE R22, R20, 0x4, R6 ;  /* 0x0000000414167825 */ /* 0x000fc600078e0206 */
[----:B------:R1:W-:Y:S01]  /*5a00*/  LDGSTS.E [R3+0x12000], [R12.64], !P6 ;  /* 0x120000000c037fae */ /* 0x0003e2000f121846 */
[----:B----4-:R-:W-:Y:S01]  /*5a10*/  IMAD.WIDE R10, R8, 0x4, R4 ;  /* 0x00000004080a7825 */ /* 0x010fe200078e0204 */
[----:B------:R-:W-:Y:S02]  /*5a20*/  IADD3 R8, R71, -0x65, RZ ;  /* 0xffffff9b47087810 */ /* 0x000fe40007ffe0ff */
[----:B------:R1:W-:Y:S01]  /*5a30*/  STL.64 [R1+0x418], R12 ;  /* 0x0004180c01007387 */ /* 0x0003e20000100a00 */
[----:B--2---:R-:W-:-:S03]  /*5a40*/  IMAD.WIDE R16, R0, 0x4, R6 ;  /* 0x0000000400107825 */ /* 0x004fc600078e0206 */
[----:B------:R2:W-:Y:S01]  /*5a50*/  LDGSTS.E [R3+0x12200], [R10.64], !P6 ;  /* 0x122000000a037fae */ /* 0x0005e2000f121846 */
[--C-:B---3--:R-:W-:Y:S01]  /*5a60*/  IMAD.WIDE R14, R0, 0x4, R4.reuse ;  /* 0x00000004000e7825 */ /* 0x108fe200078e0204 */
[----:B------:R-:W-:Y:S02]  /*5a70*/  ISETP.GE.U32.AND P6, PT, R8, 0x7fffff1c, PT ;  /* 0x7fffff1c0800780c */ /* 0x000fe40003fc6070 */
[----:B------:R-:W-:Y:S01]  /*5a80*/  IADD3 R0, R71, -0x69, RZ ;  /* 0xffffff9747007810 */ /* 0x000fe20007ffe0ff */
[----:B------:R-:W-:Y:S01]  /*5a90*/  IMAD R8, R2, 0x50, RZ ;  /* 0x0000005002087824 */ /* 0x000fe200078e02ff */
[----:B------:R3:W-:Y:S01]  /*5aa0*/  LDGSTS.E [R3+0x13000], [R16.64], !P4 ;  /* 0x1300000010037fae */ /* 0x0007e2000e121846 */
[----:B------:R-:W-:-:S03]  /*5ab0*/  IMAD.WIDE R20, R20, 0x4, R4 ;  /* 0x0000000414147825 */ /* 0x000fc600078e0204 */
[----:B------:R4:W-:Y:S01]  /*5ac0*/  LDGSTS.E [R3+0x13200], [R14.64], !P4 ;  /* 0x132000000e037fae */ /* 0x0009e2000e121846 */
[----:B------:R-:W-:Y:S01]  /*5ad0*/  ISETP.GE.U32.AND P4, PT, R0, 0x7fffff18, PT ;  /* 0x7fffff180000780c */ /* 0x000fe20003f86070 */
[----:B-1----:R-:W-:Y:S02]  /*5ae0*/  IMAD.WIDE R12, R8, 0x4, R6 ;  /* 0x00000004080c7825 */ /* 0x002fe400078e0206 */
[----:B------:R2:W-:Y:S02]  /*5af0*/  STL.64 [R1+0x420], R10 ;  /* 0x0004200a01007387 */ /* 0x0005e40000100a00 */
[C---:B------:R-:W-:Y:S02]  /*5b00*/  IMAD R0, R2.reuse, 0x54, RZ ;  /* 0x0000005402007824 */ /* 0x040fe400078e02ff */
[----:B------:R3:W-:Y:S01]  /*5b10*/  STL.64 [R1+0x458], R16 ;  /* 0x0004581001007387 */ /* 0x0007e20000100a00 */
[C---:B------:R-:W-:Y:S02]  /*5b20*/  IMAD R250, R2.reuse, 0x3, RZ ;  /* 0x0000000302fa7824 */ /* 0x040fe400078e02ff */
[C---:B------:R-:W-:Y:S01]  /*5b30*/  IMAD R226, R2.reuse, 0x7, RZ ;  /* 0x0000000702e27824 */ /* 0x040fe200078e02ff */
[----:B------:R4:W-:Y:S01]  /*5b40*/  STL.64 [R1+0x460], R14 ;  /* 0x0004600e01007387 */ /* 0x0009e20000100a00 */
[----:B------:R-:W-:-:S02]  /*5b50*/  IMAD R230, R2, 0xb, RZ ;  /* 0x0000000b02e67824 */ /* 0x000fc400078e02ff */
[----:B------:R-:W-:Y:S01]  /*5b60*/  IMAD.WIDE R224, R226, 0x4, R6 ;  /* 0x00000004e2e07825 */ /* 0x000fe200078e0206 */
[----:B------:R1:W-:Y:S03]  /*5b70*/  LDGSTS.E [R3+0x14000], [R12.64], !P0 ;  /* 0x140000000c037fae */ /* 0x0003e6000c121846 */
[----:B--2---:R-:W-:Y:S01]  /*5b80*/  IMAD.WIDE R10, R8, 0x4, R4 ;  /* 0x00000004080a7825 */ /* 0x004fe200078e0204 */
[C---:B------:R-:W-:Y:S01]  /*5b90*/  IADD3 R8, R71.reuse, -0x6d, RZ ;  /* 0xffffff9347087810 */ /* 0x040fe20007ffe0ff */
[----:B------:R1:W-:Y:S02]  /*5ba0*/  STL.64 [R1+0x498], R12 ;  /* 0x0004980c01007387 */ /* 0x0003e40000100a00 */
[----:B---3--:R-:W-:Y:S02]  /*5bb0*/  IMAD.WIDE R16, R0, 0x4, R6 ;  /* 0x0000000400107825 */ /* 0x008fe400078e0206 */
[----:B------:R2:W-:Y:S01]  /*5bc0*/  LDGSTS.E [R3+0x14200], [R10.64], !P0 ;  /* 0x142000000a037fae */ /* 0x0005e2000c121846 */
[----:B------:R-:W-:Y:S01]  /*5bd0*/  ISETP.GE.U32.AND P0, PT, R8, 0x7fffff14, PT ;  /* 0x7fffff140800780c */ /* 0x000fe20003f06070 */
[----:B----4-:R-:W-:Y:S01]  /*5be0*/  IMAD.WIDE R14, R0, 0x4, R4 ;  /* 0x00000004000e7825 */ /* 0x010fe200078e0204 */
[----:B------:R-:W-:Y:S01]  /*5bf0*/  IADD3 R0, R71, -0x71, RZ ;  /* 0xffffff8f47007810 */ /* 0x000fe20007ffe0ff */
[----:B------:R3:W-:Y:S02]  /*5c00*/  LDGSTS.E [R3+0x15000], [R16.64], !P2 ;  /* 0x1500000010037fae */ /* 0x0007e4000d121846 */
[----:B------:R-:W-:-:S02]  /*5c10*/  IMAD R8, R2, 0x58, RZ ;  /* 0x0000005802087824 */ /* 0x000fc400078e02ff */
[----:B------:R4:W-:Y:S01]  /*5c20*/  LDGSTS.E [R3+0x15200], [R14.64], !P2 ;  /* 0x152000000e037fae */ /* 0x0009e2000d121846 */
[----:B------:R-:W-:Y:S01]  /*5c30*/  ISETP.GE.U32.AND P2, PT, R0, 0x7fffff10, PT ;  /* 0x7fffff100000780c */ /* 0x000fe20003f46070 */
[----:B-1----:R-:W-:Y:S02]  /*5c40*/  IMAD.WIDE R12, R8, 0x4, R6 ;  /* 0x00000004080c7825 */ /* 0x002fe400078e0206 */
[----:B------:R2:W-:Y:S02]  /*5c50*/  STL.64 [R1+0x4a0], R10 ;  /* 0x0004a00a01007387 */ /* 0x0005e40000100a00 */
[----:B------:R-:W-:Y:S02]  /*5c60*/  IMAD R0, R2, 0x5c, RZ ;  /* 0x0000005c02007824 */ /* 0x000fe400078e02ff */
[----:B------:R3:W-:Y:S01]  /*5c70*/  STL.64 [R1+0x4d8], R16 ;  /* 0x0004d81001007387 */ /* 0x0007e20000100a00 */
[----:B------:R-:W-:-:S03]  /*5c80*/  IMAD.WIDE R226, R226, 0x4, R4 ;  /* 0x00000004e2e27825 */ /* 0x000fc600078e0204 */
[----:B------:R4:W-:Y:S01]  /*5c90*/  STL.64 [R1+0x4e0], R14 ;  /* 0x0004e00e01007387 */ /* 0x0009e20000100a00 */
[----:B------:R-:W-:-:S03]  /*5ca0*/  IMAD.WIDE R228, R230, 0x4, R6 ;  /* 0x00000004e6e47825 */ /* 0x000fc600078e0206 */
[----:B------:R1:W-:Y:S01]  /*5cb0*/  LDGSTS.E [R3+0x16000], [R12.64], !P1 ;  /* 0x160000000c037fae */ /* 0x0003e2000c921846 */
[----:B--2---:R-:W-:Y:S01]  /*5cc0*/  IMAD.WIDE R10, R8, 0x4, R4 ;  /* 0x00000004080a7825 */ /* 0x004fe200078e0204 */
[----:B------:R-:W-:Y:S02]  /*5cd0*/  IADD3 R8, R71, -0x75, RZ ;  /* 0xffffff8b47087810 */ /* 0x000fe40007ffe0ff */
[----:B------:R1:W-:Y:S01]  /*5ce0*/  STL.64 [R1+0x518], R12 ;  /* 0x0005180c01007387 */ /* 0x0003e20000100a00 */
[----:B---3--:R-:W-:-:S03]  /*5cf0*/  IMAD.WIDE R16, R0, 0x4, R6 ;  /* 0x0000000400107825 */ /* 0x008fc600078e0206 */
[----:B------:R2:W-:Y:S01]  /*5d00*/  LDGSTS.E [R3+0x16200], [R10.64], !P1 ;  /* 0x162000000a037fae */ /* 0x0005e2000c921846 */
[--C-:B----4-:R-:W-:Y:S01]  /*5d10*/  IMAD.WIDE R14, R0, 0x4, R4.reuse ;  /* 0x00000004000e7825 */ /* 0x110fe200078e0204 */
[----:B------:R-:W-:Y:S02]  /*5d20*/  ISETP.GE.U32.AND P1, PT, R8, 0x7fffff0c, PT ;  /* 0x7fffff0c0800780c */ /* 0x000fe40003f26070 */
[----:B------:R-:W-:Y:S01]  /*5d30*/  IADD3 R0, R71, -0x79, RZ ;  /* 0xffffff8747007810 */ /* 0x000fe20007ffe0ff */
[----:B------:R-:W-:Y:S01]  /*5d40*/  IMAD R8, R2, 0x60, RZ ;  /* 0x0000006002087824 */ /* 0x000fe200078e02ff */
[----:B------:R3:W-:Y:S01]  /*5d50*/  LDGSTS.E [R3+0x17000], [R16.64], !P5 ;  /* 0x1700000010037fae */ /* 0x0007e2000e921846 */
[----:B------:R-:W-:-:S03]  /*5d60*/  IMAD.WIDE R230, R230, 0x4, R4 ;  /* 0x00000004e6e67825 */ /* 0x000fc600078e0204 */
[----:B------:R4:W-:Y:S01]  /*5d70*/  LDGSTS.E [R3+0x17200], [R14.64], !P5 ;  /* 0x172000000e037fae */ /* 0x0009e2000e921846 */
[----:B------:R-:W-:Y:S01]  /*5d80*/  ISETP.GE.U32.AND P5, PT, R0, 0x7fffff08, PT ;  /* 0x7fffff080000780c */ /* 0x000fe20003fa6070 */
[--C-:B-1----:R-:W-:Y:S02]  /*5d90*/  IMAD.WIDE R12, R8, 0x4, R6.reuse ;  /* 0x00000004080c7825 */ /* 0x102fe400078e0206 */
[----:B------:R2:W-:Y:S02]  /*5da0*/  STL.64 [R1+0x520], R10 ;  /* 0x0005200a01007387 */ /* 0x0005e40000100a00 */
[C---:B------:R-:W-:Y:S02]  /*5db0*/  IMAD R0, R2.reuse, 0x64, RZ ;  /* 0x0000006402007824 */ /* 0x040fe400078e02ff */
[----:B------:R3:W-:Y:S01]  /*5dc0*/  STL.64 [R1+0x558], R16 ;  /* 0x0005581001007387 */ /* 0x0007e20000100a00 */
[C---:B------:R-:W-:Y:S02]  /*5dd0*/  IMAD R234, R2.reuse, 0xf, RZ ;  /* 0x0000000f02ea7824 */ /* 0x040fe400078e02ff */
[----:B------:R-:W-:Y:S01]  /*5de0*/  IMAD R238, R2, 0x13, RZ ;  /* 0x0000001302ee7824 */ /* 0x000fe200078e02ff */
        /* <DEDUP_REMOVED lines=29> */
[----:B----4-:R-:W-:Y:S01]  /*5fc0*/  IMAD.WIDE R14, R0, 0x4, R4 ;  /* 0x00000004000e7825 */ /* 0x010fe200078e0204 */
[----:B------:R-:W-:Y:S02]  /*5fd0*/  ISETP.GE.U32.AND P4, PT, R8, 0x7fffff7b, PT ;  /* 0x7fffff7b0800780c */ /* 0x000fe40003f86070 */
[----:B------:R-:W-:Y:S01]  /*5fe0*/  IADD3 R0, R71, -0xa, RZ ;  /* 0xfffffff647007810 */ /* 0x000fe20007ffe0ff */
[C---:B------:R-:W-:Y:S01]  /*5ff0*/  IMAD R8, R2.reuse, 0x70, RZ ;  /* 0x0000007002087824 */ /* 0x040fe200078e02ff */
[----:B------:R3:W-:Y:S01]  /*6000*/  LDGSTS.E [R3+0x1b000], [R16.64], !P0 ;  /* 0x1b00000010037fae */ /* 0x0007e2000c121846 */
[----:B------:R-:W-:Y:S02]  /*6010*/  IMAD R242, R2, 0x17, RZ ;  /* 0x0000001702f27824 */ /* 0x000fe400078e02ff */
[----:B-1----:R-:W-:Y:S01]  /*6020*/  IMAD.WIDE R12, R8, 0x4, R6 ;  /* 0x00000004080c7825 */ /* 0x002fe200078e0206 */
[----:B------:R1:W-:Y:S01]  /*6030*/  LDGSTS.E [R3+0x1b200], [R14.64], !P0 ;  /* 0x1b2000000e037fae */ /* 0x0003e2000c121846 */
[----:B------:R-:W-:-:S02]  /*6040*/  ISETP.GE.U32.AND P0, PT, R0, 0x7fffff77, PT ;  /* 0x7fffff770000780c */ /* 0x000fc40003f06070 */
[----:B------:R-:W-:Y:S01]  /*6050*/  IMAD R0, R2, 0x74, RZ ;  /* 0x0000007402007824 */ /* 0x000fe200078e02ff */
[----:B------:R2:W-:Y:S01]  /*6060*/  STL.64 [R1+0x620], R10 ;  /* 0x0006200a01007387 */ /* 0x0005e20000100a00 */
[----:B------:R-:W-:-:S03]  /*6070*/  IMAD.WIDE R240, R242, 0x4, R6 ;  /* 0x00000004f2f07825 */ /* 0x000fc600078e0206 */
[----:B------:R3:W-:Y:S01]  /*6080*/  STL.64 [R1+0x658], R16 ;  /* 0x0006581001007387 */ /* 0x0007e20000100a00 */
[----:B------:R-:W-:Y:S02]  /*6090*/  IMAD R246, R2, 0x1b, RZ ;  /* 0x0000001b02f67824 */ /* 0x000fe400078e02ff */
[----:B------:R-:W-:Y:S01]  /*60a0*/  IMAD.WIDE R242, R242, 0x4, R4 ;  /* 0x00000004f2f27825 */ /* 0x000fe200078e0204 */
[----:B------:R1:W-:Y:S03]  /*60b0*/  STL.64 [R1+0x660], R14 ;  /* 0x0006600e01007387 */ /* 0x0003e60000100a00 */
[----:B------:R-:W-:Y:S01]  /*60c0*/  IMAD.WIDE R244, R246, 0x4, R6 ;  /* 0x00000004f6f47825 */ /* 0x000fe200078e0206 */
[----:B------:R4:W-:Y:S03]  /*60d0*/  LDGSTS.E [R3+0x1c000], [R12.64], !P2 ;  /* 0x1c0000000c037fae */ /* 0x0009e6000d121846 */
[----:B--2---:R-:W-:Y:S01]  /*60e0*/  IMAD.WIDE R10, R8, 0x4, R4 ;  /* 0x00000004080a7825 */ /* 0x004fe200078e0204 */
[----:B------:R-:W-:Y:S01]  /*60f0*/  IADD3 R8, R71, -0xe, RZ ;  /* 0xfffffff247087810 */ /* 0x000fe20007ffe0ff */
[----:B------:R4:W-:Y:S02]  /*6100*/  STL.64 [R1+0x698], R12 ;  /* 0x0006980c01007387 */ /* 0x0009e40000100a00 */
[----:B---3--:R-:W-:-:S02]  /*6110*/  IMAD.WIDE R16, R0, 0x4, R6 ;  /* 0x0000000400107825 */ /* 0x008fc400078e0206 */
[----:B------:R2:W-:Y:S01]  /*6120*/  LDGSTS.E [R3+0x1c200], [R10.64], !P2 ;  /* 0x1c2000000a037fae */ /* 0x0005e2000d121846 */
[----:B------:R-:W-:Y:S01]  /*6130*/  ISETP.GE.U32.AND P2, PT, R8, 0x7fffff73, PT ;  /* 0x7fffff730800780c */ /* 0x000fe20003f46070 */
[----:B-1----:R-:W-:Y:S01]  /*6140*/  IMAD.WIDE R14, R0, 0x4, R4 ;  /* 0x00000004000e7825 */ /* 0x002fe200078e0204 */
[----:B------:R-:W-:Y:S01]  /*6150*/  IADD3 R0, R71, -0x12, RZ ;  /* 0xffffffee47007810 */ /* 0x000fe20007ffe0ff */
[----:B------:R1:W-:Y:S02]  /*6160*/  LDGSTS.E [R3+0x1d000], [R16.64], !P1 ;  /* 0x1d00000010037fae */ /* 0x0003e4000c921846 */
[----:B------:R-:W-:Y:S02]  /*6170*/  IMAD R8, R2, 0x78, RZ ;  /* 0x0000007802087824 */ /* 0x000fe400078e02ff */
[----:B------:R3:W-:Y:S01]  /*6180*/  LDGSTS.E [R3+0x1d200], [R14.64], !P1 ;  /* 0x1d2000000e037fae */ /* 0x0007e2000c921846 */
[----:B------:R-:W-:Y:S01]  /*6190*/  ISETP.GE.U32.AND P1, PT, R0, 0x7fffff6f, PT ;  /* 0x7fffff6f0000780c */ /* 0x000fe20003f26070 */
[----:B----4-:R-:W-:-:S02]  /*61a0*/  IMAD.WIDE R12, R8, 0x4, R6 ;  /* 0x00000004080c7825 */ /* 0x010fc400078e0206 */
[----:B------:R2:W-:Y:S02]  /*61b0*/  STL.64 [R1+0x6a0], R10 ;  /* 0x0006a00a01007387 */ /* 0x0005e40000100a00 */
[----:B------:R-:W-:Y:S02]  /*61c0*/  IMAD R0, R2, 0x7c, RZ ;  /* 0x0000007c02007824 */ /* 0x000fe400078e02ff */
[----:B------:R1:W-:Y:S01]  /*61d0*/  STL.64 [R1+0x6d8], R16 ;  /* 0x0006d81001007387 */ /* 0x0003e20000100a00 */
[----:B------:R-:W-:-:S03]  /*61e0*/  IMAD.WIDE R246, R246, 0x4, R4 ;  /* 0x00000004f6f67825 */ /* 0x000fc600078e0204 */
[----:B------:R3:W-:Y:S01]  /*61f0*/  STL.64 [R1+0x6e0], R14 ;  /* 0x0006e00e01007387 */ /* 0x0007e20000100a00 */
[----:B------:R-:W-:Y:S02]  /*6200*/  IMAD R53, R2, 0x67, RZ ;  /* 0x0000006702357824 */ /* 0x000fe400078e02ff */
[----:B--2---:R-:W-:Y:S01]  /*6210*/  IMAD.WIDE R10, R8, 0x4, R4 ;  /* 0x00000004080a7825 */ /* 0x004fe200078e0204 */
[----:B------:R2:W-:Y:S01]  /*6220*/  STL.64 [R1+0x718], R12 ;  /* 0x0007180c01007387 */ /* 0x0005e20000100a00 */
[C---:B------:R-:W-:Y:S02]  /*6230*/  IADD3 R8, R71.reuse, -0x16, RZ ;  /* 0xffffffea47087810 */ /* 0x040fe40007ffe0ff */
[C---:B-1----:R-:W-:Y:S01]  /*6240*/  IMAD.WIDE R16, R0.reuse, 0x4, R6 ;  /* 0x0000000400107825 */ /* 0x042fe200078e0206 */
[----:B------:R2:W-:Y:S03]  /*6250*/  LDGSTS.E [R3+0x1e000], [R12.64], !P5 ;  /* 0x1e0000000c037fae */ /* 0x0005e6000e921846 */
[----:B---3--:R-:W-:Y:S01]  /*6260*/  IMAD.WIDE R14, R0, 0x4, R4 ;  /* 0x00000004000e7825 */ /* 0x008fe200078e0204 */
[----:B------:R1:W-:Y:S01]  /*6270*/  STL.64 [R1+0x720], R10 ;  /* 0x0007200a01007387 */ /* 0x0003e20000100a00 */
[----:B------:R-:W-:-:S03]  /*6280*/  IADD3 R0, R71, -0x1e, RZ ;  /* 0xffffffe247007810 */ /* 0x000fc60007ffe0ff */
[----:B------:R1:W-:Y:S01]  /*6290*/  LDGSTS.E [R3+0x1e200], [R10.64], !P5 ;  /* 0x1e2000000a037fae */ /* 0x0003e2000e921846 */
[----:B------:R-:W-:Y:S02]  /*62a0*/  ISETP.GE.U32.AND P5, PT, R8, 0x7fffff6b, PT ;  /* 0x7fffff6b0800780c */ /* 0x000fe40003fa6070 */
[----:B------:R-:W-:Y:S01]  /*62b0*/  IADD3 R8, R71, -0x1a, RZ ;  /* 0xffffffe647087810 */ /* 0x000fe20007ffe0ff */
[----:B--2---:R-:W-:Y:S01]  /*62c0*/  IMAD.WIDE R12, R2, 0x4, R6 ;  /* 0x00000004020c7825 */ /* 0x004fe200078e0206 */
[----:B------:R2:W-:Y:S04]  /*62d0*/  LDGSTS.E [R3+0x1f000], [R16.64], !P3 ;  /* 0x1f00000010037fae */ /* 0x0005e8000d921846 */
[----:B------:R3:W-:Y:S01]  /*62e0*/  LDGSTS.E [R3+0x1f200], [R14.64], !P3 ;  /* 0x1f2000000e037fae */ /* 0x0007e2000d921846 */
[----:B------:R-:W-:Y:S01]  /*62f0*/  ISETP.GE.U32.AND P3, PT, R8, 0x7fffff67, PT ;  /* 0x7fffff670800780c */ /* 0x000fe20003f66070 */
[----:B-1----:R-:W-:-:S02]  /*6300*/  IMAD.WIDE R10, R2, 0x4, R4 ;  /* 0x00000004020a7825 */ /* 0x002fc400078e0204 */
[----:B------:R1:W-:Y:S01]  /*6310*/  LDGSTS.E [R59+0x400], [R12.64], !P6 ;  /* 0x004000000c3b7fae */ /* 0x0003e2000f121846 */
[----:B------:R-:W-:-:S03]  /*6320*/  IADD3 R8, R71, -0x3a, RZ ;  /* 0xffffffc647087810 */ /* 0x000fc60007ffe0ff */
[----:B------:R4:W-:Y:S01]  /*6330*/  LDGSTS.E [R59+0x600], [R10.64], !P6 ;  /* 0x006000000a3b7fae */ /* 0x0009e2000f121846 */
[----:B------:R-:W-:Y:S02]  /*6340*/  ISETP.GE.U32.AND P6, PT, R0, 0x7fffff63, PT ;  /* 0x7fffff630000780c */ /* 0x000fe40003fc6070 */
[C---:B------:R-:W-:Y:S01]  /*6350*/  IADD3 R0, R71.reuse, -0x22, RZ ;  /* 0xffffffde47007810 */ /* 0x040fe20007ffe0ff */
[----:B------:R1:W-:Y:S04]  /*6360*/  LDGSTS.E [R59+0x1400], [R190.64], !P4 ;  /* 0x01400000be3b7fae */ /* 0x0003e8000e121846 */
[----:B------:R1:W-:Y:S01]  /*6370*/  LDGSTS.E [R59+0x1600], [R188.64], !P4 ;  /* 0x01600000bc3b7fae */ /* 0x0003e2000e121846 */
[----:B------:R-:W-:Y:S02]  /*6380*/  ISETP.GE.U32.AND P4, PT, R0, 0x7fffff5f, PT ;  /* 0x7fffff5f0000780c */ /* 0x000fe40003f86070 */
[----:B------:R-:W-:Y:S01]  /*6390*/  IADD3 R0, R71, -0x26, RZ ;  /* 0xffffffda47007810 */ /* 0x000fe20007ffe0ff */
[----:B------:R1:W-:Y:S04]  /*63a0*/  LDGSTS.E [R59+0x2400], [R170.64], !P0 ;  /* 0x02400000aa3b7fae */ /* 0x0003e8000c121846 */
[----:B------:R1:W-:Y:S01]  /*63b0*/  LDGSTS.E [R59+0x2600], [R168.64], !P0 ;  /* 0x02600000a83b7fae */ /* 0x0003e2000c121846 */
[----:B------:R-:W-:-:S02]  /*63c0*/  ISETP.GE.U32.AND P0, PT, R0, 0x7fffff5b, PT ;  /* 0x7fffff5b0000780c */ /* 0x000fc40003f06070 */
        /* <DEDUP_REMOVED lines=15> */
[----:B------:R-:W-:Y:S01]  /*64c0*/  ISETP.GE.U32.AND P3, PT, R0, 0x7fffff4b, PT ;  /* 0x7fffff4b0000780c */ /* 0x000fe20003f66070 */
[----:B------:R-:W-:-:S02]  /*64d0*/  IMAD R0, R2, 0x21, RZ ;  /* 0x0000002102007824 */ /* 0x000fc400078e02ff */
[----:B------:R-:W-:Y:S04]  /*64e0*/  STL.64 [R1+0x758], R16 ;  /* 0x0007581001007387 */ /* 0x000fe80000100a00 */
[----:B------:R-:W-:Y:S04]  /*64f0*/  STL.64 [R1+0x760], R14 ;  /* 0x0007600e01007387 */ /* 0x000fe80000100a00 */
[----:B------:R1:W-:Y:S04]  /*6500*/  STL.64 [R1+0x20], R12 ;  /* 0x0000200c01007387 */ /* 0x0003e80000100a00 */
[----:B------:R4:W-:Y:S04]  /*6510*/  STL.64 [R1+0x18], R10 ;  /* 0x0000180a01007387 */ /* 0x0009e80000100a00 */
[----:B------:R2:W-:Y:S01]  /*6520*/  LDGSTS.E [R59+0x7400], [R38.64], !P6 ;  /* 0x07400000263b7fae */ /* 0x0005e2000f121846 */
[----:B-1----:R-:W-:-:S03]  /*6530*/  IMAD.WIDE R12, R0, 0x4, R6 ;  /* 0x00000004000c7825 */ /* 0x002fc600078e0206 */
[----:B------:R1:W-:Y:S01]  /*6540*/  LDGSTS.E [R59+0x7600], [R36.64], !P6 ;  /* 0x07600000243b7fae */ /* 0x0003e2000f121846 */
[----:B------:R-:W-:Y:S01]  /*6550*/  ISETP.GE.U32.AND P6, PT, R8, 0x7fffff47, PT ;  /* 0x7fffff470800780c */ /* 0x000fe20003fc6070 */
[----:B----4-:R-:W-:Y:S01]  /*6560*/  IMAD.WIDE R10, R0, 0x4, R4 ;  /* 0x00000004000a7825 */ /* 0x010fe200078e0204 */
[----:B------:R-:W-:Y:S01]  /*6570*/  IADD3 R8, R71, -0x3e, RZ ;  /* 0xffffffc247087810 */ /* 0x000fe20007ffe0ff */
[----:B------:R4:W-:Y:S02]  /*6580*/  LDGSTS.E [R59+0x8400], [R12.64], !P4 ;  /* 0x084000000c3b7fae */ /* 0x0009e4000e121846 */
[----:B------:R-:W-:Y:S02]  /*6590*/  IMAD R0, R2, 0x25, RZ ;  /* 0x0000002502007824 */ /* 0x000fe400078e02ff */
[----:B------:R1:W-:Y:S01]  /*65a0*/  LDGSTS.E [R59+0x8600], [R10.64], !P4 ;  /* 0x086000000a3b7fae */ /* 0x0003e2000e121846 */
[----:B------:R-:W-:Y:S01]  /*65b0*/  ISETP.GE.U32.AND P4, PT, R8, 0x7fffff43, PT ;  /* 0x7fffff430800780c */ /* 0x000fe20003f86070 */
[----:B------:R-:W-:-:S02]  /*65c0*/  IMAD R8, R2, 0x29, RZ ;  /* 0x0000002902087824 */ /* 0x000fc400078e02ff */
[C---:B--2---:R-:W-:Y:S01]  /*65d0*/  IMAD.WIDE R16, R0.reuse, 0x4, R6 ;  /* 0x0000000400107825 */ /* 0x044fe200078e0206 */
[----:B------:R4:W-:Y:S03]  /*65e0*/  STL.64 [R1+0x40], R12 ;  /* 0x0000400c01007387 */ /* 0x0009e60000100a00 */
[----:B---3--:R-:W-:Y:S01]  /*65f0*/  IMAD.WIDE R14, R0, 0x4, R4 ;  /* 0x00000004000e7825 */ /* 0x008fe200078e0204 */
[----:B------:R1:W-:Y:S01]  /*6600*/  STL.64 [R1+0x48], R10 ;  /* 0x0000480a01007387 */ /* 0x0003e20000100a00 */
[----:B------:R-:W-:-:S03]  /*6610*/  IADD3 R0, R71, -0x42, RZ ;  /* 0xffffffbe47007810 */ /* 0x000fc60007ffe0ff */
[----:B------:R2:W-:Y:S01]  /*6620*/  LDGSTS.E [R59+0x9400], [R16.64], !P0 ;  /* 0x09400000103b7fae */ /* 0x0005e2000c121846 */
[----:B----4-:R-:W-:-:S03]  /*6630*/  IMAD.WIDE R12, R8, 0x4, R6 ;  /* 0x00000004080c7825 */ /* 0x010fc600078e0206 */
        /* <DEDUP_REMOVED lines=8> */
[----:B------:R-:W-:-:S02]  /*66c0*/  IMAD R8, R2, 0x31, RZ ;  /* 0x0000003102087824 */ /* 0x000fc400078e02ff */
[----:B------:R2:W-:Y:S04]  /*66d0*/  STL.64 [R1+0x80], R16 ;  /* 0x0000801001007387 */ /* 0x0005e80000100a00 */
[----:B------:R3:W-:Y:S04]  /*66e0*/  STL.64 [R1+0x88], R14 ;  /* 0x0000880e01007387 */ /* 0x0007e80000100a00 */
[----:B------:R1:W-:Y:S01]  /*66f0*/  STL.64 [R1+0xc0], R12 ;  /* 0x0000c00c01007387 */ /* 0x0003e20000100a00 */
[----:B--2---:R-:W-:-:S03]  /*6700*/  IMAD.WIDE R16, R0, 0x4, R6 ;  /* 0x0000000400107825 */ /* 0x004fc600078e0206 */
[----:B------:R4:W-:Y:S01]  /*6710*/  STL.64 [R1+0xc8], R10 ;  /* 0x0000c80a01007387 */ /* 0x0009e20000100a00 */
[----:B---3--:R-:W-:Y:S01]  /*6720*/  IMAD.WIDE R14, R0, 0x4, R4 ;  /* 0x00000004000e7825 */ /* 0x008fe200078e0204 */
[----:B------:R-:W-:Y:S02]  /*6730*/  IADD3 R0, R71, -0x4a, RZ ;  /* 0xffffffb647007810 */ /* 0x000fe40007ffe0ff */
[----:B------:R2:W-:Y:S01]  /*6740*/  LDGSTS.E [R59+0xb400], [R16.64], !P1 ;  /* 0x0b400000103b7fae */ /* 0x0005e2000c921846 */
[----:B-1----:R-:W-:-:S03]  /*6750*/  IMAD.WIDE R12, R8, 0x4, R6 ;  /* 0x00000004080c7825 */ /* 0x002fc600078e0206 */
[----:B------:R1:W-:Y:S01]  /*6760*/  LDGSTS.E [R59+0xb600], [R14.64], !P1 ;  /* 0x0b6000000e3b7fae */ /* 0x0003e2000c921846 */
[----:B------:R-:W-:Y:S01]  /*6770*/  ISETP.GE.U32.AND P1, PT, R0, 0x7fffff37, PT ;  /* 0x7fffff370000780c */ /* 0x000fe20003f26070 */
[----:B------:R-:W-:Y:S02]  /*6780*/  IMAD R0, R2, 0x35, RZ ;  /* 0x0000003502007824 */ /* 0x000fe400078e02ff */
[----:B----4-:R-:W-:Y:S01]  /*6790*/  IMAD.WIDE R10, R8, 0x4, R4 ;  /* 0x00000004080a7825 */ /* 0x010fe200078e0204 */
[----:B------:R-:W-:Y:S01]  /*67a0*/  IADD3 R8, R71, -0x4e, RZ ;  /* 0xffffffb247087810 */ /* 0x000fe20007ffe0ff */
[----:B------:R3:W-:Y:S04]  /*67b0*/  LDGSTS.E [R59+0xc400], [R12.64], !P5 ;  /* 0x0c4000000c3b7fae */ /* 0x0007e8000e921846 */
        /* <DEDUP_REMOVED lines=8> */
[----:B-1----:R-:W-:Y:S01]  /*6840*/  IMAD.WIDE R14, R0, 0x4, R4 ;  /* 0x00000004000e7825 */ /* 0x002fe200078e0204 */
[----:B------:R-:W-:Y:S02]  /*6850*/  IADD3 R0, R71, -0x52, RZ ;  /* 0xffffffae47007810 */ /* 0x000fe40007ffe0ff */
[----:B------:R1:W-:Y:S01]  /*6860*/  LDGSTS.E [R59+0xd400], [R16.64], !P3 ;  /* 0x0d400000103b7fae */ /* 0x0003e2000d921846 */
[----:B---3--:R-:W-:-:S03]  /*6870*/  IMAD.WIDE R12, R8, 0x4, R6 ;  /* 0x00000004080c7825 */ /* 0x008fc600078e0206 */
        /* <DEDUP_REMOVED lines=12> */
[----:B-1----:R-:W-:-:S03]  /*6940*/  IMAD.WIDE R16, R0, 0x4, R6 ;  /* 0x0000000400107825 */ /* 0x002fc600078e0206 */
[----:B------:R4:W-:Y:S01]  /*6950*/  STL.64 [R1+0x330], R10 ;  /* 0x0003300a01007387 */ /* 0x0009e20000100a00 */
[----:B--2---:R-:W-:Y:S01]  /*6960*/  IMAD.WIDE R14, R0, 0x4, R4 ;  /* 0x00000004000e7825 */ /* 0x004fe200078e0204 */
        /* <DEDUP_REMOVED lines=137> */
[----:B------:R-:W-:-:S02]  /*7200*/  IMAD.SHL.U32 R8, R2, 0x2, RZ ;  /* 0x0000000202087824 */ /* 0x000fc400078e00ff */
[----:B------:R1:W-:Y:S04]  /*7210*/  STL.64 [R1+0x6e8], R16 ;  /* 0x0006e81001007387 */ /* 0x0003e80000100a00 */
[----:B------:R2:W-:Y:S04]  /*7220*/  STL.64 [R1+0x6f0], R14 ;  /* 0x0006f00e01007387 */ /* 0x0005e80000100a00 */
[----:B------:R3:W-:Y:S01]  /*7230*/  STL.64 [R1+0x728], R12 ;  /* 0x0007280c01007387 */ /* 0x0007e20000100a00 */
[----:B-1----:R-:W-:-:S03]  /*7240*/  IMAD.WIDE R16, R0, 0x4, R6 ;  /* 0x0000000400107825 */ /* 0x002fc600078e0206 */
[----:B------:R4:W-:Y:S01]  /*7250*/  STL.64 [R1+0x730], R10 ;  /* 0x0007300a01007387 */ /* 0x0009e20000100a00 */
[----:B--2---:R-:W-:-:S03]  /*7260*/  IMAD.WIDE R14, R0, 0x4, R4 ;  /* 0x00000004000e7825 */ /* 0x004fc600078e0204 */
[----:B------:R1:W-:Y:S01]  /*7270*/  LDGSTS.E [R59+0x1f400], [R16.64], !P2 ;  /* 0x1f400000103b7fae */ /* 0x0003e2000d121846 */
[----:B------:R-:W-:Y:S01]  /*7280*/  IADD3 R0, R71, -0x1f, RZ ;  /* 0xffffffe147007810 */ /* 0x000fe20007ffe0ff */
[C---:B---3--:R-:W-:Y:S02]  /*7290*/  IMAD.WIDE R12, R8.reuse, 0x4, R6 ;  /* 0x00000004080c7825 */ /* 0x048fe400078e0206 */
[----:B------:R2:W-:Y:S01]  /*72a0*/  LDGSTS.E [R59+0x1f600], [R14.64], !P2 ;  /* 0x1f6000000e3b7fae */ /* 0x0005e2000d121846 */
[----:B------:R-:W-:Y:S01]  /*72b0*/  ISETP.GE.U32.AND P2, PT, R9, 0x7fffff66, PT ;  /* 0x7fffff660900780c */ /* 0x000fe20003f46070 */
[----:B----4-:R-:W-:Y:S02]  /*72c0*/  IMAD.WIDE R10, R8, 0x4, R4 ;  /* 0x00000004080a7825 */ /* 0x010fe400078e0204 */
[----:B------:R3:W-:Y:S02]  /*72d0*/  LDGSTS.E [R58+0x800], [R12.64], !P1 ;  /* 0x008000000c3a7fae */ /* 0x0007e4000c921846 */
[----:B------:R-:W-:-:S02]  /*72e0*/  IMAD R8, R2, 0x1e, RZ ;  /* 0x0000001e02087824 */ /* 0x000fc400078e02ff */
        /* <DEDUP_REMOVED lines=10> */
[----:B------:R-:W-:Y:S01]  /*7390*/  IADD3 R0, R71, -0x2b, RZ ;  /* 0xffffffd547007810 */ /* 0x000fe20007ffe0ff */
[----:B------:R1:W-:Y:S04]  /*73a0*/  STL.64 [R1+0x768], R16 ;  /* 0x0007681001007387 */ /* 0x0003e80000100a00 */
[----:B------:R2:W-:Y:S04]  /*73b0*/  LDGSTS.E [R58+0x3800], [R26.64], !P6 ;  /* 0x038000001a3a7fae */ /* 0x0005e8000f121846 */
[----:B------:R2:W-:Y:S01]  /*73c0*/  LDGSTS.E [R58+0x3a00], [R24.64], !P6 ;  /* 0x03a00000183a7fae */ /* 0x0005e2000f121846 */
[----:B------:R-:W-:-:S02]  /*73d0*/  ISETP.GE.U32.AND P6, PT, R0, 0x7fffff56, PT ;  /* 0x7fffff560000780c */ /* 0x000fc40003fc6070 */
[----:B------:R-:W-:Y:S01]  /*73e0*/  IADD3 R0, R71, -0x2f, RZ ;  /* 0xffffffd147007810 */ /* 0x000fe20007ffe0ff */
[----:B-1----:R-:W-:Y:S01]  /*73f0*/  IMAD R16, R2, 0x16, RZ ;  /* 0x0000001602107824 */ /* 0x002fe200078e02ff */
[----:B------:R-:W-:Y:S03]  /*7400*/  STL.64 [R1+0x770], R14 ;  /* 0x0007700e01007387 */ /* 0x000fe60000100a00 */
[C---:B------:R-:W-:Y:S01]  /*7410*/  IMAD.WIDE R18, R16.reuse, 0x4, R6 ;  /* 0x0000000410127825 */ /* 0x040fe200078e0206 */
[----:B------:R3:W-:Y:S03]  /*7420*/  STL.64 [R1+0x10], R12 ;  /* 0x0000100c01007387 */ /* 0x0007e60000100a00 */
[----:B------:R-:W-:Y:S01]  /*7430*/  IMAD.WIDE R16, R16, 0x4, R4 ;  /* 0x0000000410107825 */ /* 0x000fe200078e0204 */
[----:B------:R1:W-:Y:S04]  /*7440*/  LDGSTS.E [R58+0x4800], [R22.64], !P4 ;  /* 0x04800000163a7fae */ /* 0x0003e8000e121846 */
[----:B------:R1:W-:Y:S01]  /*7450*/  LDGSTS.E [R58+0x4a00], [R20.64], !P4 ;  /* 0x04a00000143a7fae */ /* 0x0003e2000e121846 */
[----:B------:R-:W-:-:S02]  /*7460*/  ISETP.GE.U32.AND P4, PT, R0, 0x7fffff52, PT ;  /* 0x7fffff520000780c */ /* 0x000fc40003f86070 */
[C---:B------:R-:W-:Y:S01]  /*7470*/  IADD3 R0, R71.reuse, -0x33, RZ ;  /* 0xffffffcd47007810 */ /* 0x040fe20007ffe0ff */
[----:B---3--:R-:W-:Y:S01]  /*7480*/  IMAD R12, R2, 0x1a, RZ ;  /* 0x0000001a020c7824 */ /* 0x008fe200078e02ff */
[----:B------:R1:W-:Y:S03]  /*7490*/  LDGSTS.E [R58+0x5800], [R18.64], !P0 ;  /* 0x05800000123a7fae */ /* 0x0003e6000c121846 */
[----:B--2---:R-:W-:Y:S01]  /*74a0*/  IMAD.WIDE R14, R12, 0x4, R6 ;  /* 0x000000040c0e7825 */ /* 0x004fe200078e0206 */
[----:B------:R1:W-:Y:S01]  /*74b0*/  LDGSTS.E [R58+0x5a00], [R16.64], !P0 ;  /* 0x05a00000103a7fae */ /* 0x0003e2000c121846 */
[----:B------:R-:W-:Y:S02]  /*74c0*/  ISETP.GE.U32.AND P0, PT, R0, 0x7fffff4e, PT ;  /* 0x7fffff4e0000780c */ /* 0x000fe40003f06070 */
[----:B------:R-:W-:Y:S01]  /*74d0*/  IMAD.WIDE R12, R12, 0x4, R4 ;  /* 0x000000040c0c7825 */ /* 0x000fe200078e0204 */
[----:B------:R-:W-:Y:S01]  /*74e0*/  IADD3 R0, R71, -0x37, RZ ;  /* 0xffffffc947007810 */ /* 0x000fe20007ffe0ff */
[----:B------:R1:W-:Y:S04]  /*74f0*/  LDGSTS.E [R58+0x6800], [R14.64], !P2 ;  /* 0x068000000e3a7fae */ /* 0x0003e8000d121846 */
[----:B------:R4:W-:Y:S04]  /*7500*/  STL.64 [R1+0x8], R10 ;  /* 0x0000080a01007387 */ /* 0x0009e80000100a00 */
[----:B------:R1:W-:Y:S01]  /*7510*/  LDGSTS.E [R58+0x6a00], [R12.64], !P2 ;  /* 0x06a000000c3a7fae */ /* 0x0003e2000d121846 */
[----:B------:R-:W-:Y:S01]  /*7520*/  ISETP.GE.U32.AND P2, PT, R0, 0x7fffff4a, PT ;  /* 0x7fffff4a0000780c */ /* 0x000fe20003f46070 */
[----:B------:R-:W-:-:S04]  /*7530*/  IMAD R0, R2, 0x22, RZ ;  /* 0x0000002202007824 */ /* 0x000fc800078e02ff */
[----:B------:R-:W-:-:S04]  /*7540*/  IMAD.WIDE R56, R0, 0x4, R6 ;  /* 0x0000000400387825 */ /* 0x000fc800078e0206 */
[C---:B----4-:R-:W-:Y:S01]  /*7550*/  IMAD.WIDE R10, R8.reuse, 0x4, R6 ;  /* 0x00000004080a7825 */ /* 0x050fe200078e0206 */
[----:B------:R2:W-:Y:S03]  /*7560*/  STL.64 [R1+0x50], R56 ;  /* 0x0000503801007387 */ /* 0x0005e60000100a00 */
[--C-:B------:R-:W-:Y:S01]  /*7570*/  IMAD.WIDE R8, R8, 0x4, R4.reuse ;  /* 0x0000000408087825 */ /* 0x100fe200078e0204 */
[----:B------:R1:W-:Y:S03]  /*7580*/  LDGSTS.E [R58+0x7800], [R10.64], !P1 ;  /* 0x078000000a3a7fae */ /* 0x0003e6000c921846 */
[----:B------:R-:W-:Y:S01]  /*7590*/  IMAD.WIDE R54, R0, 0x4, R4 ;  /* 0x0000000400367825 */ /* 0x000fe200078e0204 */
[----:B------:R1:W-:Y:S01]  /*75a0*/  LDGSTS.E [R58+0x7a00], [R8.64], !P1 ;  /* 0x07a00000083a7fae */ /* 0x0003e2000c921846 */
[----:B------:R-:W-:-:S02]  /*75b0*/  ISETP.GE.U32.AND P1, PT, R52, 0x7fffff46, PT ;  /* 0x7fffff463400780c */ /* 0x000fc40003f26070 */
[----:B------:R-:W-:Y:S01]  /*75c0*/  IMAD R0, R2, 0x26, RZ ;  /* 0x0000002602007824 */ /* 0x000fe200078e02ff */
[C---:B------:R-:W-:Y:S01]  /*75d0*/  IADD3 R52, R71.reuse, -0x3f, RZ ;  /* 0xffffffc147347810 */ /* 0x040fe20007ffe0ff */
[----:B------:R2:W-:Y:S02]  /*75e0*/  LDGSTS.E [R58+0x8800], [R56.64], !P5 ;  /* 0x08800000383a7fae */ /* 0x0005e4000e921846 */
[----:B------:R-:W-:Y:S02]  /*75f0*/  IMAD.WIDE R66, R0, 0x4, R6 ;  /* 0x0000000400427825 */ /* 0x000fe400078e0206 */
[----:B------:R3:W-:Y:S01]  /*7600*/  LDGSTS.E [R58+0x8a00], [R54.64], !P5 ;  /* 0x08a00000363a7fae */ /* 0x0007e2000e921846 */
[----:B------:R-:W-:Y:S01]  /*7610*/  ISETP.GE.U32.AND P5, PT, R52, 0x7fffff42, PT ;  /* 0x7fffff423400780c */ /* 0x000fe20003fa6070 */
[----:B------:R-:W-:Y:S01]  /*7620*/  IMAD.WIDE R64, R0, 0x4, R4 ;  /* 0x0000000400407825 */ /* 0x000fe200078e0204 */
[----:B------:R-:W-:Y:S01]  /*7630*/  IADD3 R0, R71, -0x43, RZ ;  /* 0xffffffbd47007810 */ /* 0x000fe20007ffe0ff */
[----:B------:R4:W-:Y:S02]  /*7640*/  LDGSTS.E [R58+0x9800], [R66.64], !P3 ;  /* 0x09800000423a7fae */ /* 0x0009e4000d921846 */
[----:B------:R-:W-:-:S02]  /*7650*/  IMAD R52, R2, 0x2a, RZ ;  /* 0x0000002a02347824 */ /* 0x000fc400078e02ff */
[----:B------:R1:W-:Y:S01]  /*7660*/  LDGSTS.E [R58+0x9a00], [R64.64], !P3 ;  /* 0x09a00000403a7fae */ /* 0x0003e2000d921846 */
[----:B------:R-:W-:Y:S01]  /*7670*/  ISETP.GE.U32.AND P3, PT, R0, 0x7fffff3e, PT ;  /* 0x7fffff3e0000780c */ /* 0x000fe20003f66070 */
[----:B--2---:R-:W-:Y:S02]  /*7680*/  IMAD.WIDE R56, R52, 0x4, R6 ;  /* 0x0000000434387825 */ /* 0x004fe400078e0206 */
[----:B------:R3:W-:Y:S02]  /*7690*/  STL.64 [R1+0x58], R54 ;  /* 0x0000583601007387 */ /* 0x0007e40000100a00 */
[----:B------:R-:W-:Y:S02]  /*76a0*/  IMAD R0, R2, 0x2e, RZ ;  /* 0x0000002e02007824 */ /* 0x000fe400078e02ff */
[----:B------:R4:W-:Y:S04]  /*76b0*/  STL.64 [R1+0x90], R66 ;  /* 0x0000904201007387 */ /* 0x0009e80000100a00 */
[----:B------:R1:W-:Y:S01]  /*76c0*/  STL.64 [R1+0x98], R64 ;  /* 0x0000984001007387 */ /* 0x0003e20000100a00 */
[----:B---3--:R-:W-:Y:S01]  /*76d0*/  IMAD.WIDE R54, R52, 0x4, R4 ;  /* 0x0000000434367825 */ /* 0x008fe200078e0204 */
[----:B------:R-:W-:-:S02]  /*76e0*/  IADD3 R52, R71, -0x47, RZ ;  /* 0xffffffb947347810 */ /* 0x000fc40007ffe0ff */
        /* <DEDUP_REMOVED lines=8> */
[----:B------:R2:W-:Y:S04]  /*7770*/  STL.64 [R1+0xd0], R56 ;  /* 0x0000d03801007387 */ /* 0x0005e80000100a00 */
[----:B------:R4:W-:Y:S01]  /*7780*/  LDGSTS.E [R58+0xba00], [R64.64], !P4 ;  /* 0x0ba00000403a7fae */ /* 0x0009e2000e121846 */
[----:B------:R-:W-:Y:S01]  /*7790*/  ISETP.GE.U32.AND P4, PT, R0, 0x7fffff36, PT ;  /* 0x7fffff360000780c */ /* 0x000fe20003f86070 */
[----:B------:R-:W-:-:S02]  /*77a0*/  IMAD R0, R2, 0x36, RZ ;  /* 0x0000003602007824 */ /* 0x000fc400078e02ff */
[----:B------:R3:W-:Y:S01]  /*77b0*/  STL.64 [R1+0xd8], R54 ;  /* 0x0000d83601007387 */ /* 0x0007e20000100a00 */
[----:B--2---:R-:W-:-:S03]  /*77c0*/  IMAD.WIDE R56, R52, 0x4, R6 ;  /* 0x0000000434387825 */ /* 0x004fc600078e0206 */
[----:B------:R1:W-:Y:S04]  /*77d0*/  STL.64 [R1+0x110], R66 ;  /* 0x0001104201007387 */ /* 0x0003e80000100a00 */
[----:B------:R4:W-:Y:S01]  /*77e0*/  STL.64 [R1+0x118], R64 ;  /* 0x0001184001007387 */ /* 0x0009e20000100a00 */
[----:B---3--:R-:W-:Y:S01]  /*77f0*/  IMAD.WIDE R54, R52, 0x4, R4 ;  /* 0x0000000434367825 */ /* 0x008fe200078e0204 */
[----:B------:R-:W-:Y:S02]  /*7800*/  IADD3 R52, R71, -0x4f, RZ ;  /* 0xffffffb147347810 */ /* 0x000fe40007ffe0ff */
        /* <DEDUP_REMOVED lines=16> */
[----:B-1----:R-:W-:Y:S01]  /*7910*/  IMAD.WIDE R54, R52, 0x4, R4 ;  /* 0x0000000434367825 */ /* 0x002fe200078e0204 */
[----:B------:R-:W-:Y:S02]  /*7920*/  IADD3 R52, R71, -0x57, RZ ;  /* 0xffffffa947347810 */ /* 0x000fe40007ffe0ff */
[----:B------:R1:W-:Y:S01]  /*7930*/  LDGSTS.E [R58+0xe800], [R56.64], !P1 ;  /* 0x0e800000383a7fae */ /* 0x0003e2000c921846 */
[----:B---3--:R-:W-:-:S03]  /*7940*/  IMAD.WIDE R66, R0, 0x4, R6 ;  /* 0x0000000400427825 */ /* 0x008fc600078e0206 */
        /* <DEDUP_REMOVED lines=11> */
[----:B-1----:R-:W-:-:S03]  /*7a00*/  IMAD.WIDE R56, R52, 0x4, R6 ;  /* 0x0000000434387825 */ /* 0x002fc600078e0206 */
[----:B------:R3:W-:Y:S04]  /*7a10*/  STL.64 [R1+0x378], R66 ;  /* 0x0003784201007387 */ /* 0x0007e80000100a00 */
[----:B------:R4:W-:Y:S01]  /*7a20*/  STL.64 [R1+0x380], R64 ;  /* 0x0003804001007387 */ /* 0x0009e20000100a00 */
[----:B--2---:R-:W-:Y:S01]  /*7a30*/  IMAD.WIDE R54, R52, 0x4, R4 ;  /* 0x0000000434367825 */ /* 0x004fe200078e0204 */
        /* <DEDUP_REMOVED lines=125> */
[----:B--2---:R-:W-:-:S03]  /*8210*/  IMAD.WIDE R54, R52, 0x4, R4 ;  /* 0x0000000434367825 */ /* 0x004fc600078e0204 */
[----:B------:R1:W-:Y:S01]  /*8220*/  STL.64 [R1+0x738], R56 ;  /* 0x0007383801007387 */ /* 0x0003e20000100a00 */
[----:B------:R-:W-:-:S03]  /*8230*/  IADD3 R52, R71, -0x18, RZ ;  /* 0xffffffe847347810 */ /* 0x000fc60007ffe0ff */
[----:B------:R1:W-:Y:S01]  /*8240*/  LDGSTS.E [R58+0x1e800], [R56.64], !P3 ;  /* 0x1e800000383a7fae */ /* 0x0003e2000d921846 */
[----:B---3--:R-:W-:-:S03]  /*8250*/  IMAD.WIDE R66, R0, 0x4, R6 ;  /* 0x0000000400427825 */ /* 0x008fc600078e0206 */
[----:B------:R2:W-:Y:S01]  /*8260*/  STL.64 [R1+0x740], R54 ;  /* 0x0007403601007387 */ /* 0x0005e20000100a00 */
[----:B----4-:R-:W-:Y:S01]  /*8270*/  IMAD.WIDE R64, R0, 0x4, R4 ;  /* 0x0000000400407825 */ /* 0x010fe200078e0204 */
[C---:B------:R-:W-:Y:S02]  /*8280*/  IADD3 R0, R71.reuse, -0x20, RZ ;  /* 0xffffffe047007810 */ /* 0x040fe40007ffe0ff */
[----:B------:R2:W-:Y:S01]  /*8290*/  LDGSTS.E [R58+0x1ea00], [R54.64], !P3 ;  /* 0x1ea00000363a7fae */ /* 0x0005e2000d921846 */
[----:B------:R-:W-:Y:S02]  /*82a0*/  ISETP.GE.U32.AND P3, PT, R52, 0x7fffff69, PT ;  /* 0x7fffff693400780c */ /* 0x000fe40003f66070 */
[----:B------:R-:W-:Y:S01]  /*82b0*/  IADD3 R52, R71, -0x1c, RZ ;  /* 0xffffffe447347810 */ /* 0x000fe20007ffe0ff */
[----:B------:R3:W-:Y:S01]  /*82c0*/  LDGSTS.E [R58+0x1f800], [R66.64], !P6 ;  /* 0x1f800000423a7fae */ /* 0x0007e2000f121846 */
[----:B-1----:R-:W-:-:S03]  /*82d0*/  LOP3.LUT R57, R3, 0x60, RZ, 0x3c, !PT ;  /* 0x0000006003397812 */ /* 0x002fc600078e3cff */
[----:B------:R1:W-:Y:S01]  /*82e0*/  LDGSTS.E [R58+0x1fa00], [R64.64], !P6 ;  /* 0x1fa00000403a7fae */ /* 0x0003e2000f121846 */
[----:B------:R-:W-:Y:S02]  /*82f0*/  ISETP.GE.U32.AND P6, PT, R52, 0x7fffff65, PT ;  /* 0x7fffff653400780c */ /* 0x000fe40003fc6070 */
[----:B------:R-:W-:Y:S01]  /*8300*/  IADD3 R52, R71, -0x38, RZ ;  /* 0xffffffc847347810 */ /* 0x000fe20007ffe0ff */
[C---:B--2---:R-:W-:Y:S01]  /*8310*/  IMAD.WIDE R54, R250.reuse, 0x4, R6 ;  /* 0x00000004fa367825 */ /* 0x044fe200078e0206 */
[----:B------:R3:W-:Y:S03]  /*8320*/  STL.64 [R1+0x778], R66 ;  /* 0x0007784201007387 */ /* 0x0007e60000100a00 */
[----:B------:R-:W-:Y:S01]  /*8330*/  IMAD.WIDE R250, R250, 0x4, R4 ;  /* 0x00000004fafa7825 */ /* 0x000fe200078e0204 */
        /* <DEDUP_REMOVED lines=20> */
[----:B------:R4:W-:Y:S04]  /*8480*/  LDGSTS.E [R57+0x5c00], [R240.64], !P3 ;  /* 0x05c00000f0397fae */ /* 0x0009e8000d921846 */
[----:B------:R4:W-:Y:S01]  /*8490*/  LDGSTS.E [R57+0x5e00], [R242.64], !P3 ;  /* 0x05e00000f2397fae */ /* 0x0009e2000d921846 */
[----:B------:R-:W-:Y:S01]  /*84a0*/  ISETP.GE.U32.AND P3, PT, R0, 0x7fffff4d, PT ;  /* 0x7fffff4d0000780c */ /* 0x000fe20003f66070 */
[----:B------:R-:W-:Y:S02]  /*84b0*/  IMAD R0, R2, 0x1f, RZ ;  /* 0x0000001f02007824 */ /* 0x000fe400078e02ff */
[----:B------:R4:W-:Y:S02]  /*84c0*/  LDGSTS.E [R57+0x6c00], [R244.64], !P6 ;  /* 0x06c00000f4397fae */ /* 0x0009e4000f121846 */
[----:B------:R-:W-:-:S02]  /*84d0*/  IMAD.WIDE R248, R0, 0x4, R6 ;  /* 0x0000000400f87825 */ /* 0x000fc400078e0206 */
[----:B------:R4:W-:Y:S01]  /*84e0*/  LDGSTS.E [R57+0x6e00], [R246.64], !P6 ;  /* 0x06e00000f6397fae */ /* 0x0009e2000f121846 */
[----:B------:R-:W-:Y:S01]  /*84f0*/  ISETP.GE.U32.AND P6, PT, R52, 0x7fffff49, PT ;  /* 0x7fffff493400780c */ /* 0x000fe20003fc6070 */
[----:B------:R-:W-:Y:S02]  /*8500*/  IMAD R52, R2, 0x23, RZ ;  /* 0x0000002302347824 */ /* 0x000fe400078e02ff */
[----:B---3--:R-:W-:Y:S01]  /*8510*/  IMAD.WIDE R66, R0, 0x4, R4 ;  /* 0x0000000400427825 */ /* 0x008fe200078e0204 */
[----:B------:R-:W-:Y:S01]  /*8520*/  IADD3 R0, R71, -0x3c, RZ ;  /* 0xffffffc447007810 */ /* 0x000fe20007ffe0ff */
[----:B------:R1:W-:Y:S04]  /*8530*/  STL.64 [R1+0x780], R64 ;  /* 0x0007804001007387 */ /* 0x0003e80000100a00 */
[----:B------:R2:W-:Y:S04]  /*8540*/  STL.64 [R1], R54 ;  /* 0x0000003601007387 */ /* 0x0005e80000100a00 */
[----:B------:R4:W-:Y:S01]  /*8550*/  LDGSTS.E [R57+0x7c00], [R248.64], !P4 ;  /* 0x07c00000f8397fae */ /* 0x0009e2000e121846 */
[----:B-1----:R-:W-:-:S03]  /*8560*/  IMAD.WIDE R64, R52, 0x4, R6 ;  /* 0x0000000434407825 */ /* 0x002fc600078e0206 */
[----:B------:R1:W-:Y:S01]  /*8570*/  LDGSTS.E [R57+0x7e00], [R66.64], !P4 ;  /* 0x07e0000042397fae */ /* 0x0003e2000e121846 */
[----:B------:R-:W-:Y:S01]  /*8580*/  ISETP.GE.U32.AND P4, PT, R0, 0x7fffff45, PT ;  /* 0x7fffff450000780c */ /* 0x000fe20003f86070 */
[----:B--2---:R-:W-:Y:S01]  /*8590*/  IMAD.WIDE R54, R52, 0x4, R4 ;  /* 0x0000000434367825 */ /* 0x004fe200078e0204 */
[----:B------:R-:W-:Y:S01]  /*85a0*/  IADD3 R52, R71, -0x40, RZ ;  /* 0xffffffc047347810 */ /* 0x000fe20007ffe0ff */
[----:B------:R2:W-:Y:S02]  /*85b0*/  LDGSTS.E [R57+0x8c00], [R64.64], !P0 ;  /* 0x08c0000040397fae */ /* 0x0005e4000c121846 */
[----:B------:R-:W-:Y:S02]  /*85c0*/  IMAD R0, R2, 0x27, RZ ;  /* 0x0000002702007824 */ /* 0x000fe400078e02ff */
[----:B------:R3:W-:Y:S01]  /*85d0*/  LDGSTS.E [R57+0x8e00], [R54.64], !P0 ;  /* 0x08e0000036397fae */ /* 0x0007e2000c121846 */
[----:B------:R-:W-:Y:S01]  /*85e0*/  ISETP.GE.U32.AND P0, PT, R52, 0x7fffff41, PT ;  /* 0x7fffff413400780c */ /* 0x000fe20003f06070 */
[----:B------:R-:W-:-:S02]  /*85f0*/  IMAD.WIDE R68, R0, 0x4, R6 ;  /* 0x0000000400447825 */ /* 0x000fc400078e0206 */
[----:B------:R1:W-:Y:S02]  /*8600*/  STL.64 [R1+0x28], R66 ;  /* 0x0000284201007387 */ /* 0x0003e40000100a00 */
[----:B------:R-:W-:Y:S02]  /*8610*/  IMAD R52, R2, 0x2b, RZ ;  /* 0x0000002b02347824 */ /* 0x000fe400078e02ff */
[----:B------:R2:W-:Y:S04]  /*8620*/  STL.64 [R1+0x60], R64 ;  /* 0x0000604001007387 */ /* 0x0005e80000100a00 */
[----:B------:R3:W-:Y:S01]  /*8630*/  STL.64 [R1+0x68], R54 ;  /* 0x0000683601007387 */ /* 0x0007e20000100a00 */
[----:B-1----:R-:W-:Y:S01]  /*8640*/  IMAD.WIDE R66, R0, 0x4, R4 ;  /* 0x0000000400427825 */ /* 0x002fe200078e0204 */
[----:B------:R-:W-:-:S02]  /*8650*/  IADD3 R0, R71, -0x44, RZ ;  /* 0xffffffbc47007810 */ /* 0x000fc40007ffe0ff */
[----:B------:R1:W-:Y:S01]  /*8660*/  LDGSTS.E [R57+0x9c00], [R68.64], !P2 ;  /* 0x09c0000044397fae */ /* 0x0003e2000d121846 */
[----:B--2---:R-:W-:-:S03]  /*8670*/  IMAD.WIDE R64, R52, 0x4, R6 ;  /* 0x0000000434407825 */ /* 0x004fc600078e0206 */
[----:B------:R2:W-:Y:S01]  /*8680*/  LDGSTS.E [R57+0x9e00], [R66.64], !P2 ;  /* 0x09e0000042397fae */ /* 0x0005e2000d121846 */
[----:B------:R-:W-:Y:S01]  /*8690*/  ISETP.GE.U32.AND P2, PT, R0, 0x7fffff3d, PT ;  /* 0x7fffff3d0000780c */ /* 0x000fe20003f46070 */
[----:B---3--:R-:W-:Y:S01]  /*86a0*/  IMAD.WIDE R54, R52, 0x4, R4 ;  /* 0x0000000434367825 */ /* 0x008fe200078e0204 */
        /* <DEDUP_REMOVED lines=44> */
[----:B---3--:R-:W-:-:S03]  /*8970*/  IMAD.WIDE R68, R0, 0x4, R6 ;  /* 0x0000000400447825 */ /* 0x008fc600078e0206 */
[----:B------:R2:W-:Y:S04]  /*8980*/  STL.64 [R1+0x348], R64 ;  /* 0x0003484001007387 */ /* 0x0005e80000100a00 */
[----:B------:R3:W-:Y:S01]  /*8990*/  STL.64 [R1+0x350], R54 ;  /* 0x0003503601007387 */ /* 0x0007e20000100a00 */
[----:B-1----:R-:W-:Y:S01]  /*89a0*/  IMAD.WIDE R66, R0, 0x4, R4 ;  /* 0x0000000400427825 */ /* 0x002fe200078e0204 */
[----:B------:R-:W-:Y:S02]  /*89b0*/  IADD3 R0, R71, -0x5c, RZ ;  /* 0xffffffa447007810 */ /* 0x000fe40007ffe0ff */
        /* <DEDUP_REMOVED lines=62> */
[----:B------:R1:W-:Y:S01]  /*8da0*/  LDGSTS.E [R57+0x16e00], [R54.64], !P0 ;  /* 0x16e0000036397fae */ /* 0x0003e2000c121846 */
[----:B------:R-:W-:Y:S01]  /*8db0*/  ISETP.GE.U32.AND P0, PT, R0, 0x7fffff09, PT ;  /* 0x7fffff090000780c */ /* 0x000fe20003f06070 */
[----:B------:R-:W-:-:S02]  /*8dc0*/  IMAD R0, R2, 0x5f, RZ ;  /* 0x0000005f02007824 */ /* 0x000fc400078e02ff */
[----:B------:R1:W-:Y:S02]  /*8dd0*/  STL.64 [R1+0x508], R68 ;  /* 0x0005084401007387 */ /* 0x0003e40000100a00 */
[C---:B------:R-:W-:Y:S02]  /*8de0*/  IMAD.WIDE R86, R0.reuse, 0x4, R6 ;  /* 0x0000000400567825 */ /* 0x040fe400078e0206 */
[----:B------:R2:W-:Y:S04]  /*8df0*/  STL.64 [R1+0x510], R66 ;  /* 0x0005104201007387 */ /* 0x0005e80000100a00 */
[----:B------:R3:W-:Y:S01]  /*8e00*/  STL.64 [R1+0x548], R64 ;  /* 0x0005484001007387 */ /* 0x0007e20000100a00 */
[----:B-1----:R-:W-:-:S03]  /*8e10*/  IMAD.WIDE R68, R0, 0x4, R4 ;  /* 0x0000000400447825 */ /* 0x002fc600078e0204 */
[----:B------:R1:W-:Y:S01]  /*8e20*/  STL.64 [R1+0x550], R54 ;  /* 0x0005503601007387 */ /* 0x0003e20000100a00 */
[----:B--2---:R-:W-:-:S03]  /*8e30*/  IMAD.WIDE R66, R52, 0x4, R6 ;  /* 0x0000000434427825 */ /* 0x004fc600078e0206 */
[----:B------:R-:W-:Y:S01]  /*8e40*/  STL.64 [R1+0x588], R86 ;  /* 0x0005885601007387 */ /* 0x000fe20000100a00 */
[----:B---3--:R-:W-:-:S03]  /*8e50*/  IMAD.WIDE R64, R52, 0x4, R4 ;  /* 0x0000000434407825 */ /* 0x008fc600078e0204 */
[----:B------:R2:W-:Y:S01]  /*8e60*/  LDGSTS.E [R57+0x17c00], [R86.64], !P2 ;  /* 0x17c0000056397fae */ /* 0x0005e2000d121846 */
[----:B------:R-:W-:-:S03]  /*8e70*/  IADD3 R52, R71, -0x80, RZ ;  /* 0xffffff8047347810 */ /* 0x000fc60007ffe0ff */
[----:B------:R-:W-:Y:S01]  /*8e80*/  STL.64 [R1+0x590], R68 ;  /* 0x0005904401007387 */ /* 0x000fe20000100a00 */
[----:B-1----:R-:W-:-:S03]  /*8e90*/  IADD3 R54, R71, -0x7c, RZ ;  /* 0xffffff8447367810 */ /* 0x002fc60007ffe0ff */
[----:B------:R1:W-:Y:S01]  /*8ea0*/  LDGSTS.E [R57+0x17e00], [R68.64], !P2 ;  /* 0x17e0000044397fae */ /* 0x0003e2000d121846 */
[----:B------:R-:W-:-:S03]  /*8eb0*/  ISETP.GT.AND P2, PT, R211, 0x7f, PT ;  /* 0x0000007fd300780c */ /* 0x000fc60003f44270 */
[----:B------:R3:W-:Y:S01]  /*8ec0*/  STL.64 [R1+0x5c8], R66 ;  /* 0x0005c84201007387 */ /* 0x0007e20000100a00 */
[----:B------:R-:W-:Y:S02]  /*8ed0*/  SEL R0, RZ, 0x4, !P2 ;  /* 0x00000004ff007807 */ /* 0x000fe40005000000 */
[----:B------:R-:W-:Y:S01]  /*8ee0*/  ISETP.GE.U32.AND P2, PT, R54, 0x7fffff05, PT ;  /* 0x7fffff053600780c */ /* 0x000fe20003f46070 */
[----:B------:R3:W-:Y:S04]  /*8ef0*/  LDGSTS.E [R57+0x18c00], [R66.64], !P1 ;  /* 0x18c0000042397fae */ /* 0x0007e8000c921846 */
[----:B------:R1:W-:Y:S04]  /*8f00*/  STL.64 [R1+0x5d0], R64 ;  /* 0x0005d04001007387 */ /* 0x0003e80000100a00 */
[----:B------:R1:W-:Y:S01]  /*8f10*/  LDGSTS.E [R57+0x18e00], [R64.64], !P1 ;  /* 0x18e0000040397fae */ /* 0x0003e2000c921846 */
[----:B------:R-:W-:Y:S01]  /*8f20*/  ISETP.GE.AND P1, PT, R70, c[0x0][0x180], PT ;  /* 0x0000600046007a0c */ /* 0x000fe20003f26270 */
[----:B---3--:R-:W-:-:S03]  /*8f30*/  IMAD.WIDE R66, R53, 0x4, R6 ;  /* 0x0000000435427825 */ /* 0x008fc600078e0206 */
[----:B------:R-:W-:Y:S02]  /*8f40*/  SEL R0, R0, RZ, !P1 ;  /* 0x000000ff00007207 */ /* 0x000fe40004800000 */
[----:B------:R3:W-:Y:S01]  /*8f50*/  STL.64 [R1+0x608], R66 ;  /* 0x0006084201007387 */ /* 0x0007e20000100a00 */
[----:B-1----:R-:W-:-:S03]  /*8f60*/  IMAD.WIDE R64, R53, 0x4, R4 ;  /* 0x0000000435407825 */ /* 0x002fc600078e0204 */
[----:B------:R3:W-:Y:S04]  /*8f70*/  LDGSTS.E [R57+0x19c00], [R66.64], !P5 ;  /* 0x19c0000042397fae */ /* 0x0007e8000e921846 */
[----:B------:R1:W-:Y:S04]  /*8f80*/  STL.64 [R1+0x610], R64 ;  /* 0x0006104001007387 */ /* 0x0003e80000100a00 */
[----:B------:R1:W-:Y:S04]  /*8f90*/  LDGSTS.E [R57+0x19e00], [R64.64], !P5 ;  /* 0x19e0000040397fae */ /* 0x0003e8000e921846 */
[----:B---3--:R-:W3:Y:S04]  /*8fa0*/  LDL.64 R66, [R1+0x988] ;  /* 0x0009880001427983 */ /* 0x008ee80000100a00 */
[----:B-1----:R-:W4:Y:S01]  /*8fb0*/  LDL.64 R64, [R1+0x9c8] ;  /* 0x0009c80001407983 */ /* 0x002f220000100a00 */
[----:B------:R-:W-:Y:S01]  /*8fc0*/  ISETP.NE.U32.AND P5, PT, R0, RZ, PT ;  /* 0x000000ff0000720c */ /* 0x000fe20003fa5070 */
[----:B------:R-:W-:Y:S01]  /*8fd0*/  IMAD R0, R2, 0x6b, RZ ;  /* 0x0000006b02007824 */ /* 0x000fe200078e02ff */
[----:B------:R-:W-:Y:S01]  /*8fe0*/  ISETP.GE.U32.AND P1, PT, R52, 0x7fffff01, PT ;  /* 0x7fffff013400780c */ /* 0x000fe20003f26070 */
[----:B------:R-:W-:-:S02]  /*8ff0*/  IMAD R52, R2, 0x6f, RZ ;  /* 0x0000006f02347824 */ /* 0x000fc400078e02ff */
[C---:B------:R-:W-:Y:S02]  /*9000*/  IMAD R53, R2.reuse, 0x73, RZ ;  /* 0x0000007302357824 */ /* 0x040fe400078e02ff */
[C---:B------:R-:W-:Y:S02]  /*9010*/  IMAD R54, R2.reuse, 0x77, RZ ;  /* 0x0000007702367824 */ /* 0x040fe400078e02ff */
[----:B------:R-:W-:Y:S02]  /*9020*/  IMAD R55, R2, 0x7b, RZ ;  /* 0x0000007b02377824 */ /* 0x000fe400078e02ff */
[----:B------:R-:W-:-:S04]  /*9030*/  IMAD.WIDE R146, R0, 0x4, R6 ;  /* 0x0000000400927825 */ /* 0x000fc800078e0206 */
[--C-:B------:R-:W-:Y:S01]  /*9040*/  IMAD.WIDE R186, R52, 0x4, R6.reuse ;  /* 0x0000000434ba7825 */ /* 0x100fe200078e0206 */
[----:B------:R1:W-:Y:S03]  /*9050*/  STL.64 [R1+0x648], R146 ;  /* 0x0006489201007387 */ /* 0x0003e60000100a00 */
[----:B------:R-:W-:Y:S01]  /*9060*/  IMAD R56, R2, 0x7f, RZ ;  /* 0x0000007f02387824 */ /* 0x000fe200078e02ff */
[----:B------:R-:W-:Y:S01]  /*9070*/  STL.64 [R1+0x688], R186 ;  /* 0x000688ba01007387 */ /* 0x000fe20000100a00 */
[----:B------:R-:W-:-:S03]  /*9080*/  IMAD.WIDE R106, R53, 0x4, R6 ;  /* 0x00000004356a7825 */ /* 0x000fc600078e0206 */
[----:B------:R1:W-:Y:S01]  /*9090*/  LDGSTS.E [R57+0x1ac00], [R146.64], !P3 ;  /* 0x1ac0000092397fae */ /* 0x0003e2000d921846 */
[----:B------:R-:W-:-:S03]  /*90a0*/  IMAD.WIDE R132, R54, 0x4, R6 ;  /* 0x0000000436847825 */ /* 0x000fc600078e0206 */
[----:B------:R-:W-:Y:S01]  /*90b0*/  STL.64 [R1+0x6c8], R106 ;  /* 0x0006c86a01007387 */ /* 0x000fe20000100a00 */
[----:B------:R-:W-:-:S03]  /*90c0*/  IMAD.WIDE R172, R55, 0x4, R6 ;  /* 0x0000000437ac7825 */ /* 0x000fc600078e0206 */
[----:B------:R-:W-:Y:S01]  /*90d0*/  STL.64 [R1+0x708], R132 ;  /* 0x0007088401007387 */ /* 0x000fe20000100a00 */
[----:B------:R-:W-:-:S03]  /*90e0*/  IMAD.WIDE R162, R0, 0x4, R4 ;  /* 0x0000000400a27825 */ /* 0x000fc600078e0204 */
[----:B------:R-:W-:Y:S01]  /*90f0*/  STL.64 [R1+0x748], R172 ;  /* 0x000748ac01007387 */ /* 0x000fe20000100a00 */
[----:B------:R-:W-:-:S03]  /*9100*/  IMAD.WIDE R70, R56, 0x4, R6 ;  /* 0x0000000438467825 */ /* 0x000fc600078e0206 */
[----:B------:R1:W-:Y:S01]  /*9110*/  STL.64 [R1+0x650], R162 ;  /* 0x000650a201007387 */ /* 0x0003e20000100a00 */
[----:B--2---:R-:W-:-:S03]  /*9120*/  IMAD.WIDE R86, R52, 0x4, R4 ;  /* 0x0000000434567825 */ /* 0x004fc600078e0204 */
[----:B------:R-:W-:Y:S01]  /*9130*/  STL.64 [R1+0x788], R70 ;  /* 0x0007884601007387 */ /* 0x000fe20000100a00 */
[----:B------:R-:W-:-:S03]  /*9140*/  IMAD.WIDE R110, R53, 0x4, R4 ;  /* 0x00000004356e7825 */ /* 0x000fc600078e0204 */
[----:B------:R2:W-:Y:S01]  /*9150*/  STL.64 [R1+0x690], R86 ;  /* 0x0006905601007387 */ /* 0x0005e20000100a00 */
[----:B------:R-:W-:-:S03]  /*9160*/  IMAD.WIDE R148, R54, 0x4, R4 ;  /* 0x0000000436947825 */ /* 0x000fc600078e0204 */
[----:B------:R1:W-:Y:S01]  /*9170*/  LDGSTS.E [R57+0x1ae00], [R162.64], !P3 ;  /* 0x1ae00000a2397fae */ /* 0x0003e2000d921846 */
[----:B------:R-:W-:-:S03]  /*9180*/  IMAD.WIDE R52, R55, 0x4, R4 ;  /* 0x0000000437347825 */ /* 0x000fc600078e0204 */
[----:B------:R2:W-:Y:S01]  /*9190*/  STL.64 [R1+0x6d0], R110 ;  /* 0x0006d06e01007387 */ /* 0x0005e20000100a00 */
[----:B------:R-:W-:-:S03]  /*91a0*/  IMAD.WIDE R68, R56, 0x4, R4 ;  /* 0x0000000438447825 */ /* 0x000fc600078e0204 */
[----:B------:R2:W-:Y:S04]  /*91b0*/  LDGSTS.E [R57+0x1bc00], [R186.64], !P6 ;  /* 0x1bc00000ba397fae */ /* 0x0005e8000f121846 */
[----:B-1----:R-:W4:Y:S04]  /*91c0*/  LDL.LU.64 R146, [R1+0xd10] ;  /* 0x000d100001927983 */ /* 0x002f280000300a00 */
[----:B------:R1:W-:Y:S04]  /*91d0*/  LDGSTS.E [R57+0x1be00], [R86.64], !P6 ;  /* 0x1be0000056397fae */ /* 0x0003e8000f121846 */
[----:B------:R1:W-:Y:S04]  /*91e0*/  STL.64 [R1+0x710], R148 ;  /* 0x0007109401007387 */ /* 0x0003e80000100a00 */
[----:B------:R1:W-:Y:S04]  /*91f0*/  LDGSTS.E [R57+0x1cc00], [R106.64], !P4 ;  /* 0x1cc000006a397fae */ /* 0x0003e8000e121846 */
[----:B------:R-:W4:Y:S04]  /*9200*/  LDL.LU.64 R162, [R1+0xd08] ;  /* 0x000d080001a27983 */ /* 0x000f280000300a00 */
[----:B------:R1:W-:Y:S04]  /*9210*/  LDGSTS.E [R57+0x1ce00], [R110.64], !P4 ;  /* 0x1ce000006e397fae */ /* 0x0003e8000e121846 */
[----:B------:R1:W-:Y:S04]  /*9220*/  STL.64 [R1+0x750], R52 ;  /* 0x0007503401007387 */ /* 0x0003e80000100a00 */
[----:B------:R1:W-:Y:S04]  /*9230*/  LDGSTS.E [R57+0x1dc00], [R132.64], !P0 ;  /* 0x1dc0000084397fae */ /* 0x0003e8000c121846 */
[----:B--2---:R-:W2:Y:S04]  /*9240*/  LDL.LU.64 R186, [R1+0xd00] ;  /* 0x000d000001ba7983 */ /* 0x004ea80000300a00 */
[----:B------:R1:W-:Y:S04]  /*9250*/  LDGSTS.E [R57+0x1de00], [R148.64], !P0 ;  /* 0x1de0000094397fae */ /* 0x0003e8000c121846 */
[----:B------:R2:W-:Y:S04]  /*9260*/  STL.64 [R1+0xb88], R68 ;  /* 0x000b884401007387 */ /* 0x0005e80000100a00 */
[----:B------:R1:W-:Y:S04]  /*9270*/  LDGSTS.E [R57+0x1ec00], [R172.64], !P2 ;  /* 0x1ec00000ac397fae */ /* 0x0003e8000d121846 */
[----:B-1----:R-:W2:Y:S04]  /*9280*/  LDL.LU.64 R86, [R1+0xcf8] ;  /* 0x000cf80001567983 */ /* 0x002ea80000300a00 */
[----:B------:R1:W-:Y:S04]  /*9290*/  LDGSTS.E [R57+0x1ee00], [R52.64], !P2 ;  /* 0x1ee0000034397fae */ /* 0x0003e8000d121846 */
[----:B------:R-:W2:Y:S04]  /*92a0*/  LDL.LU.64 R106, [R1+0xcf0] ;  /* 0x000cf000016a7983 */ /* 0x000ea80000300a00 */
[----:B------:R1:W-:Y:S04]  /*92b0*/  LDGSTS.E [R57+0x1fc00], [R70.64], !P1 ;  /* 0x1fc0000046397fae */ /* 0x0003e8000c921846 */
[----:B------:R-:W2:Y:S04]  /*92c0*/  LDL.LU.64 R110, [R1+0xce8] ;  /* 0x000ce800016e7983 */ /* 0x000ea80000300a00 */
[----:B------:R2:W-:Y:S04]  /*92d0*/  LDGSTS.E [R57+0x1fe00], [R68.64], !P1 ;  /* 0x1fe0000044397fae */ /* 0x0005e8000c921846 */
[----:B------:R-:W2:Y:S04]  /*92e0*/  LDL.LU.64 R132, [R1+0xce0] ;  /* 0x000ce00001847983 */ /* 0x000ea80000300a00 */
[----:B------:R-:W0:Y:S04]  /*92f0*/  LDGDEPBAR ;  /* 0x00000000000079af */ /* 0x000e280000000000 */
[----:B------:R-:W2:Y:S04]  /*9300*/  LDL.LU.64 R148, [R1+0xcd8] ;  /* 0x000cd80001947983 */ /* 0x000ea80000300a00 */
[----:B------:R-:W2:Y:S04]  /*9310*/  LDL.LU.64 R172, [R1+0xcd0] ;  /* 0x000cd00001ac7983 */ /* 0x000ea80000300a00 */
[----:B-1----:R-:W2:Y:S04]  /*9320*/  LDL.LU.64 R70, [R1+0xcc8] ;  /* 0x000cc80001467983 */ /* 0x002ea80000300a00 */
[----:B---3--:R1:W-:Y:S04]  /*9330*/  LDGSTS.E [R3+0x20000], [R66.64], P5 ;  /* 0x2000000042037fae */ /* 0x0083e8000a921846 */
[----:B----4-:R3:W-:Y:S04]  /*9340*/  LDGSTS.E [R3+0x21000], [R64.64], P5 ;  /* 0x2100000040037fae */ /* 0x0107e8000a921846 */
[----:B------:R4:W-:Y:S04]  /*9350*/  LDGSTS.E [R3+0x22000], [R216.64], P5 ;  /* 0x22000000d8037fae */ /* 0x0009e8000a921846 */
[----:B------:R1:W-:Y:S04]  /*9360*/  LDGSTS.E [R3+0x23000], [R90.64], P5 ;  /* 0x230000005a037fae */ /* 0x0003e8000a921846 */
[----:B------:R3:W-:Y:S04]  /*9370*/  LDGSTS.E [R3+0x24000], [R108.64], P5 ;  /* 0x240000006c037fae */ /* 0x0007e8000a921846 */
[----:B----4-:R-:W4:Y:S04]  /*9380*/  LDL.LU.64 R216, [R1+0xcc0] ;  /* 0x000cc00001d87983 */ /* 0x010f280000300a00 */
[----:B-1----:R-:W2:Y:S04]  /*9390*/  LDL.LU.64 R90, [R1+0xcb8] ;  /* 0x000cb800015a7983 */ /* 0x002ea80000300a00 */
[----:B---3--:R-:W3:Y:S04]  /*93a0*/  LDL.LU.64 R108, [R1+0xcb0] ;  /* 0x000cb000016c7983 */ /* 0x008ee80000300a00 */
[----:B------:R1:W-:Y:S01]  /*93b0*/  LDGSTS.E [R3+0x25000], [R118.64], P5 ;  /* 0x2500000076037fae */ /* 0x0003e2000a921846 */
[----:B------:R-:W-:-:S03]  /*93c0*/  LOP3.LUT R0, R3, 0x10, RZ, 0x3c, !PT ;  /* 0x0000001003007812 */ /* 0x000fc600078e3cff */
[----:B------:R2:W-:Y:S04]  /*93d0*/  LDGSTS.E [R3+0x26000], [R62.64], P5 ;  /* 0x260000003e037fae */ /* 0x0005e8000a921846 */
[----:B------:R2:W-:Y:S04]  /*93e0*/  LDGSTS.E [R3+0x27000], [R60.64], P5 ;  /* 0x270000003c037fae */ /* 0x0005e8000a921846 */
[----:B-1----:R-:W3:Y:S04]  /*93f0*/  LDL.LU.64 R118, [R1+0xca8] ;  /* 0x000ca80001767983 */ /* 0x002ee80000300a00 */
[----:B----4-:R1:W-:Y:S04]  /*9400*/  LDGSTS.E [R0+0x20200], [R216.64], P5 ;  /* 0x20200000d8007fae */ /* 0x0103e8000a921846 */
[----:B--2---:R2:W-:Y:S04]  /*9410*/  LDGSTS.E [R0+0x21200], [R132.64], P5 ;  /* 0x2120000084007fae */ /* 0x0045e8000a921846 */
[----:B------:R4:W-:Y:S04]  /*9420*/  LDGSTS.E [R0+0x22200], [R130.64], P5 ;  /* 0x2220000082007fae */ /* 0x0009e8000a921846 */
[----:B-1----:R1:W5:Y:S01]  /*9430*/  LDL.LU.64 R216, [R1+0xca0] ;  /* 0x000ca00001d87983 */ /* 0x0023620000300a00 */
[----:B------:R-:W-:Y:S01]  /*9440*/  ISETP.GE.AND P0, PT, R211, 0x80, PT ;  /* 0x00000080d300780c */ /* 0x000fe20003f06270 */
[----:B------:R-:W-:Y:S01]  /*9450*/  CS2R R52, SRZ ;  /* 0x0000000000347805 */ /* 0x000fe2000001ff00 */
[----:B------:R-:W-:Y:S01]  /*9460*/  CS2R R54, SRZ ;  /* 0x0000000000367805 */ /* 0x000fe2000001ff00 */
[----:B------:R1:W-:Y:S01]  /*9470*/  LDGSTS.E [R0+0x23200], [R128.64], P5 ;  /* 0x2320000080007fae */ /* 0x0003e2000a921846 */
[----:B------:R-:W-:Y:S01]  /*9480*/  CS2R R60, SRZ ;  /* 0x00000000003c7805 */ /* 0x000fe2000001ff00 */
[----:B------:R-:W-:Y:S01]  /*9490*/  CS2R R62, SRZ ;  /* 0x00000000003e7805 */ /* 0x000fe2000001ff00 */
[----:B------:R-:W-:Y:S01]  /*94a0*/  CS2R R64, SRZ ;  /* 0x0000000000407805 */ /* 0x000fe2000001ff00 */
[----:B------:R3:W-:Y:S01]  /*94b0*/  LDGSTS.E [R0+0x24200], [R126.64], P5 ;  /* 0x242000007e007fae */ /* 0x0007e2000a921846 */
[----:B------:R-:W-:Y:S01]  /*94c0*/  CS2R R66, SRZ ;  /* 0x0000000000427805 */ /* 0x000fe2000001ff00 */
[----:B------:R-:W-:Y:S01]  /*94d0*/  CS2R R68, SRZ ;  /* 0x0000000000447805 */ /* 0x000fe2000001ff00 */
[----:B----4-:R-:W-:Y:S01]  /*94e0*/  CS2R R130, SRZ ;  /* 0x0000000000827805 */ /* 0x010fe2000001ff00 */
[----:B------:R4:W-:Y:S01]  /*94f0*/  LDGSTS.E [R0+0x25200], [R124.64], P5 ;  /* 0x252000007c007fae */ /* 0x0009e2000a921846 */
[----:B--2---:R-:W-:-:S03]  /*9500*/  CS2R R132, SRZ ;  /* 0x0000000000847805 */ /* 0x004fc6000001ff00 */
[----:B------:R2:W-:Y:S01]  /*9510*/  LDGSTS.E [R0+0x26200], [R122.64], P5 ;  /* 0x262000007a007fae */ /* 0x0005e2000a921846 */
[----:B-1----:R-:W-:-:S03]  /*9520*/  CS2R R128, SRZ ;  /* 0x0000000000807805 */ /* 0x002fc6000001ff00 */
[----:B------:R1:W-:Y:S01]  /*9530*/  LDGSTS.E [R0+0x27200], [R120.64], P5 ;  /* 0x2720000078007fae */ /* 0x0003e2000a921846 */
[----:B---3--:R-:W-:-:S03]  /*9540*/  CS2R R126, SRZ ;  /* 0x00000000007e7805 */ /* 0x008fc6000001ff00 */
[----:B------:R3:W-:Y:S01]  /*9550*/  LDGSTS.E [R59+0x20400], [R118.64], P5 ;  /* 0x20400000763b7fae */ /* 0x0007e2000a921846 */
[----:B----4-:R-:W-:-:S03]  /*9560*/  CS2R R124, SRZ ;  /* 0x00000000007c7805 */ /* 0x010fc6000001ff00 */
[----:B------:R4:W-:Y:S01]  /*9570*/  LDGSTS.E [R59+0x21400], [R110.64], P5 ;  /* 0x214000006e3b7fae */ /* 0x0009e2000a921846 */
[----:B--2---:R-:W-:-:S03]  /*9580*/  CS2R R122, SRZ ;  /* 0x00000000007a7805 */ /* 0x004fc6000001ff00 */
[----:B------:R2:W-:Y:S01]  /*9590*/  LDGSTS.E [R59+0x22400], [R102.64], P5 ;  /* 0x22400000663b7fae */ /* 0x0005e2000a921846 */
[----:B-1----:R-:W-:Y:S01]  /*95a0*/  LOP3.LUT R0, R3, 0x30, RZ, 0x3c, !PT ;  /* 0x0000003003007812 */ /* 0x002fe200078e3cff */
[----:B------:R-:W-:Y:S02]  /*95b0*/  CS2R R120, SRZ ;  /* 0x0000000000787805 */ /* 0x000fe4000001ff00 */
[----:B------:R1:W-:Y:S01]  /*95c0*/  LDGSTS.E [R59+0x23400], [R88.64], P5 ;  /* 0x23400000583b7fae */ /* 0x0003e2000a921846 */
[----:B---3--:R-:W-:-:S03]  /*95d0*/  CS2R R118, SRZ ;  /* 0x0000000000767805 */ /* 0x008fc6000001ff00 */
[----:B------:R3:W-:Y:S01]  /*95e0*/  LDGSTS.E [R59+0x24400], [R78.64], P5 ;  /* 0x244000004e3b7fae */ /* 0x0007e2000a921846 */
[----:B----4-:R-:W-:-:S03]  /*95f0*/  CS2R R110, SRZ ;  /* 0x00000000006e7805 */ /* 0x010fc6000001ff00 */
        /* <DEDUP_REMOVED lines=44> */
[----:B-1----:R-:W-:Y:S01]  /*98c0*/  CS2R R58, SRZ ;  /* 0x00000000003a7805 */ /* 0x002fe2000001ff00 */
        /* <DEDUP_REMOVED lines=45> */
[----:B------:R-:W0:Y:S01]  /*9ba0*/  LDGDEPBAR ;  /* 0x00000000000079af */ /* 0x000e220000000000 */
[----:B----4-:R-:W-:Y:S01]  /*9bb0*/  CS2R R138, SRZ ;  /* 0x00000000008a7805 */ /* 0x010fe2000001ff00 */
[----:B--2---:R-:W-:Y:S01]  /*9bc0*/  CS2R R136, SRZ ;  /* 0x0000000000887805 */ /* 0x004fe2000001ff00 */
[----:B-1----:R-:W-:Y:S01]  /*9bd0*/  CS2R R134, SRZ ;  /* 0x0000000000867805 */ /* 0x002fe2000001ff00 */
[----:B------:R-:W-:Y:S05]  /*9be0*/  @!P0 BRA `(.L_x_0) ;  /* 0x0001532000008947 */ /* 0x000fea0003800000 */
[----:B------:R-:W2:Y:S04]  /*9bf0*/  LDL.LU.64 R154, [R1+0x20] ;  /* 0x00002000019a7983 */ /* 0x000ea80000300a00 */
[----:B------:R-:W3:Y:S04]  /*9c00*/  LDL.LU.64 R156, [R1+0x18] ;  /* 0x00001800019c7983 */ /* 0x000ee80000300a00 */
[----:B------:R-:W4:Y:S04]  /*9c10*/  LDL.LU.64 R158, [R1+0x10] ;  /* 0x00001000019e7983 */ /* 0x000f280000300a00 */
[----:B------:R-:W4:Y:S04]  /*9c20*/  LDL.LU.64 R160, [R1+0x8] ;  /* 0x0000080001a07983 */ /* 0x000f280000300a00 */
[----:B------:R-:W4:Y:S01]  /*9c30*/  LDL.LU.64 R162, [R1] ;  /* 0x0000000001a27983 */ /* 0x000f220000300a00 */
[----:B--2---:R-:W-:-:S03]  /*9c40*/  IMAD.MOV.U32 R0, RZ, RZ, R155 ;  /* 0x000000ffff007224 */ /* 0x004fc600078e009b */
[----:B------:R-:W-:Y:S04]  /*9c50*/  STL [R1+0x974], R154 ;  /* 0x0009749a01007387 */ /* 0x000fe80000100800 */
[----:B---3--:R-:W-:Y:S04]  /*9c60*/  STL [R1+0x970], R156 ;  /* 0x0009709c01007387 */ /* 0x008fe80000100800 */
[----:B------:R1:W-:Y:S04]  /*9c70*/  STL [R1+0x96c], R0 ;  /* 0x00096c0001007387 */ /* 0x0003e80000100800 */
[----:B----4-:R-:W-:Y:S01]  /*9c80*/  STL [R1+0x968], R158 ;  /* 0x0009689e01007387 */ /* 0x010fe20000100800 */
[----:B-1----:R-:W-:-:S05]  /*9c90*/  IMAD.MOV.U32 R0, RZ, RZ, R157 ;  /* 0x000000ffff007224 */ /* 0x002fca00078e009d */
[----:B------:R1:W-:Y:S04]  /*9ca0*/  STL [R1+0x964], R0 ;  /* 0x0009640001007387 */ /* 0x0003e80000100800 */
[----:B------:R-:W-:Y:S01]  /*9cb0*/  STL [R1+0x960], R160 ;  /* 0x000960a001007387 */ /* 0x000fe20000100800 */
[----:B-1----:R-:W-:-:S05]  /*9cc0*/  IMAD.MOV.U32 R0, RZ, RZ, R159 ;  /* 0x000000ffff007224 */ /* 0x002fca00078e009f */
[----:B------:R1:W-:Y:S04]  /*9cd0*/  STL [R1+0x95c], R0 ;  /* 0x00095c0001007387 */ /* 0x0003e80000100800 */
[----:B------:R-:W-:Y:S01]  /*9ce0*/  STL [R1+0x958], R162 ;  /* 0x000958a201007387 */ /* 0x000fe20000100800 */
[----:B-1----:R-:W-:-:S05]  /*9cf0*/  IMAD.MOV.U32 R0, RZ, RZ, R161 ;  /* 0x000000ffff007224 */ /* 0x002fca00078e00a1 */
[----:B------:R1:W-:Y:S04]  /*9d00*/  STL [R1+0x954], R0 ;  /* 0x0009540001007387 */ /* 0x0003e80000100800 */
[----:B------:R-:W-:Y:S01]  /*9d10*/  STL [R1+0x950], R250 ;  /* 0x000950fa01007387 */ /* 0x000fe20000100800 */
[----:B-1----:R-:W-:-:S05]  /*9d20*/  MOV R0, R163 ;  /* 0x000000a300007202 */ /* 0x002fca0000000f00 */
[----:B------:R1:W-:Y:S04]  /*9d30*/  STL [R1+0x94c], R0 ;  /* 0x00094c0001007387 */ /* 0x0003e80000100800 */
[----:B------:R-:W-:Y:S04]  /*9d40*/  STL [R1+0x944], R251 ;  /* 0x000944fb01007387 */ /* 0x000fe80000100800 */
        /* <DEDUP_REMOVED lines=78> */
[----:B------:R-:W2:Y:S04]  /*a230*/  LDL.LU.64 R160, [R1+0xd0] ;  /* 0x0000d00001a07983 */ /* 0x000ea80000300a00 */
[----:B------:R-:W3:Y:S04]  /*a240*/  LDL.LU.64 R146, [R1+0x80] ;  /* 0x0000800001927983 */ /* 0x000ee80000300a00 */
[----:B------:R-:W4:Y:S04]  /*a250*/  LDL.LU.64 R162, [R1+0x30] ;  /* 0x0000300001a27983 */ /* 0x000f280000300a00 */
[----:B------:R-:W-:Y:S04]  /*a260*/  STL [R1+0x810], R242 ;  /* 0x000810f201007387 */ /* 0x000fe80000100800 */
[----:B------:R-:W-:Y:S04]  /*a270*/  STL [R1+0x804], R243 ;  /* 0x000804f301007387 */ /* 0x000fe80000100800 */
[----:B------:R-:W-:Y:S04]  /*a280*/  STL [R1+0x808], R198 ;  /* 0x000808c601007387 */ /* 0x000fe80000100800 */
[----:B------:R-:W-:Y:S04]  /*a290*/  STL [R1+0x7fc], R199 ;  /* 0x0007fcc701007387 */ /* 0x000fe80000100800 */
[----:B------:R-:W2:Y:S04]  /*a2a0*/  LDL.LU.64 R154, [R1+0x90] ;  /* 0x00009000019a7983 */ /* 0x000ea80000300a00 */
[----:B------:R-:W2:Y:S04]  /*a2b0*/  LDL.LU.64 R148, [R1+0x40] ;  /* 0x0000400001947983 */ /* 0x000ea80000300a00 */
        /* <DEDUP_REMOVED lines=19> */
[----:B------:R-:W2:Y:S04]  /*a3f0*/  LDL.LU.64 R130, [R1+0x28] ;  /* 0x0000280001827983 */ /* 0x000ea80000300a00 */
[----:B------:R-:W-:Y:S04]  /*a400*/  STL [R1+0x7c4], R247 ;  /* 0x0007c4f701007387 */ /* 0x000fe80000100800 */
[----:B------:R-:W-:Y:S04]  /*a410*/  STL [R1+0x7c8], R194 ;  /* 0x0007c8c201007387 */ /* 0x000fe80000100800 */
[----:B------:R-:W-:Y:S04]  /*a420*/  STL [R1+0x7bc], R195 ;  /* 0x0007bcc301007387 */ /* 0x000fe80000100800 */
[----:B------:R-:W-:Y:S04]  /*a430*/  STL [R1+0x7c0], R192 ;  /* 0x0007c0c001007387 */ /* 0x000fe80000100800 */
[----:B------:R-:W3:Y:S04]  /*a440*/  LDL.LU.64 R132, [R1+0x38] ;  /* 0x0000380001847983 */ /* 0x000ee80000300a00 */
        /* <DEDUP_REMOVED lines=14> */
[----:B--2---:R-:W-:Y:S04]  /*a530*/  STL [R1+0x190], R130 ;  /* 0x0001908201007387 */ /* 0x004fe80000100800 */
[----:B------:R-:W2:Y:S01]  /*a540*/  LDL.LU.64 R140, [R1+0x78] ;  /* 0x00007800018c7983 */ /* 0x000ea20000300a00 */
[----:B-1----:R-:W-:-:S05]  /*a550*/  IMAD.MOV.U32 R0, RZ, RZ, R131 ;  /* 0x000000ffff007224 */ /* 0x002fca00078e0083 */
[----:B------:R1:W-:Y:S04]  /*a560*/  STL [R1+0x18c], R0 ;  /* 0x00018c0001007387 */ /* 0x0003e80000100800 */
[----:B----4-:R4:W-:Y:S01]  /*a570*/  STL [R1+0x198], R162 ;  /* 0x000198a201007387 */ /* 0x0109e20000100800 */
[----:B-1----:R-:W-:-:S03]  /*a580*/  IMAD.MOV.U32 R0, RZ, RZ, R163 ;  /* 0x000000ffff007224 */ /* 0x002fc600078e00a3 */
[----:B----4-:R-:W4:Y:S04]  /*a590*/  LDL.LU.64 R162, [R1+0x88] ;  /* 0x0000880001a27983 */ /* 0x010f280000300a00 */
[----:B------:R1:W-:Y:S04]  /*a5a0*/  STL [R1+0x194], R0 ;  /* 0x0001940001007387 */ /* 0x0003e80000100800 */
[----:B---3--:R-:W-:Y:S01]  /*a5b0*/  STL [R1+0x1a0], R132 ;  /* 0x0001a08401007387 */ /* 0x008fe20000100800 */
[----:B-1----:R-:W-:-:S05]  /*a5c0*/  IMAD.MOV.U32 R0, RZ, RZ, R133 ;  /* 0x000000ffff007224 */ /* 0x002fca00078e0085 */
[----:B------:R1:W-:Y:S04]  /*a5d0*/  STL [R1+0x19c], R0 ;  /* 0x00019c0001007387 */ /* 0x0003e80000100800 */
[----:B------:R3:W-:Y:S01]  /*a5e0*/  STL [R1+0x1a8], R148 ;  /* 0x0001a89401007387 */ /* 0x0007e20000100800 */
[----:B-1----:R-:W-:-:S03]  /*a5f0*/  IMAD.MOV.U32 R0, RZ, RZ, R149 ;  /* 0x000000ffff007224 */ /* 0x002fc600078e0095 */
[----:B---3--:R-:W3:Y:S04]  /*a600*/  LDL.LU.64 R148, [R1+0x98] ;  /* 0x0000980001947983 */ /* 0x008ee80000300a00 */
[----:B------:R1:W-:Y:S04]  /*a610*/  STL [R1+0x1a4], R0 ;  /* 0x0001a40001007387 */ /* 0x0003e80000100800 */
[----:B------:R-:W-:Y:S01]  /*a620*/  STL [R1+0x1b0], R134 ;  /* 0x0001b08601007387 */ /* 0x000fe20000100800 */
[----:B-1----:R-:W-:-:S05]  /*a630*/  IMAD.MOV.U32 R0, RZ, RZ, R135 ;  /* 0x000000ffff007224 */ /* 0x002fca00078e0087 */
[----:B------:R1:W-:Y:S04]  /*a640*/  STL [R1+0x1ac], R0 ;  /* 0x0001ac0001007387 */ /* 0x0003e80000100800 */
[----:B------:R1:W-:Y:S02]  /*a650*/  STL [R1+0x1b8], R142 ;  /* 0x0001b88e01007387 */ /* 0x0003e40000100800 */
[----:B-1----:R-:W-:Y:S02]  /*a660*/  IMAD.MOV.U32 R0, RZ, RZ, R143 ;  /* 0x000000ffff007224 */ /* 0x002fe400078e008f */
[----:B------:R-:W3:Y:S04]  /*a670*/  LDL.LU.64 R142, [R1+0xa8] ;  /* 0x0000a800018e7983 */ /* 0x000ee80000300a00 */
        /* <DEDUP_REMOVED lines=14> */
[----:B------:R2:W-:Y:S02]  /*a760*/  STL [R1+0x1d4], R0 ;  /* 0x0001d40001007387 */ /* 0x0005e40000100800 */
[----:B--2---:R-:W-:-:S02]  /*a770*/  IMAD.MOV.U32 R0, RZ, RZ, R141 ;  /* 0x000000ffff007224 */ /* 0x004fc400078e008d */
[----:B------:R-:W-:Y:S04]  /*a780*/  STL [R1+0x1e0], R140 ;  /* 0x0001e08c01007387 */ /* 0x000fe80000100800 */
[----:B------:R1:W-:Y:S04]  /*a790*/  STL [R1+0x1dc], R0 ;  /* 0x0001dc0001007387 */ /* 0x0003e80000100800 */
[----:B------:R2:W-:Y:S01]  /*a7a0*/  STL [R1+0x1e8], R146 ;  /* 0x0001e89201007387 */ /* 0x0005e20000100800 */
[----:B-1----:R-:W-:-:S03]  /*a7b0*/  MOV R0, R147 ;  /* 0x0000009300007202 */ /* 0x002fc60000000f00 */
[----:B--2---:R-:W2:Y:S04]  /*a7c0*/  LDL.LU.64 R146, [R1+0xd8] ;  /* 0x0000d80001927983 */ /* 0x004ea80000300a00 */
[----:B------:R1:W-:Y:S04]  /*a7d0*/  STL [R1+0x1e4], R0 ;  /* 0x0001e40001007387 */ /* 0x0003e80000100800 */
[----:B----4-:R4:W-:Y:S01]  /*a7e0*/  STL [R1+0x1f0], R162 ;  /* 0x0001f0a201007387 */ /* 0x0109e20000100800 */
[----:B-1----:R-:W-:-:S03]  /*a7f0*/  IMAD.MOV.U32 R0, RZ, RZ, R163 ;  /* 0x000000ffff007224 */ /* 0x002fc600078e00a3 */
[----:B----4-:R-:W4:Y:S04]  /*a800*/  LDL.LU.64 R162, [R1+0xe0] ;  /* 0x0000e00001a27983 */ /* 0x010f280000300a00 */
[----:B------:R1:W-:Y:S04]  /*a810*/  STL [R1+0x1ec], R0 ;  /* 0x0001ec0001007387 */ /* 0x0003e80000100800 */
[----:B------:R1:W-:Y:S02]  /*a820*/  STL [R1+0x1f8], R154 ;  /* 0x0001f89a01007387 */ /* 0x0003e40000100800 */
[----:B-1----:R-:W-:-:S02]  /*a830*/  IMAD.MOV.U32 R0, RZ, RZ, R155 ;  /* 0x000000ffff007224 */ /* 0x002fc400078e009b */
[----:B------:R-:W4:Y:S04]  /*a840*/  LDL.LU.64 R154, [R1+0xe8] ;  /* 0x0000e800019a7983 */ /* 0x000f280000300a00 */
[----:B------:R1:W-:Y:S04]  /*a850*/  STL [R1+0x1f4], R0 ;  /* 0x0001f40001007387 */ /* 0x0003e80000100800 */
[----:B---3--:R3:W-:Y:S01]  /*a860*/  STL [R1+0x200], R148 ;  /* 0x0002009401007387 */ /* 0x0087e20000100800 */
[----:B-1----:R-:W-:-:S03]  /*a870*/  IMAD.MOV.U32 R0, RZ, RZ, R149 ;  /* 0x000000ffff007224 */ /* 0x002fc600078e0095 */
[----:B---3--:R-:W3:Y:S04]  /*a880*/  LDL.LU.64 R148, [R1+0xf0] ;  /* 0x0000f00001947983 */ /* 0x008ee80000300a00 */
[----:B------:R1:W-:Y:S04]  /*a890*/  STL [R1+0x1fc], R0 ;  /* 0x0001fc0001007387 */ /* 0x0003e80000100800 */
[----:B------:R1:W-:Y:S02]  /*a8a0*/  STL [R1+0x208], R150 ;  /* 0x0002089601007387 */ /* 0x0003e40000100800 */
[----:B-1----:R-:W-:-:S02]  /*a8b0*/  IMAD.MOV.U32 R0, RZ, RZ, R151 ;  /* 0x000000ffff007224 */ /* 0x002fc400078e0097 */
[----:B------:R-:W3:Y:S04]  /*a8c0*/  LDL.LU.64 R150, [R1+0xf8] ;  /* 0x0000f80001967983 */ /* 0x000ee80000300a00 */
        /* <DEDUP_REMOVED lines=25> */
[----:B--2---:R2:W-:Y:S01]  /*aa60*/  STL [R1+0x240], R146 ;  /* 0x0002409201007387 */ /* 0x0045e20000100800 */
[----:B-1----:R-:W-:-:S03]  /*aa70*/  IMAD.MOV.U32 R0, RZ, RZ, R147 ;  /* 0x000000ffff007224 */ /* 0x002fc600078e0093 */
[----:B--2---:R-:W2:Y:S04]  /*aa80*/  LDL.LU.64 R146, [R1+0x130] ;  /* 0x0001300001927983 */ /* 0x004ea80000300a00 */
[----:B------:R1:W-:Y:S04]  /*aa90*/  STL [R1+0x23c], R0 ;  /* 0x00023c0001007387 */ /* 0x0003e80000100800 */
[----:B----4-:R4:W-:Y:S01]  /*aaa0*/  STL [R1+0x248], R162 ;  /* 0x000248a201007387 */ /* 0x0109e20000100800 */
[----:B-1----:R-:W-:-:S03]  /*aab0*/  MOV R0, R163 ;  /* 0x000000a300007202 */ /* 0x002fc60000000f00 */
        /* <DEDUP_REMOVED lines=43> */
[----:B-1----:R-:W-:-:S03]  /*ad70*/  IMAD.MOV.U32 R0, RZ, RZ, R163 ;  /* 0x000000ffff007224 */ /* 0x002fc600078e00a3 */
[----:B----4-:R-:W4:Y:S04]  /*ad80*/  LDL.LU.64 R162, [R1+0x2f8] ;  /* 0x0002f80001a27983 */ /* 0x010f280000300a00 */
[----:B------:R1:W-:Y:S04]  /*ad90*/  STL [R1+0x29c], R0 ;  /* 0x00029c0001007387 */ /* 0x0003e80000100800 */
[----:B------:R1:W-:Y:S02]  /*ada0*/  STL [R1+0x2a8], R154 ;  /* 0x0002a89a01007387 */ /* 0x0003e40000100800 */
[----:B-1----:R-:W-:-:S02]  /*adb0*/  MOV R0, R155 ;  /* 0x0000009b00007202 */ /* 0x002fc40000000f00 */
        /* <DEDUP_REMOVED lines=47> */
[----:B-1----:R-:W-:-:S03]  /*b0b0*/  MOV R0, R149 ;  /* 0x0000009500007202 */ /* 0x002fc60000000f00 */
        /* <DEDUP_REMOVED lines=47> */
[----:B-1----:R-:W-:-:S02]  /*b3b0*/  MOV R0, R151 ;  /* 0x0000009700007202 */ /* 0x002fc40000000f00 */
        /* <DEDUP_REMOVED lines=266> */
[----:B------:R1:W-:Y:S04]  /*c460*/  STL [R1+0x580], R142 ;  /* 0x0005808e01007387 */ /* 0x0003e80000100800 */
[----:B------:R-:W3:Y:S01]  /*c470*/  LDL.LU.64 R140, [R1+0x5d8] ;  /* 0x0005d800018c7983 */ /* 0x000ee20000300a00 */
[----:B-1----:R-:W-:-:S05]  /*c480*/  IMAD.MOV.U32 R0, RZ, RZ, R143 ;  /* 0x000000ffff007224 */ /* 0x002fca00078e008f */
[----:B------:R1:W-:Y:S04]  /*c490*/  STL [R1+0x57c], R0 ;  /* 0x00057c0001007387 */ /* 0x0003e80000100800 */
[----:B------:R-:W-:Y:S04]  /*c4a0*/  STL [R1+0x588], R144 ;  /* 0x0005889001007387 */ /* 0x000fe80000100800 */
[----:B------:R-:W3:Y:S01]  /*c4b0*/  LDL.LU.64 R142, [R1+0x5e0] ;  /* 0x0005e000018e7983 */ /* 0x000ee20000300a00 */
[----:B-1----:R-:W-:-:S05]  /*c4c0*/  IMAD.MOV.U32 R0, RZ, RZ, R145 ;  /* 0x000000ffff007224 */ /* 0x002fca00078e0091 */
[----:B------:R1:W-:Y:S04]  /*c4d0*/  STL [R1+0x584], R0 ;  /* 0x0005840001007387 */ /* 0x0003e80000100800 */
[----:B------:R1:W-:Y:S02]  /*c4e0*/  STL [R1+0x590], R152 ;  /* 0x0005909801007387 */ /* 0x0003e40000100800 */
[----:B-1----:R-:W-:Y:S02]  /*c4f0*/  IMAD.MOV.U32 R0, RZ, RZ, R153 ;  /* 0x000000ffff007224 */ /* 0x002fe400078e0099 */
        /* <DEDUP_REMOVED lines=14> */
[----:B--2---:R-:W-:Y:S01]  /*c5e0*/  STL [R1+0x5b0], R146 ;  /* 0x0005b09201007387 */ /* 0x004fe20000100800 */
[----:B-1----:R-:W-:-:S03]  /*c5f0*/  IMAD.MOV.U32 R0, RZ, RZ, R147 ;  /* 0x000000ffff007224 */ /* 0x002fc600078e0093 */
[----:B------:R-:W2:Y:S04]  /*c600*/  LDL.LU.64 R144, [R1+0x608] ;  /* 0x0006080001907983 */ /* 0x000ea80000300a00 */
[----:B------:R4:W-:Y:S02]  /*c610*/  STL [R1+0x5ac], R0 ;  /* 0x0005ac0001007387 */ /* 0x0009e40000100800 */
[----:B----4-:R-:W-:Y:S02]  /*c620*/  IMAD.MOV.U32 R0, RZ, RZ, R163 ;  /* 0x000000ffff007224 */ /* 0x010fe400078e00a3 */
[----:B------:R1:W-:Y:S04]  /*c630*/  STL [R1+0x5b8], R162 ;  /* 0x0005b8a201007387 */ /* 0x0003e80000100800 */
[----:B-1----:R-:W4:Y:S04]  /*c640*/  LDL.LU.64 R162, [R1+0x610] ;  /* 0x0006100001a27983 */ /* 0x002f280000300a00 */
[----:B------:R1:W-:Y:S04]  /*c650*/  STL [R1+0x5b4], R0 ;  /* 0x0005b40001007387 */ /* 0x0003e80000100800 */
[----:B------:R3:W-:Y:S04]  /*c660*/  STL [R1+0x5c0], R154 ;  /* 0x0005c09a01007387 */ /* 0x0007e80000100800 */
[----:B------:R-:W4:Y:S01]  /*c670*/  LDL.LU.64 R146, [R1+0x618] ;  /* 0x0006180001927983 */ /* 0x000f220000300a00 */
[----:B-1----:R-:W-:-:S03]  /*c680*/  IMAD.MOV.U32 R0, RZ, RZ, R155 ;  /* 0x000000ffff007224 */ /* 0x002fc600078e009b */
[----:B---3--:R-:W-:Y:S04]  /*c690*/  STL [R1+0x5c8], R148 ;  /* 0x0005c89401007387 */ /* 0x008fe80000100800 */
[----:B------:R1:W-:Y:S04]  /*c6a0*/  STL [R1+0x5bc], R0 ;  /* 0x0005bc0001007387 */ /* 0x0003e80000100800 */
[----:B------:R-:W3:Y:S01]  /*c6b0*/  LDL.LU.64 R154, [R1+0x620] ;  /* 0x00062000019a7983 */ /* 0x000ee20000300a00 */
[----:B-1----:R-:W-:-:S03]  /*c6c0*/  IMAD.MOV.U32 R0, RZ, RZ, R149 ;  /* 0x000000ffff007224 */ /* 0x002fc600078e0095 */
[----:B------:R-:W-:Y:S04]  /*c6d0*/  STL [R1+0x5d0], R150 ;  /* 0x0005d09601007387 */ /* 0x000fe80000100800 */
        /* <DEDUP_REMOVED lines=29> */
[----:B-1----:R-:W-:-:S03]  /*c8b0*/  MOV R0, R145 ;  /* 0x0000009100007202 */ /* 0x002fc60000000f00 */
[----:B--2---:R-:W2:Y:S04]  /*c8c0*/  LDL.LU.64 R144, [R1+0x660] ;  /* 0x0006600001907983 */ /* 0x004ea80000300a00 */
[----:B------:R4:W-:Y:S02]  /*c8d0*/  STL [R1+0x604], R0 ;  /* 0x0006040001007387 */ /* 0x0009e40000100800 */
[----:B----4-:R-:W-:Y:S02]  /*c8e0*/  IMAD.MOV.U32 R0, RZ, RZ, R163 ;  /* 0x000000ffff007224 */ /* 0x010fe400078e00a3 */
[----:B------:R1:W-:Y:S04]  /*c8f0*/  STL [R1+0x610], R162 ;  /* 0x000610a201007387 */ /* 0x0003e80000100800 */
[----:B------:R-:W-:Y:S04]  /*c900*/  STL [R1+0x618], R146 ;  /* 0x0006189201007387 */ /* 0x000fe80000100800 */
[----:B------:R4:W-:Y:S04]  /*c910*/  STL [R1+0x60c], R0 ;  /* 0x00060c0001007387 */ /* 0x0009e80000100800 */
[----:B-1----:R-:W2:Y:S01]  /*c920*/  LDL.LU.64 R162, [R1+0x668] ;  /* 0x0006680001a27983 */ /* 0x002ea20000300a00 */
[----:B----4-:R-:W-:-:S03]  /*c930*/  IMAD.MOV.U32 R0, RZ, RZ, R147 ;  /* 0x000000ffff007224 */ /* 0x010fc600078e0093 */
[----:B---3--:R-:W-:Y:S04]  /*c940*/  STL [R1+0x620], R154 ;  /* 0x0006209a01007387 */ /* 0x008fe80000100800 */
[----:B------:R1:W-:Y:S04]  /*c950*/  STL [R1+0x614], R0 ;  /* 0x0006140001007387 */ /* 0x0003e80000100800 */
[----:B------:R-:W3:Y:S01]  /*c960*/  LDL.LU.64 R146, [R1+0x670] ;  /* 0x0006700001927983 */ /* 0x000ee20000300a00 */
[----:B-1----:R-:W-:-:S03]  /*c970*/  IMAD.MOV.U32 R0, RZ, RZ, R155 ;  /* 0x000000ffff007224 */ /* 0x002fc600078e009b */
[----:B------:R-:W-:Y:S04]  /*c980*/  STL [R1+0x628], R148 ;  /* 0x0006289401007387 */ /* 0x000fe80000100800 */
[----:B------:R1:W-:Y:S04]  /*c990*/  STL [R1+0x61c], R0 ;  /* 0x00061c0001007387 */ /* 0x0003e80000100800 */
[----:B------:R-:W4:Y:S01]  /*c9a0*/  LDL.LU.64 R154, [R1+0x678] ;  /* 0x00067800019a7983 */ /* 0x000f220000300a00 */
[----:B-1----:R-:W-:-:S03]  /*c9b0*/  IMAD.MOV.U32 R0, RZ, RZ, R149 ;  /* 0x000000ffff007224 */ /* 0x002fc600078e0095 */
[----:B------:R-:W-:Y:S04]  /*c9c0*/  STL [R1+0x630], R150 ;  /* 0x0006309601007387 */ /* 0x000fe80000100800 */
[----:B------:R1:W-:Y:S04]  /*c9d0*/  STL [R1+0x624], R0 ;  /* 0x0006240001007387 */ /* 0x0003e80000100800 */
[----:B------:R-:W4:Y:S01]  /*c9e0*/  LDL.LU.64 R148, [R1+0x680] ;  /* 0x0006800001947983 */ /* 0x000f220000300a00 */
[----:B-1----:R-:W-:-:S03]  /*c9f0*/  IMAD.MOV.U32 R0, RZ, RZ, R151 ;  /* 0x000000ffff007224 */ /* 0x002fc600078e0097 */
[----:B------:R-:W4:Y:S04]  /*ca00*/  LDL.LU.64 R150, [R1+0x688] ;  /* 0x0006880001967983 */ /* 0x000f280000300a00 */
[----:B------:R1:W-:Y:S04]  /*ca10*/  STL [R1+0x62c], R0 ;  /* 0x00062c0001007387 */ /* 0x0003e80000100800 */
[----:B------:R-:W-:Y:S04]  /*ca20*/  STL [R1+0x638], R142 ;  /* 0x0006388e01007387 */ /* 0x000fe80000100800 */
[----:B------:R-:W4:Y:S01]  /*ca30*/  LDL.LU.64 R140, [R1+0x690] ;  /* 0x00069000018c7983 */ /* 0x000f220000300a00 */
[----:B-1----:R-:W-:-:S05]  /*ca40*/  IMAD.MOV.U32 R0, RZ, RZ, R143 ;  /* 0x000000ffff007224 */ /* 0x002fca00078e008f */
[----:B------:R1:W-:Y:S04]  /*ca50*/  STL [R1+0x634], R0 ;  /* 0x0006340001007387 */ /* 0x0003e80000100800 */
[----:B------:R1:W-:Y:S02]  /*ca60*/  STL [R1+0x640], R152 ;  /* 0x0006409801007387 */ /* 0x0003e40000100800 */
[----:B-1----:R-:W-:Y:S02]  /*ca70*/  IMAD.MOV.U32 R0, RZ, RZ, R153 ;  /* 0x000000ffff007224 */ /* 0x002fe400078e0099 */
[----:B------:R-:W4:Y:S04]  /*ca80*/  LDL.LU.64 R152, [R1+0x698] ;  /* 0x0006980001987983 */ /* 0x000f280000300a00 */
[----:B------:R1:W-:Y:S04]  /*ca90*/  STL [R1+0x63c], R0 ;  /* 0x00063c0001007387 */ /* 0x0003e80000100800 */
[----:B------:R1:W-:Y:S02]  /*caa0*/  STL [R1+0x648], R156 ;  /* 0x0006489c01007387 */ /* 0x0003e40000100800 */
[----:B-1----:R-:W-:-:S02]  /*cab0*/  IMAD.MOV.U32 R0, RZ, RZ, R157 ;  /* 0x000000ffff007224 */ /* 0x002fc400078e009d */
[----:B------:R-:W4:Y:S04]  /*cac0*/  LDL.LU.64 R156, [R1+0x6a0] ;  /* 0x0006a000019c7983 */ /* 0x000f280000300a00 */
[----:B------:R1:W-:Y:S04]  /*cad0*/  STL [R1+0x644], R0 ;  /* 0x0006440001007387 */ /* 0x0003e80000100800 */
[----:B------:R1:W-:Y:S04]  /*cae0*/  STL [R1+0x650], R158 ;  /* 0x0006509e01007387 */ /* 0x0003e80000100800 */
[----:B------:R-:W4:Y:S01]  /*caf0*/  LDL.LU.64 R142, [R1+0x6a8] ;  /* 0x0006a800018e7983 */ /* 0x000f220000300a00 */
[----:B-1----:R-:W-:-:S03]  /*cb00*/  IMAD.MOV.U32 R0, RZ, RZ, R159 ;  /* 0x000000ffff007224 */ /* 0x002fc600078e009f */
[----:B------:R-:W-:Y:S04]  /*cb10*/  STL [R1+0x658], R160 ;  /* 0x000658a001007387 */ /* 0x000fe80000100800 */
[----:B------:R1:W-:Y:S04]  /*cb20*/  STL [R1+0x64c], R0 ;  /* 0x00064c0001007387 */ /* 0x0003e80000100800 */
[----:B------:R-:W4:Y:S01]  /*cb30*/  LDL.LU.64 R158, [R1+0x6b0] ;  /* 0x0006b000019e7983 */ /* 0x000f220000300a00 */
[----:B-1----:R-:W-:-:S03]  /*cb40*/  IMAD.MOV.U32 R0, RZ, RZ, R161 ;  /* 0x000000ffff007224 */ /* 0x002fc600078e00a1 */
[----:B--2---:R-:W-:Y:S04]  /*cb50*/  STL [R1+0x660], R144 ;  /* 0x0006609001007387 */ /* 0x004fe80000100800 */
[----:B------:R1:W-:Y:S04]  /*cb60*/  STL [R1+0x654], R0 ;  /* 0x0006540001007387 */ /* 0x0003e80000100800 */
[----:B------:R-:W2:Y:S01]  /*cb70*/  LDL.LU.64 R160, [R1+0x6b8] ;  /* 0x0006b80001a07983 */ /* 0x000ea20000300a00 */
[----:B-1----:R-:W-:-:S03]  /*cb80*/  IMAD.MOV.U32 R0, RZ, RZ, R145 ;  /* 0x000000ffff007224 */ /* 0x002fc600078e0091 */
[----:B------:R-:W2:Y:S04]  /*cb90*/  LDL.LU.64 R144, [R1+0x6c0] ;  /* 0x0006c00001907983 */ /* 0x000ea80000300a00 */
[----:B------:R1:W-:Y:S04]  /*cba0*/  STL [R1+0x65c], R0 ;  /* 0x00065c0001007387 */ /* 0x0003e80000100800 */
[----:B------:R1:W-:Y:S02]  /*cbb0*/  STL [R1+0x668], R162 ;  /* 0x000668a201007387 */ /* 0x0003e40000100800 */
[----:B-1----:R-:W-:-:S02]  /*cbc0*/  MOV R0, R163 ;  /* 0x000000a300007202 */ /* 0x002fc40000000f00 */
[----:B------:R-:W2:Y:S04]  /*cbd0*/  LDL.LU.64 R162, [R1+0x6c8] ;  /* 0x0006c80001a27983 */ /* 0x000ea80000300a00 */
[----:B------:R1:W-:Y:S04]  /*cbe0*/  STL [R1+0x664], R0 ;  /* 0x0006640001007387 */ /* 0x0003e80000100800 */
[----:B---3--:R3:W-:Y:S01]  /*cbf0*/  STL [R1+0x670], R146 ;  /* 0x0006709201007387 */ /* 0x0087e20000100800 */
[----:B-1----:R-:W-:-:S03]  /*cc00*/  IMAD.MOV.U32 R0, RZ, RZ, R147 ;  /* 0x000000ffff007224 */ /* 0x002fc600078e0093 */
[----:B---3--:R-:W3:Y:S04]  /*cc10*/  LDL.LU.64 R146, [R1+0x6d0] ;  /* 0x0006d00001927983 */ /* 0x008ee80000300a00 */
[----:B------:R1:W-:Y:S04]  /*cc20*/  STL [R1+0x66c], R0 ;  /* 0x00066c0001007387 */ /* 0x0003e80000100800 */
[----:B----4-:R4:W-:Y:S01]  /*cc30*/  STL [R1+0x678], R154 ;  /* 0x0006789a01007387 */ /* 0x0109e20000100800 */
[----:B-1----:R-:W-:-:S03]  /*cc40*/  IMAD.MOV.U32 R0, RZ, RZ, R155 ;  /* 0x000000ffff007224 */ /* 0x002fc600078e009b */
[----:B----4-:R-:W4:Y:S04]  /*cc50*/  LDL.LU.64 R154, [R1+0x6d8] ;  /* 0x0006d800019a7983 */ /* 0x010f280000300a00 */
[----:B------:R1:W-:Y:S04]  /*cc60*/  STL [R1+0x674], R0 ;  /* 0x0006740001007387 */ /* 0x0003e80000100800 */
[----:B------:R1:W-:Y:S02]  /*cc70*/  STL [R1+0x680], R148 ;  /* 0x0006809401007387 */ /* 0x0003e40000100800 */
[----:B-1----:R-:W-:-:S02]  /*cc80*/  IMAD.MOV.U32 R0, RZ, RZ, R149 ;  /* 0x000000ffff007224 */ /* 0x002fc400078e0095 */
        /* <DEDUP_REMOVED lines=8> */
[----:B------:R-:W-:Y:S04]  /*cd10*/  STL [R1+0x698], R152 ;  /* 0x0006989801007387 */ /* 0x000fe80000100800 */
[----:B------:R1:W-:Y:S02]  /*cd20*/  STL [R1+0x68c], R0 ;  /* 0x00068c0001007387 */ /* 0x0003e40000100800 */
[----:B-1----:R-:W-:Y:S02]  /*cd30*/  IMAD.MOV.U32 R0, RZ, RZ, R153 ;  /* 0x000000ffff007224 */ /* 0x002fe400078e0099 */
[----:B------:R-:W4:Y:S04]  /*cd40*/  LDL.LU.64 R152, [R1+0x6f0] ;  /* 0x0006f00001987983 */ /* 0x000f280000300a00 */
        /* <DEDUP_REMOVED lines=11> */
[----:B------:R2:W-:Y:S02]  /*ce00*/  STL [R1+0x6ac], R0 ;  /* 0x0006ac0001007387 */ /* 0x0005e40000100800 */
[----:B--2---:R-:W-:-:S02]  /*ce10*/  IMAD.MOV.U32 R0, RZ, RZ, R161 ;  /* 0x000000ffff007224 */ /* 0x004fc400078e00a1 */
[----:B------:R1:W-:Y:S04]  /*ce20*/  STL [R1+0x6b8], R160 ;  /* 0x0006b8a001007387 */ /* 0x0003e80000100800 */
[----:B------:R-:W-:Y:S04]  /*ce30*/  STL [R1+0x6c0], R144 ;  /* 0x0006c09001007387 */ /* 0x000fe80000100800 */
[----:B------:R2:W-:Y:S04]  /*ce40*/  STL [R1+0x6b4], R0 ;  /* 0x0006b40001007387 */ /* 0x0005e80000100800 */
[----:B-1----:R-:W4:Y:S01]  /*ce50*/  LDL.LU.64 R160, [R1+0x708] ;  /* 0x0007080001a07983 */ /* 0x002f220000300a00 */
[----:B--2---:R-:W-:-:S03]  /*ce60*/  IMAD.MOV.U32 R0, RZ, RZ, R145 ;  /* 0x000000ffff007224 */ /* 0x004fc600078e0091 */
[----:B------:R-:W-:Y:S04]  /*ce70*/  STL [R1+0x6c8], R162 ;  /* 0x0006c8a201007387 */ /* 0x000fe80000100800 */
[----:B------:R1:W-:Y:S02]  /*ce80*/  STL [R1+0x6bc], R0 ;  /* 0x0006bc0001007387 */ /* 0x0003e40000100800 */
[----:B-1----:R-:W-:Y:S02]  /*ce90*/  MOV R0, R163 ;  /* 0x000000a300007202 */ /* 0x002fe40000000f00 */
[----:B------:R-:W2:Y:S04]  /*cea0*/  LDL.LU.64 R162, [R1+0x710] ;  /* 0x0007100001a27983 */ /* 0x000ea80000300a00 */
[----:B------:R1:W-:Y:S04]  /*ceb0*/  STL [R1+0x6c4], R0 ;  /* 0x0006c40001007387 */ /* 0x0003e80000100800 */
[----:B---3--:R-:W-:Y:S04]  /*cec0*/  STL [R1+0x6d0], R146 ;  /* 0x0006d09201007387 */ /* 0x008fe80000100800 */
[----:B------:R-:W3:Y:S01]  /*ced0*/  LDL.LU.64 R134, [R1+0x718] ;  /* 0x0007180001867983 */ /* 0x000ee20000300a00 */
[----:B-1----:R-:W-:-:S05]  /*cee0*/  IMAD.MOV.U32 R0, RZ, RZ, R147 ;  /* 0x000000ffff007224 */ /* 0x002fca00078e0093 */
[----:B------:R1:W-:Y:S04]  /*cef0*/  STL [R1+0x6cc], R0 ;  /* 0x0006cc0001007387 */ /* 0x0003e80000100800 */
[----:B----4-:R4:W-:Y:S04]  /*cf00*/  STL [R1+0x6d8], R154 ;  /* 0x0006d89a01007387 */ /* 0x0109e80000100800 */
[----:B------:R-:W3:Y:S01]  /*cf10*/  LDL.LU.64 R136, [R1+0x720] ;  /* 0x0007200001887983 */ /* 0x000ee20000300a00 */
[----:B-1----:R-:W-:-:S03]  /*cf20*/  IMAD.MOV.U32 R0, RZ, RZ, R155 ;  /* 0x000000ffff007224 */ /* 0x002fc600078e009b */
[----:B----4-:R-:W4:Y:S04]  /*cf30*/  LDL.LU.64 R154, [R1+0x728] ;  /* 0x00072800019a7983 */ /* 0x010f280000300a00 */
[----:B------:R1:W-:Y:S04]  /*cf40*/  STL [R1+0x6d4], R0 ;  /* 0x0006d40001007387 */ /* 0x0003e80000100800 */
[----:B------:R-:W-:Y:S04]  /*cf50*/  STL [R1+0x6e0], R148 ;  /* 0x0006e09401007387 */ /* 0x000fe80000100800 */
[----:B------:R-:W4:Y:S01]  /*cf60*/  LDL.LU.64 R138, [R1+0x730] ;  /* 0x00073000018a7983 */ /* 0x000f220000300a00 */
[----:B-1----:R-:W-:-:S03]  /*cf70*/  IMAD.MOV.U32 R0, RZ, RZ, R149 ;  /* 0x000000ffff007224 */ /* 0x002fc600078e0095 */
[----:B------:R-:W-:Y:S04]  /*cf80*/  STL [R1+0x6e8], R150 ;  /* 0x0006e89601007387 */ /* 0x000fe80000100800 */
[----:B------:R1:W-:Y:S04]  /*cf90*/  STL [R1+0x6dc], R0 ;  /* 0x0006dc0001007387 */ /* 0x0003e80000100800 */
[----:B------:R-:W4:Y:S04]  /*cfa0*/  LDL.LU.64 R140, [R1+0x738] ;  /* 0x00073800018c7983 */ /* 0x000f280000300a00 */
[----:B------:R-:W4:Y:S01]  /*cfb0*/  LDL.LU.64 R142, [R1+0x740] ;  /* 0x00074000018e7983 */ /* 0x000f220000300a00 */
[----:B-1----:R-:W-:-:S05]  /*cfc0*/  IMAD.MOV.U32 R0, RZ, RZ, R151 ;  /* 0x000000ffff007224 */ /* 0x002fca00078e0097 */
[----:B------:R1:W-:Y:S04]  /*cfd0*/  STL [R1+0x6e4], R0 ;  /* 0x0006e40001007387 */ /* 0x0003e80000100800 */
[----:B------:R-:W-:Y:S04]  /*cfe0*/  STL [R1+0x6f0], R152 ;  /* 0x0006f09801007387 */ /* 0x000fe80000100800 */
[----:B------:R-:W4:Y:S01]  /*cff0*/  LDL.LU.64 R144, [R1+0x748] ;  /* 0x0007480001907983 */ /* 0x000f220000300a00 */
[----:B-1----:R-:W-:-:S03]  /*d000*/  IMAD.MOV.U32 R0, RZ, RZ, R153 ;  /* 0x000000ffff007224 */ /* 0x002fc600078e0099 */
[----:B------:R-:W4:Y:S04]  /*d010*/  LDL.LU.64 R146, [R1+0x750] ;  /* 0x0007500001927983 */ /* 0x000f280000300a00 */
[----:B------:R1:W-:Y:S04]  /*d020*/  STL [R1+0x6ec], R0 ;  /* 0x0006ec0001007387 */ /* 0x0003e80000100800 */
[----:B------:R-:W-:Y:S04]  /*d030*/  STL [R1+0x6f8], R156 ;  /* 0x0006f89c01007387 */ /* 0x000fe80000100800 */
[----:B------:R-:W4:Y:S01]  /*d040*/  LDL.LU.64 R148, [R1+0x758] ;  /* 0x0007580001947983 */ /* 0x000f220000300a00 */
[----:B-1----:R-:W-:-:S03]  /*d050*/  IMAD.MOV.U32 R0, RZ, RZ, R157 ;  /* 0x000000ffff007224 */ /* 0x002fc600078e009d */
[----:B------:R-:W4:Y:S04]  /*d060*/  LDL.LU.64 R150, [R1+0x760] ;  /* 0x0007600001967983 */ /* 0x000f280000300a00 */
[----:B------:R1:W-:Y:S04]  /*d070*/  STL [R1+0x6f4], R0 ;  /* 0x0006f40001007387 */ /* 0x0003e80000100800 */
[----:B------:R1:W-:Y:S04]  /*d080*/  STL [R1+0x700], R158 ;  /* 0x0007009e01007387 */ /* 0x0003e80000100800 */
        /* <DEDUP_REMOVED lines=9> */
[----:B--2---:R2:W-:Y:S01]  /*d120*/  STL [R1+0x710], R162 ;  /* 0x000710a201007387 */ /* 0x0045e20000100800 */
[----:B-1----:R-:W-:-:S03]  /*d130*/  IMAD.MOV.U32 R0, RZ, RZ, R163 ;  /* 0x000000ffff007224 */ /* 0x002fc600078e00a3 */
[----:B--2---:R-:W2:Y:S04]  /*d140*/  LDL.LU.64 R162, [R1+0x788] ;  /* 0x0007880001a27983 */ /* 0x004ea80000300a00 */
[----:B------:R1:W-:Y:S04]  /*d150*/  STL [R1+0x70c], R0 ;  /* 0x00070c0001007387 */ /* 0x0003e80000100800 */
[----:B---3--:R-:W-:Y:S01]  /*d160*/  STL [R1+0x718], R134 ;  /* 0x0007188601007387 */ /* 0x008fe20000100800 */
[----:B-1----:R-:W-:-:S03]  /*d170*/  IMAD.MOV.U32 R0, RZ, RZ, R135 ;  /* 0x000000ffff007224 */ /* 0x002fc600078e0087 */
[----:B------:R-:W-:Y:S04]  /*d180*/  STL [R1+0x720], R136 ;  /* 0x0007208801007387 */ /* 0x000fe80000100800 */
[----:B------:R1:W-:Y:S04]  /*d190*/  STL [R1+0x714], R0 ;  /* 0x0007140001007387 */ /* 0x0003e80000100800 */
[----:B----4-:R-:W-:Y:S01]  /*d1a0*/  STL [R1+0x728], R154 ;  /* 0x0007289a01007387 */ /* 0x010fe20000100800 */
[----:B-1----:R-:W-:-:S05]  /*d1b0*/  IMAD.MOV.U32 R0, RZ, RZ, R137 ;  /* 0x000000ffff007224 */ /* 0x002fca00078e0089 */
[----:B------:R1:W-:Y:S04]  /*d1c0*/  STL [R1+0x71c], R0 ;  /* 0x00071c0001007387 */ /* 0x0003e80000100800 */
[----:B------:R-:W-:Y:S01]  /*d1d0*/  STL [R1+0x730], R138 ;  /* 0x0007308a01007387 */ /* 0x000fe20000100800 */
[----:B-1----:R-:W-:-:S05]  /*d1e0*/  MOV R0, R155 ;  /* 0x0000009b00007202 */ /* 0x002fca0000000f00 */
[----:B------:R1:W-:Y:S04]  /*d1f0*/  STL [R1+0x724], R0 ;  /* 0x0007240001007387 */ /* 0x0003e80000100800 */
[----:B------:R-:W3:Y:S01]  /*d200*/  LDL.LU.64 R154, [R1+0xb88] ;  /* 0x000b8800019a7983 */ /* 0x000ee20000300a00 */
[----:B-1----:R-:W-:-:S03]  /*d210*/  IMAD.MOV.U32 R0, RZ, RZ, R139 ;  /* 0x000000ffff007224 */ /* 0x002fc600078e008b */
[----:B------:R-:W-:Y:S04]  /*d220*/  STL [R1+0x738], R140 ;  /* 0x0007388c01007387 */ /* 0x000fe80000100800 */
[----:B------:R1:W-:Y:S04]  /*d230*/  STL [R1+0x72c], R0 ;  /* 0x00072c0001007387 */ /* 0x0003e80000100800 */
[----:B------:R-:W-:Y:S01]  /*d240*/  STL [R1+0x740], R142 ;  /* 0x0007408e01007387 */ /* 0x000fe20000100800 */
[----:B-1----:R-:W-:-:S05]  /*d250*/  IMAD.MOV.U32 R0, RZ, RZ, R141 ;  /* 0x000000ffff007224 */ /* 0x002fca00078e008d */
[----:B------:R1:W-:Y:S02]  /*d260*/  STL [R1+0x734], R0 ;  /* 0x0007340001007387 */ /* 0x0003e40000100800 */
[----:B-1----:R-:W-:Y:S02]  /*d270*/  IMAD.MOV.U32 R0, RZ, RZ, R143 ;  /* 0x000000ffff007224 */ /* 0x002fe400078e008f */
[----:B------:R-:W-:Y:S04]  /*d280*/  STL [R1+0x748], R144 ;  /* 0x0007489001007387 */ /* 0x000fe80000100800 */
        /* <DEDUP_REMOVED lines=22> */
[----:B------:R-:W4:Y:S01]  /*d3f0*/  LDL.64 R156, [R1+0x988] ;  /* 0x00098800019c7983 */ /* 0x000f220000100a00 */
[----:B-1----:R-:W-:-:S03]  /*d400*/  IMAD.MOV.U32 R0, RZ, RZ, R161 ;  /* 0x000000ffff007224 */ /* 0x002fc600078e00a1 */
[----:B--2---:R-:W-:Y:S04]  /*d410*/  STL [R1+0x788], R162 ;  /* 0x000788a201007387 */ /* 0x004fe80000100800 */
[----:B------:R1:W-:Y:S04]  /*d420*/  STL [R1+0x77c], R0 ;  /* 0x00077c0001007387 */ /* 0x0003e80000100800 */
[----:B------:R-:W2:Y:S04]  /*d430*/  LDL.LU.64 R158, [R1+0x990] ;  /* 0x00099000019e7983 */ /* 0x000ea80000300a00 */
[----:B------:R-:W2:Y:S04]  /*d440*/  LDL.LU.64 R160, [R1+0x998] ;  /* 0x0009980001a07983 */ /* 0x000ea80000300a00 */
[----:B------:R-:W2:Y:S01]  /*d450*/  LDL.LU.64 R146, [R1+0x9a0] ;  /* 0x0009a00001927983 */ /* 0x000ea20000300a00 */
[----:B-1----:R-:W-:-:S05]  /*d460*/  MOV R0, R163 ;  /* 0x000000a300007202 */ /* 0x002fca0000000f00 */
[----:B------:R-:W-:Y:S04]  /*d470*/  STL [R1+0x784], R0 ;  /* 0x0007840001007387 */ /* 0x000fe80000100800 */
[----:B---3--:R1:W-:Y:S04]  /*d480*/  STL [R1+0x790], R154 ;  /* 0x0007909a01007387 */ /* 0x0083e80000100800 */
[----:B------:R-:W3:Y:S04]  /*d490*/  LDL.LU.64 R162, [R1+0x9a8] ;  /* 0x0009a80001a27983 */ /* 0x000ee80000300a00 */
[----:B------:R-:W3:Y:S04]  /*d4a0*/  LDL.LU.64 R148, [R1+0x9b0] ;  /* 0x0009b00001947983 */ /* 0x000ee80000300a00 */
[----:B------:R-:W3:Y:S01]  /*d4b0*/  LDL.LU.64 R150, [R1+0x9b8] ;  /* 0x0009b80001967983 */ /* 0x000ee20000300a00 */
[----:B------:R-:W-:-:S03]  /*d4c0*/  IMAD.MOV.U32 R11, RZ, RZ, R155 ;  /* 0x000000ffff0b7224 */ /* 0x000fc600078e009b */
[----:B------:R-:W3:Y:S04]  /*d4d0*/  LDL.LU.64 R152, [R1+0x9c0] ;  /* 0x0009c00001987983 */ /* 0x000ee80000300a00 */
[----:B------:R-:W-:Y:S04]  /*d4e0*/  STL [R1+0x78c], R11 ;  /* 0x00078c0b01007387 */ /* 0x000fe80000100800 */
[----:B------:R-:W-:Y:S04]  /*d4f0*/  STL [R1+0x184], R6 ;  /* 0x0001840601007387 */ /* 0x000fe80000100800 */
[----:B------:R-:W3:Y:S04]  /*d500*/  LDL.LU.64 R144, [R1+0x9c8] ;  /* 0x0009c80001907983 */ /* 0x000ee80000300a00 */
[----:B------:R-:W-:Y:S04]  /*d510*/  STL [R1+0x17c], R7 ;  /* 0x00017c0701007387 */ /* 0x000fe80000100800 */
[----:B------:R2:W-:Y:S04]  /*d520*/  STL [R1+0x180], R4 ;  /* 0x0001800401007387 */ /* 0x0005e80000100800 */
[----:B------:R-:W3:Y:S04]  /*d530*/  LDL.LU.64 R140, [R1+0x9d0] ;  /* 0x0009d000018c7983 */ /* 0x000ee80000300a00 */
[----:B-1----:R-:W3:Y:S01]  /*d540*/  LDL.LU.64 R154, [R1+0x9d8] ;  /* 0x0009d800019a7983 */ /* 0x002ee20000300a00 */
[----:B----4-:R-:W-:-:S02]  /*d550*/  IMAD.MOV.U32 R220, RZ, RZ, R156 ;  /* 0x000000ffffdc7224 */ /* 0x010fc400078e009c */
[----:B------:R-:W-:Y:S02]  /*d560*/  IMAD.MOV.U32 R219, RZ, RZ, R157 ;  /* 0x000000ffffdb7224 */ /* 0x000fe400078e009d */
[----:B------:R-:W4:Y:S01]  /*d570*/  LDL.LU.64 R156, [R1+0x9e0] ;  /* 0x0009e000019c7983 */ /* 0x000f220000300a00 */
[----:B--2---:R-:W-:Y:S02]  /*d580*/  IMAD.MOV.U32 R222, RZ, RZ, R158 ;  /* 0x000000ffffde7224 */ /* 0x004fe400078e009e */
[----:B------:R-:W-:Y:S02]  /*d590*/  IMAD.MOV.U32 R221, RZ, RZ, R159 ;  /* 0x000000ffffdd7224 */ /* 0x000fe400078e009f */
[----:B------:R-:W2:Y:S01]  /*d5a0*/  LDL.LU.64 R158, [R1+0x9e8] ;  /* 0x0009e800019e7983 */ /* 0x000ea20000300a00 */
[----:B------:R-:W-:Y:S02]  /*d5b0*/  IMAD.MOV.U32 R224, RZ, RZ, R160 ;  /* 0x000000ffffe07224 */ /* 0x000fe400078e00a0 */
[----:B------:R-:W-:-:S02]  /*d5c0*/  IMAD.MOV.U32 R223, RZ, RZ, R161 ;  /* 0x000000ffffdf7224 */ /* 0x000fc400078e00a1 */
[----:B------:R-:W2:Y:S01]  /*d5d0*/  LDL.LU.64 R160, [R1+0x9f0] ;  /* 0x0009f00001a07983 */ /* 0x000ea20000300a00 */
[----:B------:R-:W-:Y:S02]  /*d5e0*/  IMAD.MOV.U32 R226, RZ, RZ, R146 ;  /* 0x000000ffffe27224 */ /* 0x000fe400078e0092 */
[----:B------:R-:W-:Y:S02]  /*d5f0*/  IMAD.MOV.U32 R225, RZ, RZ, R147 ;  /* 0x000000ffffe17224 */ /* 0x000fe400078e0093 */
[----:B------:R-:W2:Y:S01]  /*d600*/  LDL.LU.64 R146, [R1+0x9f8] ;  /* 0x0009f80001927983 */ /* 0x000ea20000300a00 */
[----:B---3--:R-:W-:Y:S01]  /*d610*/  MOV R228, R162 ;  /* 0x000000a200e47202 */ /* 0x008fe20000000f00 */
[----:B------:R-:W-:Y:S02]  /*d620*/  IMAD.MOV.U32 R227, RZ, RZ, R163 ;  /* 0x000000ffffe37224 */ /* 0x000fe400078e00a3 */
[----:B------:R-:W3:Y:S01]  /*d630*/  LDL.LU.64 R162, [R1+0xa00] ;  /* 0x000a000001a27983 */ /* 0x000ee20000300a00 */
[----:B------:R-:W-:-:S02]  /*d640*/  IMAD.MOV.U32 R230, RZ, RZ, R148 ;  /* 0x000000ffffe67224 */ /* 0x000fc400078e0094 */
[----:B------:R-:W-:Y:S02]  /*d650*/  IMAD.MOV.U32 R229, RZ, RZ, R149 ;  /* 0x000000ffffe57224 */ /* 0x000fe400078e0095 */
[----:B------:R-:W3:Y:S04]  /*d660*/  LDL.LU.64 R148, [R1+0xa08] ;  /* 0x000a080001947983 */ /* 0x000ee80000300a00 */
[----:B------:R-:W3:Y:S01]  /*d670*/  LDL.LU.64 R142, [R1+0xa10] ;  /* 0x000a1000018e7983 */ /* 0x000ee20000300a00 */
[----:B------:R-:W-:Y:S02]  /*d680*/  IMAD.MOV.U32 R232, RZ, RZ, R150 ;  /* 0x000000ffffe87224 */ /* 0x000fe400078e0096 */
[----:B------:R-:W-:Y:S02]  /*d690*/  IMAD.MOV.U32 R231, RZ, RZ, R151 ;  /* 0x000000ffffe77224 */ /* 0x000fe400078e0097 */
[----:B------:R-:W3:Y:S01]  /*d6a0*/  LDL.LU.64 R150, [R1+0xa18] ;  /* 0x000a180001967983 */ /* 0x000ee20000300a00 */
[----:B------:R-:W-:-:S02]  /*d6b0*/  IMAD.MOV.U32 R234, RZ, RZ, R152 ;  /* 0x000000ffffea7224 */ /* 0x000fc400078e0098 */
[----:B------:R-:W-:Y:S02]  /*d6c0*/  IMAD.MOV.U32 R233, RZ, RZ, R153 ;  /* 0x000000ffffe97224 */ /* 0x000fe400078e0099 */
[----:B------:R-:W3:Y:S01]  /*d6d0*/  LDL.LU.64 R152, [R1+0xa20] ;  /* 0x000a200001987983 */ /* 0x000ee20000300a00 */
[----:B------:R-:W-:Y:S02]  /*d6e0*/  IMAD.MOV.U32 R236, RZ, RZ, R144 ;  /* 0x000000ffffec7224 */ /* 0x000fe400078e0090 */
[----:B------:R-:W-:Y:S02]  /*d6f0*/  IMAD.MOV.U32 R235, RZ, RZ, R145 ;  /* 0x000000ffffeb7224 */ /* 0x000fe400078e0091 */
[----:B------:R-:W3:Y:S01]  /*d700*/  LDL.LU.64 R144, [R1+0xa28] ;  /* 0x000a280001907983 */ /* 0x000ee20000300a00 */
[----:B------:R-:W-:Y:S01]  /*d710*/  MOV R240, R154 ;  /* 0x0000009a00f07202 */ /* 0x000fe20000000f00 */
[----:B------:R-:W-:Y:S02]  /*d720*/  IMAD.MOV.U32 R239, RZ, RZ, R155 ;  /* 0x000000ffffef7224 */ /* 0x000fe400078e009b */
[----:B------:R-:W3:Y:S01]  /*d730*/  LDL.LU.64 R154, [R1+0xa30] ;  /* 0x000a3000019a7983 */ /* 0x000ee20000300a00 */
        /* <DEDUP_REMOVED lines=12> */
[----:B---3--:R-:W-:Y:S02]  /*d800*/  IMAD.MOV.U32 R250, RZ, RZ, R162 ;  /* 0x000000fffffa7224 */ /* 0x008fe400078e00a2 */
[----:B------:R-:W-:Y:S02]  /*d810*/  IMAD.MOV.U32 R249, RZ, RZ, R163 ;  /* 0x000000fffff97224 */ /* 0x000fe400078e00a3 */
[----:B------:R-:W3:Y:S01]  /*d820*/  LDL.LU.64 R162, [R1+0xa58] ;  /* 0x000a580001a27983 */ /* 0x000ee20000300a00 */
[C---:B------:R-:W-:Y:S01]  /*d830*/  IMAD.SHL.U32 R208, R252.reuse, 0x2, RZ ;  /* 0x00000002fcd07824 */ /* 0x040fe200078e00ff */
[----:B------:R-:W-:-:S04]  /*d840*/  LOP3.LUT R9, R252, 0x7, RZ, 0xc0, !PT ;  /* 0x00000007fc097812 */ /* 0x000fc800078ec0ff */
[----:B------:R-:W-:Y:S01]  /*d850*/  LOP3.LUT R0, R208, 0xc0, RZ, 0xc0, !PT ;  /* 0x000000c0d0007812 */ /* 0x000fe200078ec0ff */
[----:B------:R-:W-:Y:S01]  /*d860*/  IMAD.MOV.U32 R251, RZ, RZ, R149 ;  /* 0x000000fffffb7224 */ /* 0x000fe200078e0095 */
[----:B------:R-:W-:Y:S01]  /*d870*/  LOP3.LUT R10, R252, 0x3, RZ, 0xc0, !PT ;  /* 0x00000003fc0a7812 */ /* 0x000fe200078ec0ff */
[----:B------:R-:W-:Y:S01]  /*d880*/  STL [R1+0x4], R142 ;  /* 0x0000048e01007387 */ /* 0x000fe20000100800 */
[----:B------:R-:W-:Y:S01]  /*d890*/  LOP3.LUT R0, R0, 0x1c, R252, 0xf8, !PT ;  /* 0x0000001c00007812 */ /* 0x000fe200078ef8fc */
[----:B------:R-:W-:Y:S01]  /*d8a0*/  IMAD.MOV.U32 R4, RZ, RZ, R143 ;  /* 0x000000ffff047224 */ /* 0x000fe200078e008f */
[----:B------:R-:W-:Y:S02]  /*d8b0*/  MOV R252, R148 ;  /* 0x0000009400fc7202 */ /* 0x000fe40000000f00 */
[----:B------:R-:W3:Y:S04]  /*d8c0*/  LDL.LU.64 R148, [R1+0xa60] ;  /* 0x000a600001947983 */ /* 0x000ee80000300a00 */
[----:B------:R-:W-:Y:S04]  /*d8d0*/  STL [R1+0xc], R150 ;  /* 0x00000c9601007387 */ /* 0x000fe80000100800 */
[----:B------:R1:W-:Y:S04]  /*d8e0*/  STL [R1], R4 ;  /* 0x0000000401007387 */ /* 0x0003e80000100800 */
[----:B------:R-:W3:Y:S01]  /*d8f0*/  LDL.LU.64 R138, [R1+0xa68] ;  /* 0x000a6800018a7983 */ /* 0x000ee20000300a00 */
[----:B-1----:R-:W-:-:S03]  /*d900*/  IMAD.MOV.U32 R4, RZ, RZ, R151 ;  /* 0x000000ffff047224 */ /* 0x002fc600078e0097 */
[----:B------:R-:W-:Y:S04]  /*d910*/  STL [R1+0x14], R152 ;  /* 0x0000149801007387 */ /* 0x000fe80000100800 */
[----:B------:R1:W-:Y:S04]  /*d920*/  STL [R1+0x8], R4 ;  /* 0x0000080401007387 */ /* 0x0003e80000100800 */
[----:B------:R-:W3:Y:S01]  /*d930*/  LDL.LU.64 R150, [R1+0xa70] ;  /* 0x000a700001967983 */ /* 0x000ee20000300a00 */
[----:B-1----:R-:W-:-:S03]  /*d940*/  IMAD.MOV.U32 R4, RZ, RZ, R153 ;  /* 0x000000ffff047224 */ /* 0x002fc600078e0099 */
[----:B------:R-:W-:Y:S04]  /*d950*/  STL [R1+0x1c], R144 ;  /* 0x00001c9001007387 */ /* 0x000fe80000100800 */
[----:B------:R1:W-:Y:S01]  /*d960*/  STL [R1+0x10], R4 ;  /* 0x0000100401007387 */ /* 0x0003e20000100800 */
[----:B------:R-:W-:-:S03]  /*d970*/  IMAD.MOV.U32 R238, RZ, RZ, R140 ;  /* 0x000000ffffee7224 */ /* 0x000fc600078e008c */
[----:B------:R-:W3:Y:S01]  /*d980*/  LDL.LU.64 R152, [R1+0xa78] ;  /* 0x000a780001987983 */ /* 0x000ee20000300a00 */
[----:B------:R-:W-:-:S03]  /*d990*/  IMAD.MOV.U32 R237, RZ, RZ, R141 ;  /* 0x000000ffffed7224 */ /* 0x000fc600078e008d */
[----:B------:R-:W3:Y:S01]  /*d9a0*/  LDL.LU.64 R140, [R1+0xa80] ;  /* 0x000a8000018c7983 */ /* 0x000ee20000300a00 */
[----:B-1----:R-:W-:-:S05]  /*d9b0*/  IMAD.MOV.U32 R4, RZ, RZ, R145 ;  /* 0x000000ffff047224 */ /* 0x002fca00078e0091 */
[----:B------:R1:W-:Y:S04]  /*d9c0*/  STL [R1+0x18], R4 ;  /* 0x0000180401007387 */ /* 0x0003e80000100800 */
[----:B------:R1:W-:Y:S02]  /*d9d0*/  STL [R1+0x24], R154 ;  /* 0x0000249a01007387 */ /* 0x0003e40000100800 */
[----:B-1----:R-:W-:Y:S02]  /*d9e0*/  IMAD.MOV.U32 R4, RZ, RZ, R155 ;  /* 0x000000ffff047224 */ /* 0x002fe400078e009b */
[----:B------:R-:W3:Y:S04]  /*d9f0*/  LDL.LU.64 R154, [R1+0xa88] ;  /* 0x000a8800019a7983 */ /* 0x000ee80000300a00 */
[----:B------:R4:W-:Y:S02]  /*da00*/  STL [R1+0x20], R4 ;  /* 0x0000200401007387 */ /* 0x0009e40000100800 */
[----:B----4-:R-:W-:-:S02]  /*da10*/  IMAD.MOV.U32 R4, RZ, RZ, R157 ;  /* 0x000000ffff047224 */ /* 0x010fc400078e009d */
[----:B------:R1:W-:Y:S04]  /*da20*/  STL [R1+0x2c], R156 ;  /* 0x00002c9c01007387 */ /* 0x0003e80000100800 */
[----:B-1----:R-:W4:Y:S04]  /*da30*/  LDL.LU.64 R156, [R1+0xa90] ;  /* 0x000a9000019c7983 */ /* 0x002f280000300a00 */
[----:B------:R1:W-:Y:S04]  /*da40*/  STL [R1+0x28], R4 ;  /* 0x0000280401007387 */ /* 0x0003e80000100800 */
[----:B--2---:R2:W-:Y:S04]  /*da50*/  STL [R1+0x34], R158 ;  /* 0x0000349e01007387 */ /* 0x0045e80000100800 */
[----:B------:R-:W4:Y:S01]  /*da60*/  LDL.LU.64 R142, [R1+0xa98] ;  /* 0x000a9800018e7983 */ /* 0x000f220000300a00 */
[----:B-1----:R-:W-:-:S03]  /*da70*/  IMAD.MOV.U32 R4, RZ, RZ, R159 ;  /* 0x000000ffff047224 */ /* 0x002fc600078e009f */
[----:B------:R-:W-:Y:S04]  /*da80*/  STL [R1+0x40], R160 ;  /* 0x000040a001007387 */ /* 0x000fe80000100800 */
[----:B------:R1:W-:Y:S04]  /*da90*/  STL [R1+0x30], R4 ;  /* 0x0000300401007387 */ /* 0x0003e80000100800 */
[----:B--2---:R-:W2:Y:S01]  /*daa0*/  LDL.LU.64 R158, [R1+0xaa0] ;  /* 0x000aa000019e7983 */ /* 0x004ea20000300a00 */
[----:B-1----:R-:W-:-:S03]  /*dab0*/  IMAD.MOV.U32 R4, RZ, RZ, R161 ;  /* 0x000000ffff047224 */ /* 0x002fc600078e00a1 */
[----:B------:R-:W-:Y:S04]  /*dac0*/  STL [R1+0x48], R146 ;  /* 0x0000489201007387 */ /* 0x000fe80000100800 */
[----:B------:R1:W-:Y:S04]  /*dad0*/  STL [R1+0x3c], R4 ;  /* 0x00003c0401007387 */ /* 0x0003e80000100800 */
[----:B------:R-:W2:Y:S04]  /*dae0*/  LDL.LU.64 R160, [R1+0xaa8] ;  /* 0x000aa80001a07983 */ /* 0x000ea80000300a00 */
[----:B------:R-:W2:Y:S01]  /*daf0*/  LDL.LU.64 R144, [R1+0xab0] ;  /* 0x000ab00001907983 */ /* 0x000ea20000300a00 */
[----:B-1----:R-:W-:-:S05]  /*db00*/  IMAD.MOV.U32 R4, RZ, RZ, R147 ;  /* 0x000000ffff047224 */ /* 0x002fca00078e0093 */
[----:B------:R1:W-:Y:S04]  /*db10*/  STL [R1+0x44], R4 ;  /* 0x0000440401007387 */ /* 0x0003e80000100800 */
[----:B---3--:R3:W-:Y:S01]  /*db20*/  STL [R1+0x50], R162 ;  /* 0x000050a201007387 */ /* 0x0087e20000100800 */
[----:B-1----:R-:W-:-:S03]  /*db30*/  IMAD.MOV.U32 R4, RZ, RZ, R163 ;  /* 0x000000ffff047224 */ /* 0x002fc600078e00a3 */
[----:B---3--:R-:W2:Y:S04]  /*db40*/  LDL.LU.64 R162, [R1+0xab8] ;  /* 0x000ab80001a27983 */ /* 0x008ea80000300a00 */
[----:B------:R1:W-:Y:S04]  /*db50*/  STL [R1+0x4c], R4 ;  /* 0x00004c0401007387 */ /* 0x0003e80000100800 */
[----:B------:R1:W-:Y:S04]  /*db60*/  STL [R1+0x58], R148 ;  /* 0x0000589401007387 */ /* 0x0003e80000100800 */
[----:B------:R-:W2:Y:S01]  /*db70*/  LDL.LU.64 R146, [R1+0xac0] ;  /* 0x000ac00001927983 */ /* 0x000ea20000300a00 */
[----:B-1----:R-:W-:-:S05]  /*db80*/  MOV R4, R149 ;  /* 0x0000009500047202 */ /* 0x002fca0000000f00 */
[----:B------:R1:W-:Y:S04]  /*db90*/  STL [R1+0x54], R4 ;  /* 0x0000540401007387 */ /* 0x0003e80000100800 */
[----:B------:R-:W-:Y:S04]  /*dba0*/  STL [R1+0x60], R138 ;  /* 0x0000608a01007387 */ /* 0x000fe80000100800 */
[----:B------:R-:W2:Y:S01]  /*dbb0*/  LDL.LU.64 R148, [R1+0xac8] ;  /* 0x000ac80001947983 */ /* 0x000ea20000300a00 */
[----:B-1----:R-:W-:-:S03]  /*dbc0*/  IMAD.MOV.U32 R4, RZ, RZ, R139 ;  /* 0x000000ffff047224 */ /* 0x002fc600078e008b */
[----:B------:R-:W-:Y:S04]  /*dbd0*/  STL [R1+0x68], R150 ;  /* 0x0000689601007387 */ /* 0x000fe80000100800 */
[----:B------:R1:W-:Y:S02]  /*dbe0*/  STL [R1+0x5c], R4 ;  /* 0x00005c0401007387 */ /* 0x0003e40000100800 */
[----:B-1----:R-:W-:Y:S02]  /*dbf0*/  IMAD.MOV.U32 R4, RZ, RZ, R151 ;  /* 0x000000ffff047224 */ /* 0x002fe400078e0097 */
[----:B------:R-:W2:Y:S04]  /*dc00*/  LDL.LU.64 R150, [R1+0xad0] ;  /* 0x000ad00001967983 */ /* 0x000ea80000300a00 */
[----:B------:R1:W-:Y:S04]  /*dc10*/  STL [R1+0x64], R4 ;  /* 0x0000640401007387 */ /* 0x0003e80000100800 */
[----:B------:R1:W-:Y:S02]  /*dc20*/  STL [R1+0x70], R152 ;  /* 0x0000709801007387 */ /* 0x0003e40000100800 */
[----:B-1----:R-:W-:-:S02]  /*dc30*/  IMAD.MOV.U32 R4, RZ, RZ, R153 ;  /* 0x000000ffff047224 */ /* 0x002fc400078e0099 */
[----:B------:R-:W-:Y:S04]  /*dc40*/  STL [R1+0x78], R140 ;  /* 0x0000788c01007387 */ /* 0x000fe80000100800 */
[----:B------:R1:W-:Y:S04]  /*dc50*/  STL [R1+0x6c], R4 ;  /* 0x00006c0401007387 */ /* 0x0003e80000100800 */
[----:B------:R-:W2:Y:S01]  /*dc60*/  LDL.LU.64 R152, [R1+0xad8] ;  /* 0x000ad80001987983 */ /* 0x000ea20000300a00 */
[----:B-1----:R-:W-:-:S03]  /*dc70*/  IMAD.MOV.U32 R4, RZ, RZ, R141 ;  /* 0x000000ffff047224 */ /* 0x002fc600078e008d */
[----:B------:R-:W-:Y:S04]  /*dc80*/  STL [R1+0x80], R154 ;  /* 0x0000809a01007387 */ /* 0x000fe80000100800 */
[----:B------:R1:W-:Y:S02]  /*dc90*/  STL [R1+0x74], R4 ;  /* 0x0000740401007387 */ /* 0x0003e40000100800 */
[----:B-1----:R-:W-:Y:S02]  /*dca0*/  IMAD.MOV.U32 R4, RZ, RZ, R155 ;  /* 0x000000ffff047224 */ /* 0x002fe400078e009b */
[----:B------:R-:W2:Y:S04]  /*dcb0*/  LDL.LU.64 R154, [R1+0xae0] ;  /* 0x000ae000019a7983 */ /* 0x000ea80000300a00 */
[----:B------:R4:W-:Y:S02]  /*dcc0*/  STL [R1+0x7c], R4 ;  /* 0x00007c0401007387 */ /* 0x0009e40000100800 */
[----:B----4-:R-:W-:-:S02]  /*dcd0*/  IMAD.MOV.U32 R4, RZ, RZ, R157 ;  /* 0x000000ffff047224 */ /* 0x010fc400078e009d */
[----:B------:R1:W-:Y:S04]  /*dce0*/  STL [R1+0x88], R156 ;  /* 0x0000889c01007387 */ /* 0x0003e80000100800 */
[----:B------:R-:W-:Y:S04]  /*dcf0*/  STL [R1+0x90], R142 ;  /* 0x0000908e01007387 */ /* 0x000fe80000100800 */
[----:B------:R4:W-:Y:S04]  /*dd00*/  STL [R1+0x84], R4 ;  /* 0x0000840401007387 */ /* 0x0009e80000100800 */
[----:B-1----:R-:W3:Y:S01]  /*dd10*/  LDL.LU.64 R156, [R1+0xae8] ;  /* 0x000ae800019c7983 */ /* 0x002ee20000300a00 */
[----:B----4-:R-:W-:-:S03]  /*dd20*/  IMAD.MOV.U32 R4, RZ, RZ, R143 ;  /* 0x000000ffff047224 */ /* 0x010fc600078e008f */
[----:B--2---:R-:W-:Y:S04]  /*dd30*/  STL [R1+0x98], R158 ;  /* 0x0000989e01007387 */ /* 0x004fe80000100800 */
[----:B------:R1:W-:Y:S02]  /*dd40*/  STL [R1+0x8c], R4 ;  /* 0x00008c0401007387 */ /* 0x0003e40000100800 */
[----:B-1----:R-:W-:Y:S02]  /*dd50*/  IMAD.MOV.U32 R4, RZ, RZ, R159 ;  /* 0x000000ffff047224 */ /* 0x002fe400078e009f */
[----:B------:R-:W2:Y:S04]  /*dd60*/  LDL.LU.64 R158, [R1+0xaf0] ;  /* 0x000af000019e7983 */ /* 0x000ea80000300a00 */
[----:B------:R1:W-:Y:S04]  /*dd70*/  STL [R1+0x94], R4 ;  /* 0x0000940401007387 */ /* 0x0003e80000100800 */
[----:B------:R4:W-:Y:S01]  /*dd80*/  STL [R1+0xa0], R160 ;  /* 0x0000a0a001007387 */ /* 0x0009e20000100800 */
[----:B-1----:R-:W-:-:S03]  /*dd90*/  IMAD.MOV.U32 R4, RZ, RZ, R161 ;  /* 0x000000ffff047224 */ /* 0x002fc600078e00a1 */
[----:B------:R-:W-:Y:S04]  /*dda0*/  STL [R1+0xa8], R144 ;  /* 0x0000a89001007387 */ /* 0x000fe80000100800 */
[----:B------:R1:W-:Y:S04]  /*ddb0*/  STL [R1+0x9c], R4 ;  /* 0x00009c0401007387 */ /* 0x0003e80000100800 */
[----:B----4-:R-:W4:Y:S01]  /*ddc0*/  LDL.LU.64 R160, [R1+0xaf8] ;  /* 0x000af80001a07983 */ /* 0x010f220000300a00 */
[----:B-1----:R-:W-:-:S03]  /*ddd0*/  IMAD.MOV.U32 R4, RZ, RZ, R145 ;  /* 0x000000ffff047224 */ /* 0x002fc600078e0091 */
[----:B------:R-:W-:Y:S04]  /*dde0*/  STL [R1+0xb0], R162 ;  /* 0x0000b0a201007387 */ /* 0x000fe80000100800 */
[----:B------:R1:W-:Y:S02]  /*ddf0*/  STL [R1+0xa4], R4 ;  /* 0x0000a40401007387 */ /* 0x0003e40000100800 */
[----:B-1----:R-:W-:Y:S02]  /*de00*/  IMAD.MOV.U32 R4, RZ, RZ, R163 ;  /* 0x000000ffff047224 */ /* 0x002fe400078e00a3 */
[----:B------:R-:W4:Y:S04]  /*de10*/  LDL.LU.64 R162, [R1+0xb00] ;  /* 0x000b000001a27983 */ /* 0x000f280000300a00 */
[----:B------:R1:W-:Y:S04]  /*de20*/  STL [R1+0xac], R4 ;  /* 0x0000ac0401007387 */ /* 0x0003e80000100800 */
[----:B------:R-:W-:Y:S01]  /*de30*/  STL [R1+0xb8], R146 ;  /* 0x0000b89201007387 */ /* 0x000fe20000100800 */
[----:B-1----:R-:W-:-:S03]  /*de40*/  MOV R4, R147 ;  /* 0x0000009300047202 */ /* 0x002fc60000000f00 */
        /* <DEDUP_REMOVED lines=21> */
[----:B---3--:R-:W-:Y:S04]  /*dfa0*/  STL [R1+0xe0], R156 ;  /* 0x0000e09c01007387 */ /* 0x008fe80000100800 */
[----:B------:R-:W3:Y:S01]  /*dfb0*/  LDL.LU.64 R148, [R1+0xb48] ;  /* 0x000b480001947983 */ /* 0x000ee20000300a00 */
[----:B-1----:R-:W-:-:S03]  /*dfc0*/  IMAD.MOV.U32 R4, RZ, RZ, R157 ;  /* 0x000000ffff047224 */ /* 0x002fc600078e009d */
[----:B------:R-:W3:Y:S04]  /*dfd0*/  LDL.LU.64 R150, [R1+0xb50] ;  /* 0x000b500001967983 */ /* 0x000ee80000300a00 */
[----:B------:R1:W-:Y:S04]  /*dfe0*/  STL [R1+0xdc], R4 ;  /* 0x0000dc0401007387 */ /* 0x0003e80000100800 */
[----:B--2---:R-:W-:Y:S04]  /*dff0*/  STL [R1+0xe8], R158 ;  /* 0x0000e89e01007387 */ /* 0x004fe80000100800 */
[----:B------:R-:W2:Y:S01]  /*e000*/  LDL.LU.64 R152, [R1+0xb58] ;  /* 0x000b580001987983 */ /* 0x000ea20000300a00 */
[----:B-1----:R-:W-:-:S03]  /*e010*/  IMAD.MOV.U32 R4, RZ, RZ, R159 ;  /* 0x000000ffff047224 */ /* 0x002fc600078e009f */
[----:B------:R-:W2:Y:S04]  /*e020*/  LDL.LU.64 R154, [R1+0xb60] ;  /* 0x000b6000019a7983 */ /* 0x000ea80000300a00 */
[----:B------:R1:W-:Y:S04]  /*e030*/  STL [R1+0xe4], R4 ;  /* 0x0000e40401007387 */ /* 0x0003e80000100800 */
[----:B----4-:R4:W-:Y:S04]  /*e040*/  STL [R1+0xf0], R160 ;  /* 0x0000f0a001007387 */ /* 0x0109e80000100800 */
[----:B------:R-:W2:Y:S01]  /*e050*/  LDL.LU.64 R156, [R1+0xb68] ;  /* 0x000b6800019c7983 */ /* 0x000ea20000300a00 */
[----:B-1----:R-:W-:-:S03]  /*e060*/  IMAD.MOV.U32 R4, RZ, RZ, R161 ;  /* 0x000000ffff047224 */ /* 0x002fc600078e00a1 */
[----:B------:R-:W2:Y:S04]  /*e070*/  LDL.LU.64 R158, [R1+0xb70] ;  /* 0x000b7000019e7983 */ /* 0x000ea80000300a00 */
[----:B------:R1:W-:Y:S04]  /*e080*/  STL [R1+0xec], R4 ;  /* 0x0000ec0401007387 */ /* 0x0003e80000100800 */
[----:B------:R4:W-:Y:S04]  /*e090*/  STL [R1+0xf8], R162 ;  /* 0x0000f8a201007387 */ /* 0x0009e80000100800 */
[----:B----4-:R-:W4:Y:S01]  /*e0a0*/  LDL.LU.64 R160, [R1+0xb78] ;  /* 0x000b780001a07983 */ /* 0x010f220000300a00 */
[----:B-1----:R-:W-:-:S03]  /*e0b0*/  IMAD.MOV.U32 R4, RZ, RZ, R163 ;  /* 0x000000ffff047224 */ /* 0x002fc600078e00a3 */
[----:B------:R-:W4:Y:S04]  /*e0c0*/  LDL.LU.64 R162, [R1+0xb80] ;  /* 0x000b800001a27983 */ /* 0x000f280000300a00 */
[----:B------:R1:W-:Y:S04]  /*e0d0*/  STL [R1+0xf4], R4 ;  /* 0x0000f40401007387 */ /* 0x0003e80000100800 */
[----:B------:R-:W-:Y:S01]  /*e0e0*/  STL [R1+0x100], R132 ;  /* 0x0001008401007387 */ /* 0x000fe20000100800 */
[----:B-1----:R-:W-:-:S03]  /*e0f0*/  IMAD.MOV.U32 R4, RZ, RZ, R133 ;  /* 0x000000ffff047224 */ /* 0x002fc600078e0085 */
[----:B------:R-:W-:Y:S04]  /*e100*/  STL [R1+0x108], R134 ;  /* 0x0001088601007387 */ /* 0x000fe80000100800 */
        /* <DEDUP_REMOVED lines=8> */
[----:B-1----:R-:W-:-:S05]  /*e190*/  MOV R4, R139 ;  /* 0x0000008b00047202 */ /* 0x002fca0000000f00 */
        /* <DEDUP_REMOVED lines=10> */
[----:B-1----:R-:W-:Y:S01]  /*e240*/  IMAD.MOV.U32 R4, RZ, RZ, R147 ;  /* 0x000000ffff047224 */ /* 0x002fe200078e0093 */
[----:B------:R-:W-:-:S04]  /*e250*/  SHF.R.S32.HI R8, RZ, 0x1f, R211 ;  /* 0x0000001fff087819 */ /* 0x000fc800000114d3 */
[----:B------:R-:W-:Y:S01]  /*e260*/  LEA.HI R8, R8, R211, RZ, 0x7 ;  /* 0x000000d308087211 */ /* 0x000fe200078f38ff */
[----:B------:R-:W-:Y:S02]  /*e270*/  IMAD.MOV.U32 R218, RZ, RZ, R5 ;  /* 0x000000ffffda7224 */ /* 0x000fe400078e0005 */
[----:B------:R-:W-:Y:S02]  /*e280*/  IMAD.SHL.U32 R209, R2, 0x80, RZ ;  /* 0x0000008002d17824 */ /* 0x000fe400078e00ff */
[----:B------:R-:W-:Y:S02]  /*e290*/  IMAD R9, R9, 0x210, RZ ;  /* 0x0000021009097824 */ /* 0x000fe400078e02ff */
[----:B------:R-:W-:Y:S01]  /*e2a0*/  IMAD R10, R10, 0x420, RZ ;  /* 0x000004200a0a7824 */ /* 0x000fe200078e02ff */
[----:B------:R-:W-:Y:S01]  /*e2b0*/  ULDC UR4, c[0x0][0x18c] ;  /* 0x0000630000047ab9 */ /* 0x000fe20000000800 */
[----:B------:R-:W-:Y:S01]  /*e2c0*/  SHF.R.S32.HI R2, RZ, 0x1f, R209 ;  /* 0x0000001fff027819 */ /* 0x000fe200000114d1 */
[----:B------:R-:W-:Y:S01]  /*e2d0*/  USHF.L.U32 UR4, UR4, 0x7, URZ ;  /* 0x0000000704047899 */ /* 0x000fe2000800063f */
[----:B------:R-:W-:-:S02]  /*e2e0*/  LOP3.LUT R208, R9, 0x30, R208, 0x78, !PT ;  /* 0x0000003009d07812 */ /* 0x000fc400078e78d0 */
[----:B------:R-:W-:Y:S01]  /*e2f0*/  LOP3.LUT R0, R10, R0, RZ, 0x3c, !PT ;  /* 0x000000000a007212 */ /* 0x000fe200078e3cff */
[----:B------:R-:W-:Y:S01]  /*e300*/  USHF.R.S32.HI UR5, URZ, 0x1f, UR4 ;  /* 0x0000001f3f057899 */ /* 0x000fe20008011404 */
[----:B------:R-:W-:Y:S01]  /*e310*/  SHF.L.U64.HI R2, R209, 0x2, R2 ;  /* 0x00000002d1027819 */ /* 0x000fe20000010202 */
[----:B------:R-:W-:Y:S01]  /*e320*/  CS2R R184, SRZ ;  /* 0x0000000000b87805 */ /* 0x000fe2000001ff00 */
[----:B------:R-:W-:Y:S01]  /*e330*/  CS2R R186, SRZ ;  /* 0x0000000000ba7805 */ /* 0x000fe2000001ff00 */
[----:B------:R-:W-:Y:S01]  /*e340*/  CS2R R180, SRZ ;  /* 0x0000000000b47805 */ /* 0x000fe2000001ff00 */
[----:B------:R-:W-:Y:S01]  /*e350*/  CS2R R182, SRZ ;  /* 0x0000000000b67805 */ /* 0x000fe2000001ff00 */
[----:B------:R-:W-:Y:S01]  /*e360*/  CS2R R176, SRZ ;  /* 0x0000000000b07805 */ /* 0x000fe2000001ff00 */
[----:B---3--:R-:W-:Y:S04]  /*e370*/  STL [R1+0x140], R148 ;  /* 0x0001409401007387 */ /* 0x008fe80000100800 */
[----:B------:R1:W-:Y:S04]  /*e380*/  STL [R1+0x134], R4 ;  /* 0x0001340401007387 */ /* 0x0003e80000100800 */
[----:B------:R-:W-:Y:S01]  /*e390*/  STL [R1+0x148], R150 ;  /* 0x0001489601007387 */ /* 0x000fe20000100800 */
[----:B-1----:R-:W-:-:S05]  /*e3a0*/  IMAD.MOV.U32 R4, RZ, RZ, R149 ;  /* 0x000000ffff047224 */ /* 0x002fca00078e0095 */
[----:B------:R1:W-:Y:S04]  /*e3b0*/  STL [R1+0x13c], R4 ;  /* 0x00013c0401007387 */ /* 0x0003e80000100800 */
[----:B--2---:R-:W-:Y:S01]  /*e3c0*/  STL [R1+0x150], R152 ;  /* 0x0001509801007387 */ /* 0x004fe20000100800 */
        /* <DEDUP_REMOVED lines=11> */
[----:B----4-:R-:W-:Y:S01]  /*e480*/  STL [R1+0x170], R160 ;  /* 0x000170a001007387 */ /* 0x010fe20000100800 */
[----:B-1----:R-:W-:-:S05]  /*e490*/  IMAD.MOV.U32 R4, RZ, RZ, R159 ;  /* 0x000000ffff047224 */ /* 0x002fca00078e009f */
[----:B------:R1:W-:Y:S04]  /*e4a0*/  STL [R1+0x164], R4 ;  /* 0x0001640401007387 */ /* 0x0003e80000100800 */
[----:B------:R-:W-:Y:S01]  /*e4b0*/  STL [R1+0x178], R162 ;  /* 0x000178a201007387 */ /* 0x000fe20000100800 */
[----:B-1----:R-:W-:-:S05]  /*e4c0*/  IMAD.MOV.U32 R4, RZ, RZ, R161 ;  /* 0x000000ffff047224 */ /* 0x002fca00078e00a1 */
[----:B------:R1:W-:Y:S02]  /*e4d0*/  STL [R1+0x16c], R4 ;  /* 0x00016c0401007387 */ /* 0x0003e40000100800 */
[----:B-1----:R-:W-:-:S05]  /*e4e0*/  MOV R4, R163 ;  /* 0x000000a300047202 */ /* 0x002fca0000000f00 */
[----:B------:R1:W-:Y:S02]  /*e4f0*/  STL [R1+0x174], R4 ;  /* 0x0001740401007387 */ /* 0x0003e40000100800 */
[----:B-1----:R-:W-:Y:S02]  /*e500*/  SHF.R.S32.HI R4, RZ, 0x7, R8 ;  /* 0x00000007ff047819 */ /* 0x002fe40000011408 */
[----:B------:R-:W-:Y:S02]  /*e510*/  STL [R1+0x38], RZ ;  /* 0x000038ff01007387 */ /* 0x000fe40000100800 */
[----:B------:R-:W-:Y:S02]  /*e520*/  IADD3 R5, R4, -0x1, RZ ;  /* 0xffffffff04057810 */ /* 0x000fe40007ffe0ff */
[----:B------:R1:W-:Y:S04]  /*e530*/  STL [R1+0x984], R4 ;  /* 0x0009840401007387 */ /* 0x0003e80000100800 */
[----:B------:R2:W-:Y:S01]  /*e540*/  STL [R1+0x98c], R5 ;  /* 0x00098c0501007387 */ /* 0x0005e20000100800 */
[----:B------:R-:W-:Y:S01]  /*e550*/  CS2R R178, SRZ ;  /* 0x0000000000b27805 */ /* 0x000fe2000001ff00 */
        /* <DEDUP_REMOVED lines=36> */
[----:B------:R-:W-:Y:S01]  /*e7a0*/  IMAD.SHL.U32 R209, R209, 0x4, RZ ;  /* 0x00000004d1d17824 */ /* 0x000fe200078e00ff */
        /* <DEDUP_REMOVED lines=22> */
[----:B-1----:R-:W-:-:S02]  /*e910*/  LOP3.LUT R4, R208, 0x40, RZ, 0x3c, !PT ;  /* 0x00000040d0047812 */ /* 0x002fc400078e3cff */
[----:B------:R-:W-:Y:S01]  /*e920*/  LOP3.LUT R211, R0, 0x20, RZ, 0x3c, !PT ;  /* 0x0000002000d37812 */ /* 0x000fe200078e3cff */
[----:B------:R-:W-:Y:S02]  /*e930*/  USHF.L.U32 UR8, UR4, 0x2, URZ ;  /* 0x0000000204087899 */ /* 0x000fe4000800063f */
[----:B--2---:R-:W-:Y:S02]  /*e940*/  USHF.L.U64.HI UR5, UR4, 0x2, UR5 ;  /* 0x0000000204057899 */ /* 0x004fe40008010205 */
.L_x_1:
[----:B------:R-:W-:-:S04]  /*e950*/  DEPBAR.LE SB0, 0x0 ;  /* 0x000080000000791a */ /* 0x000fc80000000000 */
[----:B------:R-:W-:Y:S01]  /*e960*/  BAR.SYNC.DEFER_BLOCKING 0x0 ;  /* 0x0000000000007b1d */ /* 0x000fe20000010000 */
[----:B------:R-:W-:-:S05]  /*e970*/  LOP3.LUT R200, R208, 0x40, RZ, 0x3c, !PT ;  /* 0x00000040d0c87812 */ /* 0x000fca00078e3cff */
[----:B------:R-:W-:Y:S04]  /*e980*/  LDS R168, [R0] ;  /* 0x0000000000a87984 */ /* 0x000fe80000000800 */
[----:B------:R-:W-:Y:S04]  /*e990*/  LDS R170, [R0+0x1000] ;  /* 0x0010000000aa7984 */ /* 0x000fe80000000800 */
[----:B------:R-:W-:Y:S04]  /*e9a0*/  LDS R169, [R211] ;  /* 0x00000000d3a97984 */ /* 0x000fe80000000800 */
[----:B------:R-:W-:Y:S04]  /*e9b0*/  LDS R171, [R211+0x1000] ;  /* 0x00100000d3ab7984 */ /* 0x000fe80000000800 */
[----:B------:R-:W-:Y:S04]  /*e9c0*/  LDS R164, [R0+0x100] ;  /* 0x0001000000a47984 */ /* 0x000fe80000000800 */
[----:B------:R-:W-:Y:S04]  /*e9d0*/  LDS R166, [R0+0x1100] ;  /* 0x0011000000a67984 */ /* 0x000fe80000000800 */
[----:B------:R-:W-:Y:S04]  /*e9e0*/  LDS R165, [R211+0x100] ;  /* 0x00010000d3a57984 */ /* 0x000fe80000000800 */
[----:B------:R-:W-:Y:S04]  /*e9f0*/  LDS R167, [R211+0x1100] ;  /* 0x00110000d3a77984 */ /* 0x000fe80000000800 */
[----:B------:R-:W1:Y:S04]  /*ea00*/  LDSM.16.M88.4 R4, [R208+0x20000] ;  /* 0x02000000d004783b */ /* 0x000e680000000200 */
[----:B------:R-:W2:Y:S04]  /*ea10*/  LDSM.16.M88.4 R48, [R208+0x21000] ;  /* 0x02100000d030783b */ /* 0x000ea80000000200 */
[----:B------:R-:W3:Y:S04]  /*ea20*/  LDSM.16.M88.4 R44, [R208+0x22000] ;  /* 0x02200000d02c783b */ /* 0x000ee80000000200 */
[----:B------:R-:W4:Y:S04]  /*ea30*/  LDSM.16.M88.4 R40, [R208+0x23000] ;  /* 0x02300000d028783b */ /* 0x000f280000000200 */
[----:B------:R-:W3:Y:S04]  /*ea40*/  LDSM.16.M88.4 R36, [R208+0x24000] ;  /* 0x02400000d024783b */ /* 0x000ee80000000200 */
[----:B------:R-:W4:Y:S04]  /*ea50*/  LDSM.16.M88.4 R32, [R208+0x25000] ;  /* 0x02500000d020783b */ /* 0x000f280000000200 */
[----:B------:R-:W4:Y:S04]  /*ea60*/  LDSM.16.M88.4 R28, [R208+0x26000] ;  /* 0x02600000d01c783b */ /* 0x000f280000000200 */
[----:B------:R-:W4:Y:S04]  /*ea70*/  LDSM.16.M88.4 R24, [R208+0x27000] ;  /* 0x02700000d018783b */ /* 0x000f280000000200 */
[----:B------:R-:W-:Y:S04]  /*ea80*/  LDS R196, [R0+0x2100] ;  /* 0x0021000000c47984 */ /* 0x000fe80000000800 */
[----:B------:R-:W-:Y:S01]  /*ea90*/  LDS R198, [R0+0x3100] ;  /* 0x0031000000c67984 */ /* 0x000fe20000000800 */
[C---:B-1----:R-:W-:Y:S03]  /*eaa0*/  HMMA.1688.F32.TF32 R20, R168.reuse, R4, R184 ;  /* 0x00000004a814723c */ /* 0x042fe600000810b8 */
[----:B------:R-:W-:Y:S04]  /*eab0*/  LDS R197, [R211+0x2100] ;  /* 0x00210000d3c57984 */ /* 0x000fe80000000800 */
[----:B------:R-:W-:Y:S01]  /*eac0*/  LDS R199, [R211+0x3100] ;  /* 0x00310000d3c77984 */ /* 0x000fe20000000800 */
[C---:B--2---:R-:W-:Y:S03]  /*ead0*/  HMMA.1688.F32.TF32 R8, R168.reuse, R48, R180 ;  /* 0x00000030a808723c */ /* 0x044fe600000810b4 */
[----:B------:R-:W-:Y:S04]  /*eae0*/  LDS R212, [R0+0x6100] ;  /* 0x0061000000d47984 */ /* 0x000fe80000000800 */
[----:B------:R-:W-:Y:S01]  /*eaf0*/  LDS R214, [R0+0x7100] ;  /* 0x0071000000d67984 */ /* 0x000fe20000000800 */
[C---:B---3--:R-:W-:Y:S03]  /*eb00*/  HMMA.1688.F32.TF32 R16, R168.reuse, R44, R176 ;  /* 0x0000002ca810723c */ /* 0x048fe600000810b0 */
[----:B------:R-:W-:Y:S04]  /*eb10*/  LDS R213, [R211+0x6100] ;  /* 0x00610000d3d57984 */ /* 0x000fe80000000800 */
[----:B------:R-:W-:Y:S01]  /*eb20*/  LDS R215, [R211+0x7100] ;  /* 0x00710000d3d77984 */ /* 0x000fe20000000800 */
[C---:B----4-:R-:W-:Y:S03]  /*eb30*/  HMMA.1688.F32.TF32 R12, R168.reuse, R40, R172 ;  /* 0x00000028a80c723c */ /* 0x050fe600000810ac */
[----:B------:R-:W-:Y:S04]  /*eb40*/  LDS R172, [R0+0x2000] ;  /* 0x0020000000ac7984 */ /* 0x000fe80000000800 */
[----:B------:R-:W-:Y:S01]  /*eb50*/  LDS R174, [R0+0x3000] ;  /* 0x0030000000ae7984 */ /* 0x000fe20000000800 */
[C---:B------:R-:W-:Y:S03]  /*eb60*/  HMMA.1688.F32.TF32 R52, R168.reuse, R36, R52 ;  /* 0x00000024a834723c */ /* 0x040fe60000081034 */
[----:B------:R-:W-:Y:S04]  /*eb70*/  LDS R173, [R211+0x2000] ;  /* 0x00200000d3ad7984 */ /* 0x000fe80000000800 */
[----:B------:R-:W-:Y:S01]  /*eb80*/  LDS R175, [R211+0x3000] ;  /* 0x00300000d3af7984 */ /* 0x000fe20000000800 */
[C---:B------:R-:W-:Y:S08]  /*eb90*/  HMMA.1688.F32.TF32 R56, R168.reuse, R32, R56 ;  /* 0x00000020a838723c */ /* 0x040ff00000081038 */
[C---:B------:R-:W-:Y:S08]  /*eba0*/  HMMA.1688.F32.TF32 R60, R168.reuse, R28, R60 ;  /* 0x0000001ca83c723c */ /* 0x040ff0000008103c */
[----:B------:R-:W-:Y:S01]  /*ebb0*/  HMMA.1688.F32.TF32 R64, R168, R24, R64 ;  /* 0x00000018a840723c */ /* 0x000fe20000081040 */
[----:B------:R-:W-:Y:S04]  /*ebc0*/  LDS R168, [R0+0x200] ;  /* 0x0002000000a87984 */ /* 0x000fe80000000800 */
[----:B------:R-:W-:Y:S03]  /*ebd0*/  LDS R170, [R0+0x1200] ;  /* 0x0012000000aa7984 */ /* 0x000fe60000000800 */
[C---:B------:R-:W-:Y:S01]  /*ebe0*/  HMMA.1688.F32.TF32 R68, R164.reuse, R4, R68 ;  /* 0x00000004a444723c */ /* 0x040fe20000081044 */
[----:B------:R-:W-:Y:S04]  /*ebf0*/  LDS R169, [R211+0x200] ;  /* 0x00020000d3a97984 */ /* 0x000fe80000000800 */
[----:B------:R-:W1:Y:S03]  /*ec00*/  LDS R171, [R211+0x1200] ;  /* 0x00120000d3ab7984 */ /* 0x000e660000000800 */
[C---:B------:R-:W-:Y:S08]  /*ec10*/  HMMA.1688.F32.TF32 R72, R164.reuse, R48, R72 ;  /* 0x00000030a448723c */ /* 0x040ff00000081048 */
[C---:B------:R-:W-:Y:S08]  /*ec20*/  HMMA.1688.F32.TF32 R76, R164.reuse, R44, R76 ;  /* 0x0000002ca44c723c */ /* 0x040ff0000008104c */
[C---:B------:R-:W-:Y:S08]  /*ec30*/  HMMA.1688.F32.TF32 R80, R164.reuse, R40, R80 ;  /* 0x00000028a450723c */ /* 0x040ff00000081050 */
[C---:B------:R-:W-:Y:S08]  /*ec40*/  HMMA.1688.F32.TF32 R84, R164.reuse, R36, R84 ;  /* 0x00000024a454723c */ /* 0x040ff00000081054 */
[C---:B------:R-:W-:Y:S08]  /*ec50*/  HMMA.1688.F32.TF32 R88, R164.reuse, R32, R88 ;  /* 0x00000020a458723c */ /* 0x040ff00000081058 */
[C---:B------:R-:W-:Y:S08]  /*ec60*/  HMMA.1688.F32.TF32 R92, R164.reuse, R28, R92 ;  /* 0x0000001ca45c723c */ /* 0x040ff0000008105c */
[----:B------:R-:W-:Y:S01]  /*ec70*/  HMMA.1688.F32.TF32 R96, R164, R24, R96 ;  /* 0x00000018a460723c */ /* 0x000fe20000081060 */
[----:B------:R-:W-:Y:S04]  /*ec80*/  LDS R164, [R0+0x300] ;  /* 0x0003000000a47984 */ /* 0x000fe80000000800 */
[----:B------:R-:W-:Y:S03]  /*ec90*/  LDS R166, [R0+0x1300] ;  /* 0x0013000000a67984 */ /* 0x000fe60000000800 */
[C---:B-1----:R-:W-:Y:S01]  /*eca0*/  HMMA.1688.F32.TF32 R100, R168.reuse, R4, R100 ;  /* 0x00000004a864723c */ /* 0x042fe20000081064 */
        /* <DEDUP_REMOVED lines=14> */
[C---:B------:R-:W-:Y:S01]  /*ed90*/  HMMA.1688.F32.TF32 R136, R164.reuse, R48, R136 ;  /* 0x00000030a488723c */ /* 0x040fe20000081088 */
[----:B------:R-:W-:Y:S04]  /*eda0*/  LDS R48, [R0+0x4000] ;  /* 0x0040000000307984 */ /* 0x000fe80000000800 */
[----:B------:R-:W-:Y:S03]  /*edb0*/  LDS R49, [R211+0x4000] ;  /* 0x00400000d3317984 */ /* 0x000fe60000000800 */
        /* <DEDUP_REMOVED lines=8> */
[C---:B------:R-:W-:Y:S01]  /*ee40*/  HMMA.1688.F32.TF32 R192, R172.reuse, R6, R20 ;  /* 0x00000006acc0723c */ /* 0x040fe20000081014 */
[----:B------:R-:W-:Y:S04]  /*ee50*/  LDS R161, [R211+0x2300] ;  /* 0x00230000d3a17984 */ /* 0x000fe80000000800 */
[----:B------:R-:W2:Y:S03]  /*ee60*/  LDS R163, [R211+0x3300] ;  /* 0x00330000d3a37984 */ /* 0x000ea60000000800 */
[C---:B------:R-:W-:Y:S01]  /*ee70*/  HMMA.1688.F32.TF32 R8, R172.reuse, R50, R8 ;  /* 0x00000032ac08723c */ /* 0x040fe20000081008 */
[----:B------:R-:W-:Y:S07]  /*ee80*/  LDSM.16.M88.4 R20, [R200+0x25000] ;  /* 0x02500000c814783b */ /* 0x000fee0000000200 */
[C---:B------:R-:W-:Y:S01]  /*ee90*/  HMMA.1688.F32.TF32 R188, R172.reuse, R46, R16 ;  /* 0x0000002eacbc723c */ /* 0x040fe20000081010 */
[----:B------:R-:W-:Y:S07]  /*eea0*/  LDSM.16.M88.4 R16, [R200+0x26000] ;  /* 0x02600000c810783b */ /* 0x000fee0000000200 */
[C---:B------:R-:W-:Y:S08]  /*eeb0*/  HMMA.1688.F32.TF32 R12, R172.reuse, R42, R12 ;  /* 0x0000002aac0c723c */ /* 0x040ff0000008100c */
[C---:B------:R-:W-:Y:S08]  /*eec0*/  HMMA.1688.F32.TF32 R184, R172.reuse, R38, R52 ;  /* 0x00000026acb8723c */ /* 0x040ff00000081034 */
[C---:B------:R-:W-:Y:S08]  /*eed0*/  HMMA.1688.F32.TF32 R180, R172.reuse, R34, R56 ;  /* 0x00000022acb4723c */ /* 0x040ff00000081038 */
[----:B------:R-:W-:Y:S08]  /*eee0*/  HMMA.1688.F32.TF32 R176, R172, R30, R60 ;  /* 0x0000001eacb0723c */ /* 0x000ff0000008103c */
[C---:B-1----:R-:W-:Y:S08]  /*eef0*/  HMMA.1688.F32.TF32 R100, R168.reuse, R6, R100 ;  /* 0x00000006a864723c */ /* 0x042ff00000081064 */
[C---:B------:R-:W-:Y:S08]  /*ef00*/  HMMA.1688.F32.TF32 R104, R168.reuse, R50, R104 ;  /* 0x00000032a868723c */ /* 0x040ff00000081068 */
[C---:B------:R-:W-:Y:S08]  /*ef10*/  HMMA.1688.F32.TF32 R108, R168.reuse, R46, R108 ;  /* 0x0000002ea86c723c */ /* 0x040ff0000008106c */
[C---:B------:R-:W-:Y:S08]  /*ef20*/  HMMA.1688.F32.TF32 R112, R168.reuse, R42, R112 ;  /* 0x0000002aa870723c */ /* 0x040ff00000081070 */
[C---:B------:R-:W-:Y:S08]  /*ef30*/  HMMA.1688.F32.TF32 R116, R168.reuse, R38, R116 ;  /* 0x00000026a874723c */ /* 0x040ff00000081074 */
[C---:B------:R-:W-:Y:S08]  /*ef40*/  HMMA.1688.F32.TF32 R120, R168.reuse, R34, R120 ;  /* 0x00000022a878723c */ /* 0x040ff00000081078 */
[C---:B------:R-:W-:Y:S08]  /*ef50*/  HMMA.1688.F32.TF32 R124, R168.reuse, R30, R124 ;  /* 0x0000001ea87c723c */ /* 0x040ff0000008107c */
[-C--:B------:R-:W-:Y:S08]  /*ef60*/  HMMA.1688.F32.TF32 R128, R168, R26.reuse, R128 ;  /* 0x0000001aa880723c */ /* 0x080ff00000081080 */
[----:B------:R-:W-:Y:S08]  /*ef70*/  HMMA.1688.F32.TF32 R172, R172, R26, R64 ;  /* 0x0000001aacac723c */ /* 0x000ff00000081040 */
[C---:B------:R-:W-:Y:S08]  /*ef80*/  HMMA.1688.F32.TF32 R68, R196.reuse, R6, R68 ;  /* 0x00000006c444723c */ /* 0x040ff00000081044 */
[C---:B------:R-:W-:Y:S08]  /*ef90*/  HMMA.1688.F32.TF32 R80, R196.reuse, R42, R80 ;  /* 0x0000002ac450723c */ /* 0x040ff00000081050 */
[C---:B------:R-:W-:Y:S08]  /*efa0*/  HMMA.1688.F32.TF32 R84, R196.reuse, R38, R84 ;  /* 0x00000026c454723c */ /* 0x040ff00000081054 */
[C---:B------:R-:W-:Y:S08]  /*efb0*/  HMMA.1688.F32.TF32 R88, R196.reuse, R34, R88 ;  /* 0x00000022c458723c */ /* 0x040ff00000081058 */
[C---:B------:R-:W-:Y:S08]  /*efc0*/  HMMA.1688.F32.TF32 R92, R196.reuse, R30, R92 ;  /* 0x0000001ec45c723c */ /* 0x040ff0000008105c */
[----:B------:R-:W-:Y:S08]  /*efd0*/  HMMA.1688.F32.TF32 R96, R196, R26, R96 ;  /* 0x0000001ac460723c */ /* 0x000ff00000081060 */
[C---:B--2---:R-:W-:Y:S01]  /*efe0*/  HMMA.1688.F32.TF32 R132, R160.reuse, R6, R132 ;  /* 0x00000006a084723c */ /* 0x044fe20000081084 */
[----:B------:R-:W-:Y:S07]  /*eff0*/  LDSM.16.M88.4 R4, [R200+0x27000] ;  /* 0x02700000c804783b */ /* 0x000fee0000000200 */
[C---:B------:R-:W-:Y:S08]  /*f000*/  HMMA.1688.F32.TF32 R136, R160.reuse, R50, R136 ;  /* 0x00000032a088723c */ /* 0x040ff00000081088 */
[C---:B------:R-:W-:Y:S08]  /*f010*/  HMMA.1688.F32.TF32 R140, R160.reuse, R46, R140 ;  /* 0x0000002ea08c723c */ /* 0x040ff0000008108c */
[C---:B------:R-:W-:Y:S01]  /*f020*/  HMMA.1688.F32.TF32 R144, R160.reuse, R42, R144 ;  /* 0x0000002aa090723c */ /* 0x040fe20000081090 */
[----:B------:R-:W-:Y:S07]  /*f030*/  LDSM.16.M88.4 R40, [R200+0x20000] ;  /* 0x02000000c828783b */ /* 0x000fee0000000200 */
[C---:B------:R-:W-:Y:S01]  /*f040*/  HMMA.1688.F32.TF32 R148, R160.reuse, R38, R148 ;  /* 0x00000026a094723c */ /* 0x040fe20000081094 */
[----:B------:R-:W-:Y:S07]  /*f050*/  LDSM.16.M88.4 R36, [R200+0x21000] ;  /* 0x02100000c824783b */ /* 0x000fee0000000200 */
[C---:B------:R-:W-:Y:S01]  /*f060*/  HMMA.1688.F32.TF32 R152, R160.reuse, R34, R152 ;  /* 0x00000022a098723c */ /* 0x040fe20000081098 */
[----:B------:R-:W-:Y:S07]  /*f070*/  LDSM.16.M88.4 R32, [R200+0x22000] ;  /* 0x02200000c820783b */ /* 0x000fee0000000200 */
[C---:B------:R-:W-:Y:S01]  /*f080*/  HMMA.1688.F32.TF32 R156, R160.reuse, R30, R156 ;  /* 0x0000001ea09c723c */ /* 0x040fe2000008109c */
[----:B------:R-:W-:Y:S07]  /*f090*/  LDSM.16.M88.4 R28, [R200+0x23000] ;  /* 0x02300000c81c783b */ /* 0x000fee0000000200 */
[----:B------:R-:W-:Y:S01]  /*f0a0*/  HMMA.1688.F32.TF32 R168, R160, R26, R164 ;  /* 0x0000001aa0a8723c */ /* 0x000fe200000810a4 */
[----:B------:R-:W-:Y:S04]  /*f0b0*/  LDS R160, [R0+0x4100] ;  /* 0x0041000000a07984 */ /* 0x000fe80000000800 */
[----:B------:R-:W-:Y:S03]  /*f0c0*/  LDS R162, [R0+0x5100] ;  /* 0x0051000000a27984 */ /* 0x000fe60000000800 */
[C---:B------:R-:W-:Y:S01]  /*f0d0*/  HMMA.1688.F32.TF32 R52, R196.reuse, R50, R72 ;  /* 0x00000032c434723c */ /* 0x040fe20000081048 */
[----:B------:R-:W-:Y:S04]  /*f0e0*/  LDS R161, [R211+0x4100] ;  /* 0x00410000d3a17984 */ /* 0x000fe80000000800 */
[----:B------:R-:W1:Y:S03]  /*f0f0*/  LDS R163, [R211+0x5100] ;  /* 0x00510000d3a37984 */ /* 0x000e660000000800 */
[----:B------:R-:W-:Y:S01]  /*f100*/  HMMA.1688.F32.TF32 R72, R196, R46, R76 ;  /* 0x0000002ec448723c */ /* 0x000fe2000008104c */
[----:B------:R-:W2:Y:S04]  /*f110*/  LDSM.16.M88.4 R24, [R200+0x24000] ;  /* 0x02400000c818783b */ /* 0x000ea80000000200 */
[----:B------:R-:W-:Y:S04]  /*f120*/  LDS R50, [R0+0x5000] ;  /* 0x0050000000327984 */ /* 0x000fe80000000800 */
[----:B------:R-:W3:Y:S01]  /*f130*/  LDS R51, [R211+0x5000] ;  /* 0x00500000d3337984 */ /* 0x000ee20000000800 */
[C---:B-1----:R-:W-:Y:S08]  /*f140*/  HMMA.1688.F32.TF32 R68, R160.reuse, R40, R68 ;  /* 0x00000028a044723c */ /* 0x042ff00000081044 */
[C---:B------:R-:W-:Y:S08]  /*f150*/  HMMA.1688.F32.TF32 R52, R160.reuse, R36, R52 ;  /* 0x00000024a034723c */ /* 0x040ff00000081034 */
[C---:B------:R-:W-:Y:S08]  /*f160*/  HMMA.1688.F32.TF32 R72, R160.reuse, R32, R72 ;  /* 0x00000020a048723c */ /* 0x040ff00000081048 */
[C---:B------:R-:W-:Y:S08]  /*f170*/  HMMA.1688.F32.TF32 R80, R160.reuse, R28, R80 ;  /* 0x0000001ca050723c */ /* 0x040ff00000081050 */
[C---:B--2---:R-:W-:Y:S08]  /*f180*/  HMMA.1688.F32.TF32 R84, R160.reuse, R24, R84 ;  /* 0x00000018a054723c */ /* 0x044ff00000081054 */
[C---:B------:R-:W-:Y:S08]  /*f190*/  HMMA.1688.F32.TF32 R88, R160.reuse, R20, R88 ;  /* 0x00000014a058723c */ /* 0x040ff00000081058 */
[C---:B------:R-:W-:Y:S08]  /*f1a0*/  HMMA.1688.F32.TF32 R92, R160.reuse, R16, R92 ;  /* 0x00000010a05c723c */ /* 0x040ff0000008105c */
[----:B------:R-:W-:Y:S01]  /*f1b0*/  HMMA.1688.F32.TF32 R96, R160, R4, R96 ;  /* 0x00000004a060723c */ /* 0x000fe20000081060 */
[----:B------:R-:W-:Y:S04]  /*f1c0*/  LDS R160, [R0+0x4200] ;  /* 0x0042000000a07984 */ /* 0x000fe80000000800 */
[----:B------:R-:W-:Y:S03]  /*f1d0*/  LDS R162, [R0+0x5200] ;  /* 0x0052000000a27984 */ /* 0x000fe60000000800 */
[C---:B---3--:R-:W-:Y:S01]  /*f1e0*/  HMMA.1688.F32.TF32 R76, R48.reuse, R40, R192 ;  /* 0x00000028304c723c */ /* 0x048fe200000810c0 */
[----:B------:R-:W-:Y:S04]  /*f1f0*/  LDS R161, [R211+0x4200] ;  /* 0x00420000d3a17984 */ /* 0x000fe80000000800 */
[----:B------:R-:W1:Y:S03]  /*f200*/  LDS R163, [R211+0x5200] ;  /* 0x00520000d3a37984 */ /* 0x000e660000000800 */
[C---:B------:R-:W-:Y:S08]  /*f210*/  HMMA.1688.F32.TF32 R8, R48.reuse, R36, R8 ;  /* 0x000000243008723c */ /* 0x040ff00000081008 */
[C---:B------:R-:W-:Y:S01]  /*f220*/  HMMA.1688.F32.TF32 R56, R48.reuse, R32, R188 ;  /* 0x000000203038723c */ /* 0x040fe200000810bc */
[----:B------:R-:W-:Y:S04]  /*f230*/  LDS R188, [R0+0x6200] ;  /* 0x0062000000bc7984 */ /* 0x000fe80000000800 */
[----:B------:R-:W-:Y:S03]  /*f240*/  LDS R190, [R0+0x7200] ;  /* 0x0072000000be7984 */ /* 0x000fe60000000800 */
[C---:B------:R-:W-:Y:S01]  /*f250*/  HMMA.1688.F32.TF32 R12, R48.reuse, R28, R12 ;  /* 0x0000001c300c723c */ /* 0x040fe2000008100c */
[----:B------:R-:W-:Y:S04]  /*f260*/  LDS R189, [R211+0x6200] ;  /* 0x00620000d3bd7984 */ /* 0x000fe80000000800 */
[----:B------:R-:W-:Y:S03]  /*f270*/  LDS R191, [R211+0x7200] ;  /* 0x00720000d3bf7984 */ /* 0x000fe60000000800 */
[C---:B------:R-:W-:Y:S08]  /*f280*/  HMMA.1688.F32.TF32 R60, R48.reuse, R24, R184 ;  /* 0x00000018303c723c */ /* 0x040ff000000810b8 */
[C---:B------:R-:W-:Y:S08]  /*f290*/  HMMA.1688.F32.TF32 R44, R48.reuse, R20, R180 ;  /* 0x00000014302c723c */ /* 0x040ff000000810b4 */
[C---:B------:R-:W-:Y:S01]  /*f2a0*/  HMMA.1688.F32.TF32 R64, R48.reuse, R16, R176 ;  /* 0x000000103040723c */ /* 0x040fe200000810b0 */
[----:B------:R-:W-:Y:S04]  /*f2b0*/  LDS R176, [R0+0x6000] ;  /* 0x0060000000b07984 */ /* 0x000fe80000000800 */
[----:B------:R-:W-:Y:S03]  /*f2c0*/  LDS R178, [R0+0x7000] ;  /* 0x0070000000b27984 */ /* 0x000fe60000000800 */
        /* <DEDUP_REMOVED lines=8> */
[----:B------:R-:W2:Y:S03]  /*f350*/  LDS R179, [R211+0x7000] ;  /* 0x00700000d3b37984 */ /* 0x000ea60000000800 */
[C---:B------:R-:W-:Y:S08]  /*f360*/  HMMA.1688.F32.TF32 R108, R160.reuse, R32, R108 ;  /* 0x00000020a06c723c */ /* 0x040ff0000008106c */
[C---:B------:R-:W-:Y:S08]  /*f370*/  HMMA.1688.F32.TF32 R112, R160.reuse, R28, R112 ;  /* 0x0000001ca070723c */ /* 0x040ff00000081070 */
[C---:B------:R-:W-:Y:S08]  /*f380*/  HMMA.1688.F32.TF32 R116, R160.reuse, R24, R116 ;  /* 0x00000018a074723c */ /* 0x040ff00000081074 */
[C---:B------:R-:W-:Y:S08]  /*f390*/  HMMA.1688.F32.TF32 R120, R160.reuse, R20, R120 ;  /* 0x00000014a078723c */ /* 0x040ff00000081078 */
[C---:B------:R-:W-:Y:S08]  /*f3a0*/  HMMA.1688.F32.TF32 R124, R160.reuse, R16, R124 ;  /* 0x00000010a07c723c */ /* 0x040ff0000008107c */
[----:B------:R-:W-:Y:S08]  /*f3b0*/  HMMA.1688.F32.TF32 R128, R160, R4, R128 ;  /* 0x00000004a080723c */ /* 0x000ff00000081080 */
[----:B-1----:R-:W-:Y:S01]  /*f3c0*/  HMMA.1688.F32.TF32 R164, R172, R36, R136 ;  /* 0x00000024aca4723c */ /* 0x002fe20000081088 */
[----:B------:R-:W-:Y:S04]  /*f3d0*/  LDS R136, [R0+0x6300] ;  /* 0x0063000000887984 */ /* 0x000fe80000000800 */
[----:B------:R-:W-:Y:S03]  /*f3e0*/  LDS R138, [R0+0x7300] ;  /* 0x00730000008a7984 */ /* 0x000fe60000000800 */
[----:B--2---:R-:W-:Y:S01]  /*f3f0*/  HMMA.1688.F32.TF32 R180, R176, R18, R64 ;  /* 0x00000012b0b4723c */ /* 0x004fe20000081040 */
[----:B------:R-:W-:Y:S04]  /*f400*/  LDS R137, [R211+0x6300] ;  /* 0x00630000d3897984 */ /* 0x000fe80000000800 */
[----:B------:R-:W1:Y:S03]  /*f410*/  LDS R139, [R211+0x7300] ;  /* 0x00730000d38b7984 */ /* 0x000e660000000800 */
[C---:B------:R-:W-:Y:S01]  /*f420*/  HMMA.1688.F32.TF32 R100, R188.reuse, R42, R100 ;  /* 0x0000002abc64723c */ /* 0x040fe20000081064 */
[----:B------:R-:W-:Y:S07]  /*f430*/  LDSM.16.M88.4 R64, [R208+0x21080] ;  /* 0x02108000d040783b */ /* 0x000fee0000000200 */
        /* <DEDUP_REMOVED lines=9> */
[----:B------:R-:W-:Y:S01]  /*f4d0*/  HMMA.1688.F32.TF32 R192, R176, R26, R60 ;  /* 0x0000001ab0c0723c */ /* 0x000fe2000008103c */
[----:B------:R-:W-:Y:S04]  /*f4e0*/  LDS R189, [R211+0x8100] ;  /* 0x00810000d3bd7984 */ /* 0x000fe80000000800 */
[----:B------:R-:W2:Y:S03]  /*f4f0*/  LDS R191, [R211+0x9100] ;  /* 0x00910000d3bf7984 */ /* 0x000ea60000000800 */
[C---:B------:R-:W-:Y:S01]  /*f500*/  HMMA.1688.F32.TF32 R160, R172.reuse, R40, R132 ;  /* 0x00000028aca0723c */ /* 0x040fe20000081084 */
[----:B------:R-:W3:Y:S07]  /*f510*/  LDSM.16.M88.4 R60, [R208+0x22080] ;  /* 0x02208000d03c783b */ /* 0x000eee0000000200 */
[C---:B------:R-:W-:Y:S08]  /*f520*/  HMMA.1688.F32.TF32 R152, R172.reuse, R20, R152 ;  /* 0x00000014ac98723c */ /* 0x040ff00000081098 */
[----:B------:R-:W-:Y:S08]  /*f530*/  HMMA.1688.F32.TF32 R132, R172, R4, R168 ;  /* 0x00000004ac84723c */ /* 0x000ff000000810a8 */
[----:B------:R-:W-:Y:S08]  /*f540*/  HMMA.1688.F32.TF32 R196, R176, R30, R12 ;  /* 0x0000001eb0c4723c */ /* 0x000ff0000008100c */
[C---:B------:R-:W-:Y:S01]  /*f550*/  HMMA.1688.F32.TF32 R168, R212.reuse, R38, R52 ;  /* 0x00000026d4a8723c */ /* 0x040fe20000081034 */
[----:B------:R-:W-:Y:S07]  /*f560*/  LDSM.16.M88.4 R52, [R208+0x24080] ;  /* 0x02408000d034783b */ /* 0x000fee0000000200 */
[----:B------:R-:W-:Y:S08]  /*f570*/  HMMA.1688.F32.TF32 R12, R212, R34, R72 ;  /* 0x00000022d40c723c */ /* 0x000ff00000081048 */
[C---:B------:R-:W-:Y:S08]  /*f580*/  HMMA.1688.F32.TF32 R140, R172.reuse, R32, R140 ;  /* 0x00000020ac8c723c */ /* 0x040ff0000008108c */
[C---:B------:R-:W-:Y:S08]  /*f590*/  HMMA.1688.F32.TF32 R144, R172.reuse, R28, R144 ;  /* 0x0000001cac90723c */ /* 0x040ff00000081090 */
[C---:B------:R-:W-:Y:S08]  /*f5a0*/  HMMA.1688.F32.TF32 R148, R172.reuse, R24, R148 ;  /* 0x00000018ac94723c */ /* 0x040ff00000081094 */
[----:B------:R-:W-:Y:S08]  /*f5b0*/  HMMA.1688.F32.TF32 R156, R172, R16, R156 ;  /* 0x00000010ac9c723c */ /* 0x000ff0000008109c */
[C---:B------:R-:W-:Y:S08]  /*f5c0*/  HMMA.1688.F32.TF32 R204, R176.reuse, R42, R76 ;  /* 0x0000002ab0cc723c */ /* 0x040ff0000008104c */
[C---:B------:R-:W-:Y:S01]  /*f5d0*/  HMMA.1688.F32.TF32 R76, R176.reuse, R38, R8 ;  /* 0x00000026b04c723c */ /* 0x040fe20000081008 */
[----:B------:R-:W-:Y:S07]  /*f5e0*/  LDSM.16.M88.4 R8, [R208+0x27080] ;  /* 0x02708000d008783b */ /* 0x000fee0000000200 */
[C---:B------:R-:W-:Y:S01]  /*f5f0*/  HMMA.1688.F32.TF32 R200, R176.reuse, R34, R56 ;  /* 0x00000022b0c8723c */ /* 0x040fe20000081038 */
[----:B------:R-:W-:Y:S07]  /*f600*/  LDSM.16.M88.4 R56, [R208+0x23080] ;  /* 0x02308000d038783b */ /* 0x000fee0000000200 */
[----:B------:R-:W-:Y:S01]  /*f610*/  HMMA.1688.F32.TF32 R184, R176, R22, R44 ;  /* 0x00000016b0b8723c */ /* 0x000fe2000008102c */
[----:B------:R-:W-:Y:S07]  /*f620*/  LDSM.16.M88.4 R44, [R208+0x26080] ;  /* 0x02608000d02c783b */ /* 0x000fee0000000200 */
[C---:B------:R-:W-:Y:S01]  /*f630*/  HMMA.1688.F32.TF32 R172, R212.reuse, R42, R68 ;  /* 0x0000002ad4ac723c */ /* 0x040fe20000081044 */
[----:B------:R-:W-:Y:S07]  /*f640*/  LDSM.16.M88.4 R68, [R208+0x20080] ;  /* 0x02008000d044783b */ /* 0x000fee0000000200 */
[----:B------:R-:W-:Y:S08]  /*f650*/  HMMA.1688.F32.TF32 R88, R212, R22, R88 ;  /* 0x00000016d458723c */ /* 0x000ff00000081058 */
[----:B------:R-:W-:Y:S01]  /*f660*/  HMMA.1688.F32.TF32 R176, R176, R6, R48 ;  /* 0x00000006b0b0723c */ /* 0x000fe20000081030 */
[----:B------:R-:W-:Y:S07]  /*f670*/  LDSM.16.M88.4 R48, [R208+0x25080] ;  /* 0x02508000d030783b */ /* 0x000fee0000000200 */
[C---:B-1----:R-:W-:Y:S08]  /*f680*/  HMMA.1688.F32.TF32 R40, R136.reuse, R42, R160 ;  /* 0x0000002a8828723c */ /* 0x042ff000000810a0 */
[C---:B------:R-:W-:Y:S01]  /*f690*/  HMMA.1688.F32.TF32 R20, R136.reuse, R22, R152 ;  /* 0x000000168814723c */ /* 0x040fe20000081098 */
[----:B------:R-:W-:Y:S04]  /*f6a0*/  LDS R152, [R0+0x8000] ;  /* 0x0080000000987984 */ /* 0x000fe80000000800 */
[----:B------:R-:W-:Y:S03]  /*f6b0*/  LDS R154, [R0+0x9000] ;  /* 0x00900000009a7984 */ /* 0x000fe60000000800 */
[----:B------:R-:W-:Y:S01]  /*f6c0*/  HMMA.1688.F32.TF32 R36, R136, R38, R164 ;  /* 0x000000268824723c */ /* 0x000fe200000810a4 */
[----:B------:R-:W-:Y:S04]  /*f6d0*/  LDS R153, [R211+0x8000] ;  /* 0x00800000d3997984 */ /* 0x000fe80000000800 */
[----:B------:R-:W1:Y:S03]  /*f6e0*/  LDS R155, [R211+0x9000] ;  /* 0x00900000d39b7984 */ /* 0x000e660000000800 */
[C---:B--2---:R-:W-:Y:S01]  /*f6f0*/  HMMA.1688.F32.TF32 R160, R188.reuse, R64, R168 ;  /* 0x00000040bca0723c */ /* 0x044fe200000810a8 */
[----:B------:R-:W-:Y:S04]  /*f700*/  LDS R168, [R0+0x8200] ;  /* 0x0082000000a87984 */ /* 0x000fe80000000800 */
[----:B------:R-:W-:Y:S03]  /*f710*/  LDS R170, [R0+0x9200] ;  /* 0x0092000000aa7984 */ /* 0x000fe60000000800 */
[----:B---3--:R-:W-:Y:S01]  /*f720*/  HMMA.1688.F32.TF32 R164, R188, R60, R12 ;  /* 0x0000003cbca4723c */ /* 0x008fe2000008100c */
[----:B------:R-:W-:Y:S04]  /*f730*/  LDS R169, [R211+0x8200] ;  /* 0x00820000d3a97984 */ /* 0x000fe80000000800 */
[----:B------:R-:W2:Y:S03]  /*f740*/  LDS R171, [R211+0x9200] ;  /* 0x00920000d3ab7984 */ /* 0x000ea60000000800 */
[C---:B------:R-:W-:Y:S01]  /*f750*/  HMMA.1688.F32.TF32 R80, R212.reuse, R30, R80 ;  /* 0x0000001ed450723c */ /* 0x040fe20000081050 */
[----:B------:R-:W-:Y:S04]  /*f760*/  LDS R12, [R0+0x8300] ;  /* 0x00830000000c7984 */ /* 0x000fe80000000800 */
[----:B------:R-:W-:Y:S03]  /*f770*/  LDS R14, [R0+0x9300] ;  /* 0x00930000000e7984 */ /* 0x000fe60000000800 */
[C---:B------:R-:W-:Y:S01]  /*f780*/  HMMA.1688.F32.TF32 R84, R212.reuse, R26, R84 ;  /* 0x0000001ad454723c */ /* 0x040fe20000081054 */
[----:B------:R-:W-:Y:S04]  /*f790*/  LDS R13, [R211+0x8300] ;  /* 0x00830000d30d7984 */ /* 0x000fe80000000800 */
[----:B------:R-:W3:Y:S03]  /*f7a0*/  LDS R15, [R211+0x9300] ;  /* 0x00930000d30f7984 */ /* 0x000ee60000000800 */
[C---:B------:R-:W-:Y:S08]  /*f7b0*/  HMMA.1688.F32.TF32 R92, R212.reuse, R18, R92 ;  /* 0x00000012d45c723c */ /* 0x040ff0000008105c */
[----:B------:R-:W-:Y:S07]  /*f7c0*/  HMMA.1688.F32.TF32 R96, R212, R6, R96 ;  /* 0x00000006d460723c */ /* 0x000fee0000081060 */
[----:B------:R-:W-:Y:S01]  /*f7d0*/  LOP3.LUT R215, R208, 0x40, RZ, 0x3c, !PT ;  /* 0x00000040d0d77812 */ /* 0x000fe200078e3cff */
[C---:B------:R-:W-:Y:S08]  /*f7e0*/  HMMA.1688.F32.TF32 R32, R136.reuse, R34, R140 ;  /* 0x000000228820723c */ /* 0x040ff0000008108c */
[C---:B------:R-:W-:Y:S08]  /*f7f0*/  HMMA.1688.F32.TF32 R28, R136.reuse, R30, R144 ;  /* 0x0000001e881c723c */ /* 0x040ff00000081090 */
[C---:B------:R-:W-:Y:S08]  /*f800*/  HMMA.1688.F32.TF32 R24, R136.reuse, R26, R148 ;  /* 0x0000001a8818723c */ /* 0x040ff00000081094 */
[C---:B------:R-:W-:Y:S08]  /*f810*/  HMMA.1688.F32.TF32 R16, R136.reuse, R18, R156 ;  /* 0x000000128810723c */ /* 0x040ff0000008109c */
[----:B------:R-:W-:Y:S08]  /*f820*/  HMMA.1688.F32.TF32 R4, R136, R6, R132 ;  /* 0x000000068804723c */ /* 0x000ff00000081084 */
[C---:B-1----:R-:W-:Y:S01]  /*f830*/  HMMA.1688.F32.TF32 R72, R152.reuse, R68, R204 ;  /* 0x000000449848723c */ /* 0x042fe200000810cc */
[----:B------:R-:W-:Y:S04]  /*f840*/  LDS R204, [R0+0x16100] ;  /* 0x0161000000cc7984 */ /* 0x000fe80000000800 */
[----:B------:R-:W-:Y:S03]  /*f850*/  LDS R206, [R0+0x17100] ;  /* 0x0171000000ce7984 */ /* 0x000fe60000000800 */
[C---:B------:R-:W-:Y:S01]  /*f860*/  HMMA.1688.F32.TF32 R76, R152.reuse, R64, R76 ;  /* 0x00000040984c723c */ /* 0x040fe2000008104c */
[----:B------:R-:W-:Y:S04]  /*f870*/  LDS R205, [R211+0x16100] ;  /* 0x01610000d3cd7984 */ /* 0x000fe80000000800 */
[----:B------:R-:W-:Y:S03]  /*f880*/  LDS R207, [R211+0x17100] ;  /* 0x01710000d3cf7984 */ /* 0x000fe60000000800 */
[C---:B------:R-:W-:Y:S08]  /*f890*/  HMMA.1688.F32.TF32 R132, R152.reuse, R60, R200 ;  /* 0x0000003c9884723c */ /* 0x040ff000000810c8 */
[C---:B------:R-:W-:Y:S08]  /*f8a0*/  HMMA.1688.F32.TF32 R136, R152.reuse, R56, R196 ;  /* 0x000000389888723c */ /* 0x040ff000000810c4 */
        /* <DEDUP_REMOVED lines=8> */
[-C--:B------:R-:W-:Y:S01]  /*f930*/  HMMA.1688.F32.TF32 R156, R188, R68.reuse, R172 ;  /* 0x00000044bc9c723c */ /* 0x080fe200000810ac */
[----:B------:R-:W-:Y:S04]  /*f940*/  LDS R177, [R211+0xa000] ;  /* 0x00a00000d3b17984 */ /* 0x000fe80000000800 */
[----:B------:R-:W1:Y:S03]  /*f950*/  LDS R179, [R211+0xb000] ;  /* 0x00b00000d3b37984 */ /* 0x000e660000000800 */
[C---:B--2---:R-:W-:Y:S01]  /*f960*/  HMMA.1688.F32.TF32 R100, R168.reuse, R68, R100 ;  /* 0x00000044a864723c */ /* 0x044fe20000081064 */
[----:B------:R-:W-:Y:S04]  /*f970*/  LDS R172, [R0+0xa100] ;  /* 0x00a1000000ac7984 */ /* 0x000fe80000000800 */
[----:B------:R-:W-:Y:S03]  /*f980*/  LDS R174, [R0+0xb100] ;  /* 0x00b1000000ae7984 */ /* 0x000fe60000000800 */
[C---:B------:R-:W-:Y:S01]  /*f990*/  HMMA.1688.F32.TF32 R104, R168.reuse, R64, R104 ;  /* 0x00000040a868723c */ /* 0x040fe20000081068 */
[----:B------:R-:W-:Y:S04]  /*f9a0*/  LDS R173, [R211+0xa100] ;  /* 0x00a10000d3ad7984 */ /* 0x000fe80000000800 */
[----:B------:R-:W2:Y:S03]  /*f9b0*/  LDS R175, [R211+0xb100] ;  /* 0x00b10000d3af7984 */ /* 0x000ea60000000800 */
[C---:B------:R-:W-:Y:S01]  /*f9c0*/  HMMA.1688.F32.TF32 R108, R168.reuse, R60, R108 ;  /* 0x0000003ca86c723c */ /* 0x040fe2000008106c */
[----:B------:R-:W-:Y:S04]  /*f9d0*/  LDS R181, [R211+0x16200] ;  /* 0x01620000d3b57984 */ /* 0x000fe80000000800 */
[----:B------:R-:W-:Y:S03]  /*f9e0*/  LDS R183, [R211+0x17200] ;  /* 0x01720000d3b77984 */ /* 0x000fe60000000800 */
[C---:B------:R-:W-:Y:S08]  /*f9f0*/  HMMA.1688.F32.TF32 R112, R168.reuse, R56, R112 ;  /* 0x00000038a870723c */ /* 0x040ff00000081070 */
[C---:B------:R-:W-:Y:S08]  /*fa00*/  HMMA.1688.F32.TF32 R116, R168.reuse, R52, R116 ;  /* 0x00000034a874723c */ /* 0x040ff00000081074 */
[C---:B------:R-:W-:Y:S08]  /*fa10*/  HMMA.1688.F32.TF32 R120, R168.reuse, R48, R120 ;  /* 0x00000030a878723c */ /* 0x040ff00000081078 */
[C---:B------:R-:W-:Y:S08]  /*fa20*/  HMMA.1688.F32.TF32 R124, R168.reuse, R44, R124 ;  /* 0x0000002ca87c723c */ /* 0x040ff0000008107c */
[----:B------:R-:W-:Y:S01]  /*fa30*/  HMMA.1688.F32.TF32 R128, R168, R8, R128 ;  /* 0x00000008a880723c */ /* 0x000fe20000081080 */
[----:B------:R-:W-:Y:S04]  /*fa40*/  LDS R168, [R0+0xa200] ;  /* 0x00a2000000a87984 */ /* 0x000fe80000000800 */
[----:B------:R-:W-:Y:S03]  /*fa50*/  LDS R170, [R0+0xb200] ;  /* 0x00b2000000aa7984 */ /* 0x000fe60000000800 */
[C---:B---3--:R-:W-:Y:S01]  /*fa60*/  HMMA.1688.F32.TF32 R40, R12.reuse, R68, R40 ;  /* 0x000000440c28723c */ /* 0x048fe20000081028 */
[----:B------:R-:W-:Y:S04]  /*fa70*/  LDS R169, [R211+0xa200] ;  /* 0x00a20000d3a97984 */ /* 0x000fe80000000800 */
[----:B------:R-:W3:Y:S03]  /*fa80*/  LDS R171, [R211+0xb200] ;  /* 0x00b20000d3ab7984 */ /* 0x000ee60000000800 */
        /* <DEDUP_REMOVED lines=11> */
[----:B------:R-:W4:Y:S03]  /*fb40*/  LDS R15, [R211+0xb300] ;  /* 0x00b30000d30f7984 */ /* 0x000f260000000800 */
        /* <DEDUP_REMOVED lines=14> */
[C---:B--2---:R-:W-:Y:S01]  /*fc30*/  HMMA.1688.F32.TF32 R156, R172.reuse, R70, R156 ;  /* 0x00000046ac9c723c */ /* 0x044fe2000008109c */
[----:B------:R-:W-:Y:S04]  /*fc40*/  LDS R177, [R211+0xe000] ;  /* 0x00e00000d3b17984 */ /* 0x000fe80000000800 */
[----:B------:R-:W-:Y:S03]  /*fc50*/  LDS R179, [R211+0xf000] ;  /* 0x00f00000d3b37984 */ /* 0x000fe60000000800 */
        /* <DEDUP_REMOVED lines=21> */
[C---:B----4-:R-:W-:Y:S01]  /*fdb0*/  HMMA.1688.F32.TF32 R68, R12.reuse, R70, R40 ;  /* 0x000000460c44723c */ /* 0x050fe20000081028 */
[----:B------:R-:W-:Y:S04]  /*fdc0*/  LDS R169, [R211+0xc000] ;  /* 0x00c00000d3a97984 */ /* 0x000fe80000000800 */
[----:B------:R-:W-:Y:S03]  /*fdd0*/  LDS R171, [R211+0xd000] ;  /* 0x00d00000d3ab7984 */ /* 0x000fe60000000800 */
[C---:B------:R-:W-:Y:S01]  /*fde0*/  HMMA.1688.F32.TF32 R64, R12.reuse, R66, R36 ;  /* 0x000000420c40723c */ /* 0x040fe20000081024 */
[----:B------:R-:W1:Y:S04]  /*fdf0*/  LDSM.16.M88.4 R40, [R215+0x20080] ;  /* 0x02008000d728783b */ /* 0x000e680000000200 */
[----:B------:R-:W2:Y:S03]  /*fe00*/  LDSM.16.M88.4 R36, [R215+0x21080] ;  /* 0x02108000d724783b */ /* 0x000ea60000000200 */
[C---:B------:R-:W-:Y:S01]  /*fe10*/  HMMA.1688.F32.TF32 R60, R12.reuse, R62, R32 ;  /* 0x0000003e0c3c723c */ /* 0x040fe20000081020 */
[----:B------:R-:W3:Y:S07]  /*fe20*/  LDSM.16.M88.4 R32, [R215+0x22080] ;  /* 0x02208000d720783b */ /* 0x000eee0000000200 */
[C---:B------:R-:W-:Y:S01]  /*fe30*/  HMMA.1688.F32.TF32 R56, R12.reuse, R58, R28 ;  /* 0x0000003a0c38723c */ /* 0x040fe2000008101c */
[----:B------:R-:W4:Y:S07]  /*fe40*/  LDSM.16.M88.4 R28, [R215+0x23080] ;  /* 0x02308000d71c783b */ /* 0x000f2e0000000200 */
[C---:B------:R-:W-:Y:S01]  /*fe50*/  HMMA.1688.F32.TF32 R52, R12.reuse, R54, R24 ;  /* 0x000000360c34723c */ /* 0x040fe20000081018 */
[----:B------:R-:W3:Y:S07]  /*fe60*/  LDSM.16.M88.4 R24, [R215+0x24080] ;  /* 0x02408000d718783b */ /* 0x000eee0000000200 */
[C---:B------:R-:W-:Y:S01]  /*fe70*/  HMMA.1688.F32.TF32 R48, R12.reuse, R50, R20 ;  /* 0x000000320c30723c */ /* 0x040fe20000081014 */
[----:B------:R-:W4:Y:S07]  /*fe80*/  LDSM.16.M88.4 R20, [R215+0x25080] ;  /* 0x02508000d714783b */ /* 0x000f2e0000000200 */
[C---:B------:R-:W-:Y:S01]  /*fe90*/  HMMA.1688.F32.TF32 R44, R12.reuse, R46, R16 ;  /* 0x0000002e0c2c723c */ /* 0x040fe20000081010 */
[----:B------:R-:W4:Y:S07]  /*fea0*/  LDSM.16.M88.4 R16, [R215+0x26080] ;  /* 0x02608000d710783b */ /* 0x000f2e0000000200 */
[----:B------:R-:W-:Y:S01]  /*feb0*/  HMMA.1688.F32.TF32 R8, R12, R10, R4 ;  /* 0x0000000a0c08723c */ /* 0x000fe20000081004 */
[----:B------:R-:W4:Y:S04]  /*fec0*/  LDSM.16.M88.4 R4, [R215+0x27080] ;  /* 0x02708000d704783b */ /* 0x000f280000000200 */
[----:B------:R-:W-:Y:S03]  /*fed0*/  LDS R12, [R0+0xc100] ;  /* 0x00c10000000c7984 */ /* 0x000fe60000000800 */
[C---:B-1----:R-:W-:Y:S01]  /*fee0*/  HMMA.1688.F32.TF32 R72, R168.reuse, R40, R72 ;  /* 0x00000028a848723c */ /* 0x042fe20000081048 */
[----:B------:R-:W-:Y:S04]  /*fef0*/  LDS R14, [R0+0xd100] ;  /* 0x00d10000000e7984 */ /* 0x000fe80000000800 */
[----:B------:R-:W-:Y:S03]  /*ff00*/  LDS R13, [R211+0xc100] ;  /* 0x00c10000d30d7984 */ /* 0x000fe60000000800 */
[C---:B--2---:R-:W-:Y:S01]  /*ff10*/  HMMA.1688.F32.TF32 R76, R168.reuse, R36, R76 ;  /* 0x00000024a84c723c */ /* 0x044fe2000008104c */
[----:B------:R-:W1:Y:S07]  /*ff20*/  LDS R15, [R211+0xd100] ;  /* 0x00d10000d30f7984 */ /* 0x000e6e0000000800 */
[C---:B---3--:R-:W-:Y:S08]  /*ff30*/  HMMA.1688.F32.TF32 R132, R168.reuse, R32, R132 ;  /* 0x00000020a884723c */ /* 0x048ff00000081084 */
[C---:B----4-:R-:W-:Y:S08]  /*ff40*/  HMMA.1688.F32.TF32 R136, R168.reuse, R28, R136 ;  /* 0x0000001ca888723c */ /* 0x050ff00000081088 */
        /* <DEDUP_REMOVED lines=155> */
[----:B------:R-:W-:Y:S08]  /*10900*/  HMMA.1688.F32.TF32 R152, R176, R10, R152 ;  /* 0x0000000ab098723c */ /* 0x000ff00000081098 */
[C---:B------:R-:W-:Y:S08]  /*10910*/  HMMA.1688.F32.TF32 R156, R172.reuse, R70, R156 ;  /* 0x00000046ac9c723c */ /* 0x040ff0000008109c */
[C---:B------:R-:W-:Y:S08]  /*10920*/  HMMA.1688.F32.TF32 R160, R172.reuse, R66, R160 ;  /* 0x00000042aca0723c */ /* 0x040ff000000810a0 */
[C---:B------:R-:W-:Y:S08]  /*10930*/  HMMA.1688.F32.TF32 R164, R172.reuse, R62, R164 ;  /* 0x0000003eaca4723c */ /* 0x040ff000000810a4 */
[C---:B------:R-:W-:Y:S08]  /*10940*/  HMMA.1688.F32.TF32 R80, R172.reuse, R58, R80 ;  /* 0x0000003aac50723c */ /* 0x040ff00000081050 */
        /* <DEDUP_REMOVED lines=19> */
[----:B------:R-:W-:Y:S03]  /*10a80*/  LDS R40, [R0+0x14100] ;  /* 0x0141000000287984 */ /* 0x000fe60000000800 */
[C---:B------:R-:W-:Y:S01]  /*10a90*/  HMMA.1688.F32.TF32 R60, R12.reuse, R62, R32 ;  /* 0x0000003e0c3c723c */ /* 0x040fe20000081020 */
[----:B------:R-:W2:Y:S04]  /*10aa0*/  LDSM.16.M88.4 R32, [R215+0x21100] ;  /* 0x02110000d720783b */ /* 0x000ea80000000200 */
[----:B------:R-:W-:Y:S03]  /*10ab0*/  LDS R42, [R0+0x15100] ;  /* 0x01510000002a7984 */ /* 0x000fe60000000800 */
[C---:B------:R-:W-:Y:S01]  /*10ac0*/  HMMA.1688.F32.TF32 R56, R12.reuse, R58, R28 ;  /* 0x0000003a0c38723c */ /* 0x040fe2000008101c */
[----:B------:R-:W3:Y:S04]  /*10ad0*/  LDSM.16.M88.4 R28, [R215+0x22100] ;  /* 0x02210000d71c783b */ /* 0x000ee80000000200 */
[----:B------:R-:W-:Y:S03]  /*10ae0*/  LDS R41, [R211+0x14100] ;  /* 0x01410000d3297984 */ /* 0x000fe60000000800 */
[C---:B------:R-:W-:Y:S01]  /*10af0*/  HMMA.1688.F32.TF32 R52, R12.reuse, R54, R24 ;  /* 0x000000360c34723c */ /* 0x040fe20000081018 */
[----:B------:R-:W4:Y:S04]  /*10b00*/  LDSM.16.M88.4 R24, [R215+0x23100] ;  /* 0x02310000d718783b */ /* 0x000f280000000200 */
[----:B------:R-:W-:Y:S03]  /*10b10*/  LDS R43, [R211+0x15100] ;  /* 0x01510000d32b7984 */ /* 0x000fe60000000800 */
[C---:B------:R-:W-:Y:S01]  /*10b20*/  HMMA.1688.F32.TF32 R48, R12.reuse, R50, R20 ;  /* 0x000000320c30723c */ /* 0x040fe20000081014 */
[----:B------:R-:W4:Y:S07]  /*10b30*/  LDSM.16.M88.4 R20, [R215+0x24100] ;  /* 0x02410000d714783b */ /* 0x000f2e0000000200 */
[C---:B------:R-:W-:Y:S01]  /*10b40*/  HMMA.1688.F32.TF32 R44, R12.reuse, R46, R16 ;  /* 0x0000002e0c2c723c */ /* 0x040fe20000081010 */
[----:B------:R-:W4:Y:S07]  /*10b50*/  LDSM.16.M88.4 R16, [R215+0x25100] ;  /* 0x02510000d710783b */ /* 0x000f2e0000000200 */
[----:B------:R-:W-:Y:S01]  /*10b60*/  HMMA.1688.F32.TF32 R8, R12, R10, R4 ;  /* 0x0000000a0c08723c */ /* 0x000fe20000081004 */
[----:B------:R-:W4:Y:S04]  /*10b70*/  LDSM.16.M88.4 R12, [R215+0x26100] ;  /* 0x02610000d70c783b */ /* 0x000f280000000200 */
[----:B------:R-:W4:Y:S03]  /*10b80*/  LDSM.16.M88.4 R4, [R215+0x27100] ;  /* 0x02710000d704783b */ /* 0x000f260000000200 */
[C---:B-1----:R-:W-:Y:S08]  /*10b90*/  HMMA.1688.F32.TF32 R72, R168.reuse, R36, R72 ;  /* 0x00000024a848723c */ /* 0x042ff00000081048 */
[C---:B--2---:R-:W-:Y:S08]  /*10ba0*/  HMMA.1688.F32.TF32 R76, R168.reuse, R32, R76 ;  /* 0x00000020a84c723c */ /* 0x044ff0000008104c */
        /* <DEDUP_REMOVED lines=44> */
[-C--:B-1----:R-:W-:Y:S01]  /*10e70*/  HMMA.1688.F32.TF32 R200, R168, R38.reuse, R72 ;  /* 0x00000026a8c8723c */ /* 0x082fe20000081048 */
[----:B------:R-:W-:Y:S04]  /*10e80*/  LDS R41, [R211+0x16300] ;  /* 0x01630000d3297984 */ /* 0x000fe80000000800 */
[----:B------:R-:W1:Y:S03]  /*10e90*/  LDS R43, [R211+0x17300] ;  /* 0x01730000d32b7984 */ /* 0x000e660000000800 */
[-C--:B------:R-:W-:Y:S01]  /*10ea0*/  HMMA.1688.F32.TF32 R72, R204, R38.reuse, R156 ;  /* 0x00000026cc48723c */ /* 0x080fe2000008109c */
[----:B------:R-:W-:Y:S07]  /*10eb0*/  LDSM.16.M88.4 R156, [R208+0x26180] ;  /* 0x02618000d09c783b */ /* 0x000fee0000000200 */
[----:B------:R-:W-:Y:S08]  /*10ec0*/  HMMA.1688.F32.TF32 R100, R180, R38, R100 ;  /* 0x00000026b464723c */ /* 0x000ff00000081064 */
[C---:B------:R-:W-:Y:S01]  /*10ed0*/  HMMA.1688.F32.TF32 R192, R168.reuse, R30, R132 ;  /* 0x0000001ea8c0723c */ /* 0x040fe20000081084 */
[----:B------:R-:W-:Y:S07]  /*10ee0*/  LDSM.16.M88.4 R132, [R208+0x20180] ;  /* 0x02018000d084783b */ /* 0x000fee0000000200 */
[C---:B------:R-:W-:Y:S01]  /*10ef0*/  HMMA.1688.F32.TF32 R188, R168.reuse, R26, R136 ;  /* 0x0000001aa8bc723c */ /* 0x040fe20000081088 */
[----:B------:R-:W-:Y:S07]  /*10f00*/  LDSM.16.M88.4 R136, [R208+0x21180] ;  /* 0x02118000d088783b */ /* 0x000fee0000000200 */
[----:B------:R-:W-:Y:S08]  /*10f10*/  HMMA.1688.F32.TF32 R196, R168, R34, R76 ;  /* 0x00000022a8c4723c */ /* 0x000ff0000008104c */
[----:B-1----:R-:W-:Y:S01]  /*10f20*/  HMMA.1688.F32.TF32 R36, R40, R38, R68 ;  /* 0x000000262824723c */ /* 0x002fe20000081044 */
[----:B------:R-:W-:Y:S04]  /*10f30*/  LDS R68, [R0+0x18000] ;  /* 0x0180000000447984 */ /* 0x000fe80000000800 */
[----:B------:R-:W-:Y:S03]  /*10f40*/  LDS R70, [R0+0x19000] ;  /* 0x0190000000467984 */ /* 0x000fe60000000800 */
[C---:B------:R-:W-:Y:S01]  /*10f50*/  HMMA.1688.F32.TF32 R184, R168.reuse, R22, R140 ;  /* 0x00000016a8b8723c */ /* 0x040fe2000008108c */
[----:B------:R-:W-:Y:S04]  /*10f60*/  LDS R69, [R211+0x18000] ;  /* 0x01800000d3457984 */ /* 0x000fe80000000800 */
[----:B------:R-:W1:Y:S03]  /*10f70*/  LDS R71, [R211+0x19000] ;  /* 0x01900000d3477984 */ /* 0x000e660000000800 */
[C---:B------:R-:W-:Y:S01]  /*10f80*/  HMMA.1688.F32.TF32 R176, R168.reuse, R18, R144 ;  /* 0x00000012a8b0723c */ /* 0x040fe20000081090 */
[----:B------:R-:W2:Y:S04]  /*10f90*/  LDSM.16.M88.4 R140, [R208+0x22180] ;  /* 0x02218000d08c783b */ /* 0x000ea80000000200 */
[----:B------:R-:W3:Y:S03]  /*10fa0*/  LDSM.16.M88.4 R144, [R208+0x23180] ;  /* 0x02318000d090783b */ /* 0x000ee60000000200 */
[C---:B------:R-:W-:Y:S01]  /*10fb0*/  HMMA.1688.F32.TF32 R172, R168.reuse, R14, R148 ;  /* 0x0000000ea8ac723c */ /* 0x040fe20000081094 */
[----:B------:R-:W2:Y:S07]  /*10fc0*/  LDSM.16.M88.4 R148, [R208+0x24180] ;  /* 0x02418000d094783b */ /* 0x000eae0000000200 */
[----:B------:R-:W-:Y:S01]  /*10fd0*/  HMMA.1688.F32.TF32 R168, R168, R6, R152 ;  /* 0x00000006a8a8723c */ /* 0x000fe20000081098 */
[----:B------:R-:W1:Y:S07]  /*10fe0*/  LDSM.16.M88.4 R152, [R208+0x25180] ;  /* 0x02518000d098783b */ /* 0x000e6e0000000200 */
[C---:B------:R-:W-:Y:S01]  /*10ff0*/  HMMA.1688.F32.TF32 R76, R204.reuse, R34, R160 ;  /* 0x00000022cc4c723c */ /* 0x040fe200000810a0 */
[----:B------:R-:W1:Y:S07]  /*11000*/  LDSM.16.M88.4 R160, [R208+0x27180] ;  /* 0x02718000d0a0783b */ /* 0x000e6e0000000200 */
        /* <DEDUP_REMOVED lines=27> */
[----:B------:R-:W4:Y:S04]  /*111c0*/  LDL R202, [R1+0x98c] ;  /* 0x00098c0001ca7983 */ /* 0x000f280000100800 */
[----:B------:R-:W4:Y:S03]  /*111d0*/  LDL.LU R201, [R1+0x38] ;  /* 0x0000380001c97983 */ /* 0x000f260000300800 */
[C---:B------:R-:W-:Y:S01]  /*111e0*/  HMMA.1688.F32.TF32 R44, R68.reuse, R136, R196 ;  /* 0x00000088442c723c */ /* 0x040fe200000810c4 */
[----:B------:R-:W4:Y:S04]  /*111f0*/  LDL.LU R200, [R1+0x17c] ;  /* 0x00017c0001c87983 */ /* 0x000f280000300800 */
[----:B------:R-:W4:Y:S03]  /*11200*/  LDL.LU R199, [R1+0x184] ;  /* 0x0001840001c77983 */ /* 0x000f260000300800 */
[C---:B--2---:R-:W-:Y:S01]  /*11210*/  HMMA.1688.F32.TF32 R48, R68.reuse, R140, R192 ;  /* 0x0000008c4430723c */ /* 0x044fe200000810c0 */
[----:B------:R-:W-:Y:S04]  /*11220*/  LDS R9, [R211+0x18100] ;  /* 0x01810000d3097984 */ /* 0x000fe80000000800 */
[----:B------:R-:W1:Y:S03]  /*11230*/  LDS R11, [R211+0x19100] ;  /* 0x01910000d30b7984 */ /* 0x000e660000000800 */
[C---:B---3--:R-:W-:Y:S01]  /*11240*/  HMMA.1688.F32.TF32 R52, R68.reuse, R144, R188 ;  /* 0x000000904434723c */ /* 0x048fe200000810bc */
[----:B------:R-:W-:Y:S04]  /*11250*/  LDS R192, [R0+0x1e000] ;  /* 0x01e0000000c07984 */ /* 0x000fe80000000800 */
[----:B------:R-:W-:Y:S03]  /*11260*/  LDS R194, [R0+0x1f000] ;  /* 0x01f0000000c27984 */ /* 0x000fe60000000800 */
[C---:B------:R-:W-:Y:S01]  /*11270*/  HMMA.1688.F32.TF32 R56, R68.reuse, R148, R184 ;  /* 0x000000944438723c */ /* 0x040fe200000810b8 */
        /* <DEDUP_REMOVED lines=17> */
[C---:B------:R-:W-:Y:S01]  /*11390*/  HMMA.1688.F32.TF32 R164, R8.reuse, R140, R164 ;  /* 0x0000008c08a4723c */ /* 0x040fe200000810a4 */
[----:B------:R-:W-:Y:S04]  /*113a0*/  LDS R189, [R211+0x1e100] ;  /* 0x01e10000d3bd7984 */ /* 0x000fe80000000800 */
[----:B------:R-:W-:Y:S03]  /*113b0*/  LDS R191, [R211+0x1f100] ;  /* 0x01f10000d3bf7984 */ /* 0x000fe60000000800 */
[C---:B------:R-:W-:Y:S01]  /*113c0*/  HMMA.1688.F32.TF32 R80, R8.reuse, R144, R80 ;  /* 0x000000900850723c */ /* 0x040fe20000081050 */
[----:B------:R-:W2:Y:S04]  /*113d0*/  LDL.LU R198, [R1+0x180] ;  /* 0x0001800001c67983 */ /* 0x000ea80000300800 */
[----:B------:R-:W3:Y:S03]  /*113e0*/  LDL.LU R197, [R1+0x93c] ;  /* 0x00093c0001c57983 */ /* 0x000ee60000300800 */
[C---:B------:R-:W-:Y:S01]  /*113f0*/  HMMA.1688.F32.TF32 R84, R8.reuse, R148, R84 ;  /* 0x000000940854723c */ /* 0x040fe20000081054 */
[----:B------:R-:W2:Y:S07]  /*11400*/  LDL.LU R196, [R1+0x948] ;  /* 0x0009480001c47983 */ /* 0x000eae0000300800 */
        /* <DEDUP_REMOVED lines=64> */
[C---:B------:R-:W-:Y:S01]  /*11810*/  HMMA.1688.F32.TF32 R136, R8.reuse, R138, R32 ;  /* 0x0000008a0888723c */ /* 0x040fe20000081020 */
[----:B------:R-:W-:Y:S07]  /*11820*/  LDSM.16.M88.4 R32, [R215+0x27180] ;  /* 0x02718000d720783b */ /* 0x000fee0000000200 */
[C---:B------:R-:W-:Y:S01]  /*11830*/  HMMA.1688.F32.TF32 R140, R8.reuse, R142, R28 ;  /* 0x0000008e088c723c */ /* 0x040fe2000008101c */
[----:B------:R-:W1:Y:S07]  /*11840*/  LDSM.16.M88.4 R28, [R215+0x26180] ;  /* 0x02618000d71c783b */ /* 0x000e6e0000000200 */
[C---:B------:R-:W-:Y:S01]  /*11850*/  HMMA.1688.F32.TF32 R144, R8.reuse, R146, R24 ;  /* 0x000000920890723c */ /* 0x040fe20000081018 */
[----:B------:R-:W2:Y:S07]  /*11860*/  LDSM.16.M88.4 R24, [R215+0x25180] ;  /* 0x02518000d718783b */ /* 0x000eae0000000200 */
        /* <DEDUP_REMOVED lines=30> */
[----:B------:R-:W-:Y:S04]  /*11a50*/  LDS R166, [R0+0x1d300] ;  /* 0x01d3000000a67984 */ /* 0x000fe80000000800 */
[----:B------:R-:W-:Y:S04]  /*11a60*/  LDS R165, [R211+0x1c300] ;  /* 0x01c30000d3a57984 */ /* 0x000fe80000000800 */
[----:B------:R-:W2:Y:S01]  /*11a70*/  LDS R167, [R211+0x1d300] ;  /* 0x01d30000d3a77984 */ /* 0x000ea20000000800 */
        /* <DEDUP_REMOVED lines=12> */
[----:B------:R-:W1:Y:S03]  /*11b40*/  LDS R171, [R211+0x1f300] ;  /* 0x01f30000d3ab7984 */ /* 0x000e660000000800 */
[C---:B------:R-:W-:Y:S08]  /*11b50*/  HMMA.1688.F32.TF32 R136, R164.reuse, R8, R136 ;  /* 0x00000008a488723c */ /* 0x040ff00000081088 */
[C---:B------:R-:W-:Y:S01]  /*11b60*/  HMMA.1688.F32.TF32 R140, R164.reuse, R12, R140 ;  /* 0x0000000ca48c723c */ /* 0x040fe2000008108c */
[----:B------:R-:W2:Y:S07]  /*11b70*/  LDL.LU R13, [R1+0x934] ;  /* 0x00093400010d7983 */ /* 0x000eae0000300800 */
        /* <DEDUP_REMOVED lines=8> */
[----:B------:R-:W3:Y:S01]  /*11c00*/  LDS R167, [R211+0x1f200] ;  /* 0x01f20000d3a77984 */ /* 0x000ee20000000800 */
[-C--:B------:R-:W-:Y:S08]  /*11c10*/  HMMA.1688.F32.TF32 R180, R192, R10.reuse, R40 ;  /* 0x0000000ac0b4723c */ /* 0x080ff00000081028 */
[-C--:B------:R-:W-:Y:S08]  /*11c20*/  HMMA.1688.F32.TF32 R72, R188, R10.reuse, R72 ;  /* 0x0000000abc48723c */ /* 0x080ff00000081048 */
[----:B-1----:R-:W-:Y:S01]  /*11c30*/  HMMA.1688.F32.TF32 R136, R168, R10, R136 ;  /* 0x0000000aa888723c */ /* 0x002fe20000081088 */
[----:B------:R-:W-:Y:S01]  /*11c40*/  IADD3 R5, R201, 0x1, RZ ;  /* 0x00000001c9057810 */ /* 0x000fe20007ffe0ff */
[----:B------:R-:W-:-:S06]  /*11c50*/  IMAD.MOV.U32 R203, RZ, RZ, c[0x0][0x180] ;  /* 0x00006000ffcb7624 */ /* 0x000fcc00078e00ff */
[----:B---3--:R-:W-:Y:S01]  /*11c60*/  HMMA.1688.F32.TF32 R104, R164, R10, R104 ;  /* 0x0000000aa468723c */ /* 0x008fe20000081068 */
[----:B------:R-:W3:Y:S04]  /*11c70*/  LDL.LU R11, [R1+0x940] ;  /* 0x00094000010b7983 */ /* 0x000ee80000300800 */
[----:B------:R-:W4:Y:S04]  /*11c80*/  LDL.LU R17, [R1+0x8fc] ;  /* 0x0008fc0001117983 */ /* 0x000f280000300800 */
[----:B------:R-:W4:Y:S01]  /*11c90*/  LDL.LU R9, [R1+0x908] ;  /* 0x0009080001097983 */ /* 0x000f220000300800 */
[----:B------:R-:W-:Y:S01]  /*11ca0*/  IMAD R4, R5, -0x80, R203 ;  /* 0xffffff8005047824 */ /* 0x000fe200078e02cb */
[----:B------:R-:W-:Y:S04]  /*11cb0*/  HMMA.1688.F32.TF32 R184, R192, R6, R36 ;  /* 0x00000006c0b8723c */ /* 0x000fe80000081024 */
[----:B------:R-:W-:-:S04]  /*11cc0*/  ISETP.GT.AND P1, PT, R4, RZ, PT ;  /* 0x000000ff0400720c */ /* 0x000fc80003f24270 */
[-C--:B------:R-:W-:Y:S08]  /*11cd0*/  HMMA.1688.F32.TF32 R68, R188, R6.reuse, R68 ;  /* 0x00000006bc44723c */ /* 0x080ff00000081044 */
[-C--:B------:R-:W-:Y:S08]  /*11ce0*/  HMMA.1688.F32.TF32 R100, R164, R6.reuse, R100 ;  /* 0x00000006a464723c */ /* 0x080ff00000081064 */
[----:B------:R-:W-:Y:S07]  /*11cf0*/  HMMA.1688.F32.TF32 R132, R168, R6, R132 ;  /* 0x00000006a884723c */ /* 0x000fee0000081084 */
[----:B------:R-:W-:-:S02]  /*11d00*/  SEL R6, RZ, 0x4, !P1 ;  /* 0x00000004ff067807 */ /* 0x000fc40004800000 */
[----:B------:R-:W-:-:S05]  /*11d10*/  IADD3 R199, P1, R199, R209, RZ ;  /* 0x000000d1c7c77210 */ /* 0x000fca0007f3e0ff */
[----:B------:R-:W-:Y:S01]  /*11d20*/  IMAD.X R200, R200, 0x1, R2, P1 ;  /* 0x00000001c8c87824 */ /* 0x000fe200008e0602 */
[----:B------:R-:W-:Y:S01]  /*11d30*/  STL [R1+0x184], R199 ;  /* 0x000184c701007387 */ /* 0x000fe20000100800 */
[-C--:B------:R-:W-:Y:S03]  /*11d40*/  HMMA.1688.F32.TF32 R176, R192, R14.reuse, R44 ;  /* 0x0000000ec0b0723c */ /* 0x080fe6000008102c */
[----:B------:R-:W-:Y:S04]  /*11d50*/  STL [R1+0x17c], R200 ;  /* 0x00017cc801007387 */ /* 0x000fe80000100800 */
[----:B------:R-:W4:Y:S01]  /*11d60*/  LDL.LU R16, [R1+0x8f4] ;  /* 0x0008f40001107983 */ /* 0x000f220000300800 */
[-C--:B------:R-:W-:Y:S08]  /*11d70*/  HMMA.1688.F32.TF32 R76, R188, R14.reuse, R76 ;  /* 0x0000000ebc4c723c */ /* 0x080ff0000008104c */
[-C--:B------:R-:W-:Y:S08]  /*11d80*/  HMMA.1688.F32.TF32 R108, R164, R14.reuse, R108 ;  /* 0x0000000ea46c723c */ /* 0x080ff0000008106c */
[----:B------:R-:W-:Y:S01]  /*11d90*/  HMMA.1688.F32.TF32 R140, R168, R14, R140 ;  /* 0x0000000ea88c723c */ /* 0x000fe2000008108c */
[----:B------:R-:W4:Y:S04]  /*11da0*/  LDL.LU R15, [R1+0x900] ;  /* 0x00090000010f7983 */ /* 0x000f280000300800 */
[----:B------:R-:W4:Y:S04]  /*11db0*/  LDL.LU R14, [R1+0x8bc] ;  /* 0x0008bc00010e7983 */ /* 0x000f280000300800 */
[----:B------:R-:W4:Y:S01]  /*11dc0*/  LDL.LU R10, [R1+0x8c8] ;  /* 0x0008c800010a7983 */ /* 0x000f220000300800 */
[----:B------:R-:W-:-:S04]  /*11dd0*/  ISETP.GE.AND P0, PT, R201, R202, PT ;  /* 0x000000cac900720c */ /* 0x000fc80003f06270 */
[----:B------:R-:W-:-:S04]  /*11de0*/  SEL R6, R6, RZ, !P0 ;  /* 0x000000ff06067207 */ /* 0x000fc80004000000 */
[----:B------:R-:W-:Y:S01]  /*11df0*/  ISETP.NE.U32.AND P2, PT, R6, RZ, PT ;  /* 0x000000ff0600720c */ /* 0x000fe20003f45070 */
[----:B------:R-:W-:Y:S02]  /*11e00*/  IMAD.MOV.U32 R6, RZ, RZ, R199 ;  /* 0x000000ffff067224 */ /* 0x000fe400078e00c7 */
[----:B------:R-:W-:Y:S01]  /*11e10*/  IMAD.MOV.U32 R7, RZ, RZ, R200 ;  /* 0x000000ffff077224 */ /* 0x000fe200078e00c8 */
[----:B------:R-:W-:Y:S01]  /*11e20*/  BAR.SYNC.DEFER_BLOCKING 0x0 ;  /* 0x0000000000007b1d */ /* 0x000fe20000010000 */
[----:B------:R-:W-:Y:S02]  /*11e30*/  ISETP.GT.AND P1, PT, R4, 0x4, PT ;  /* 0x000000040400780c */ /* 0x000fe40003f24270 */
[-C--:B------:R-:W-:Y:S02]  /*11e40*/  IADD3 R198, P3, R198, R209.reuse, RZ ;  /* 0x000000d1c6c67210 */ /* 0x080fe40007f7e0ff */
[----:B------:R-:W-:-:S03]  /*11e50*/  IADD3 R196, P4, R196, R209, RZ ;  /* 0x000000d1c4c47210 */ /* 0x000fc60007f9e0ff */
[--C-:B------:R-:W-:Y:S02]  /*11e60*/  IMAD.X R218, R218, 0x1, R2.reuse, P3 ;  /* 0x00000001dada7824 */ /* 0x100fe400018e0602 */
[----:B------:R-:W-:Y:S01]  /*11e70*/  IMAD.X R197, R197, 0x1, R2, P4 ;  /* 0x00000001c5c57824 */ /* 0x000fe200020e0602 */
[----:B------:R-:W-:Y:S01]  /*11e80*/  @!PT LDS RZ, [RZ] ;  /* 0x00000000fffff984 */ /* 0x000fe20000000800 */
[----:B------:R-:W-:Y:S01]  /*11e90*/  @!PT LDS RZ, [RZ] ;  /* 0x00000000fffff984 */ /* 0x000fe20000000800 */
[----:B------:R-:W-:Y:S01]  /*11ea0*/  @!PT LDS RZ, [RZ] ;  /* 0x00000000fffff984 */ /* 0x000fe20000000800 */
[----:B------:R1:W-:Y:S02]  /*11eb0*/  LDGSTS.E [R3], [R6.64], P2 ;  /* 0x0000000006037fae */ /* 0x0003e40009121846 */
[----:B-1----:R-:W-:-:S04]  /*11ec0*/  SEL R6, RZ, 0x4, !P1 ;  /* 0x00000004ff067807 */ /* 0x002fc80004800000 */
[----:B------:R-:W-:Y:S01]  /*11ed0*/  SEL R6, R6, RZ, !P0 ;  /* 0x000000ff06067207 */ /* 0x000fe20004000000 */
[----:B------:R-:W-:-:S03]  /*11ee0*/  IMAD.MOV.U32 R7, RZ, RZ, R218 ;  /* 0x000000ffff077224 */ /* 0x000fc600078e00da */
[----:B------:R-:W-:Y:S01]  /*11ef0*/  ISETP.NE.U32.AND P1, PT, R6, RZ, PT ;  /* 0x000000ff0600720c */ /* 0x000fe20003f25070 */
[----:B------:R-:W-:-:S05]  /*11f00*/  IMAD.MOV.U32 R6, RZ, RZ, R198 ;  /* 0x000000ffff067224 */ /* 0x000fca00078e00c6 */
[----:B------:R1:W-:Y:S01]  /*11f10*/  LDGSTS.E [R3+0x200], [R6.64], P2 ;  /* 0x0020000006037fae */ /* 0x0003e20009121846 */
[----:B------:R-:W-:-:S03]  /*11f20*/  ISETP.GT.AND P2, PT, R4, 0x8, PT ;  /* 0x000000080400780c */ /* 0x000fc60003f44270 */
[----:B------:R-:W-:Y:S01]  /*11f30*/  STL [R1+0x180], R198 ;  /* 0x000180c601007387 */ /* 0x000fe20000100800 */
[----:B-1----:R-:W-:Y:S01]  /*11f40*/  IMAD.MOV.U32 R6, RZ, RZ, R196 ;  /* 0x000000ffff067224 */ /* 0x002fe200078e00c4 */
[----:B------:R-:W-:Y:S02]  /*11f50*/  MOV R7, R197 ;  /* 0x000000c500077202 */ /* 0x000fe40000000f00 */
[----:B------:R-:W-:Y:S04]  /*11f60*/  STL [R1+0x948], R196 ;  /* 0x000948c401007387 */ /* 0x000fe80000100800 */
[----:B------:R1:W-:Y:S04]  /*11f70*/  LDGSTS.E [R3+0x1000], [R6.64], P1 ;  /* 0x0100000006037fae */ /* 0x0003e80008921846 */
[----:B------:R-:W-:Y:S04]  /*11f80*/  STL [R1+0x93c], R197 ;  /* 0x00093cc501007387 */ /* 0x000fe80000100800 */
[----:B------:R-:W4:Y:S01]  /*11f90*/  LDL.LU R12, [R1+0x8c0] ;  /* 0x0008c000010c7983 */ /* 0x000f220000300800 */
[----:B-1----:R-:W-:-:S03]  /*11fa0*/  SEL R6, RZ, 0x4, !P2 ;  /* 0x00000004ff067807 */ /* 0x002fc60005000000 */
[----:B------:R-:W4:Y:S01]  /*11fb0*/  LDL.LU R8, [R1+0x888] ;  /* 0x0008880001087983 */ /* 0x000f220000300800 */
[----:B------:R-:W-:-:S04]  /*11fc0*/  SEL R6, R6, RZ, !P0 ;  /* 0x000000ff06067207 */ /* 0x000fc80004000000 */
[----:B------:R-:W-:Y:S01]  /*11fd0*/  ISETP.NE.U32.AND P2, PT, R6, RZ, PT ;  /* 0x000000ff0600720c */ /* 0x000fe20003f45070 */
[-C--:B------:R-:W-:Y:S08]  /*11fe0*/  HMMA.1688.F32.TF32 R172, R192, R18.reuse, R48 ;  /* 0x00000012c0ac723c */ /* 0x080ff00000081030 */
[-C--:B------:R-:W-:Y:S08]  /*11ff0*/  HMMA.1688.F32.TF32 R80, R188, R18.reuse, R80 ;  /* 0x00000012bc50723c */ /* 0x080ff00000081050 */
[-C--:B------:R-:W-:Y:S08]  /*12000*/  HMMA.1688.F32.TF32 R112, R164, R18.reuse, R112 ;  /* 0x00000012a470723c */ /* 0x080ff00000081070 */
[----:B------:R-:W-:Y:S01]  /*12010*/  HMMA.1688.F32.TF32 R144, R168, R18, R144 ;  /* 0x00000012a890723c */ /* 0x000fe20000081090 */
[----:B---3--:R-:W-:-:S05]  /*12020*/  IADD3 R11, P3, R11, R209, RZ ;  /* 0x000000d10b0b7210 */ /* 0x008fca0007f7e0ff */
[--C-:B--2---:R-:W-:Y:S01]  /*12030*/  IMAD.X R13, R13, 0x1, R2.reuse, P3 ;  /* 0x000000010d0d7824 */ /* 0x104fe200018e0602 */
[----:B----4-:R-:W-:Y:S01]  /*12040*/  IADD3 R9, P4, R9, R209, RZ ;  /* 0x000000d109097210 */ /* 0x010fe20007f9e0ff */
[----:B------:R-:W-:Y:S02]  /*12050*/  STL [R1+0x940], R11 ;  /* 0x0009400b01007387 */ /* 0x000fe40000100800 */
[----:B------:R-:W-:Y:S02]  /*12060*/  IMAD.MOV.U32 R7, RZ, RZ, R13 ;  /* 0x000000ffff077224 */ /* 0x000fe400078e000d */
[----:B------:R-:W-:Y:S01]  /*12070*/  IMAD.X R17, R17, 0x1, R2, P4 ;  /* 0x0000000111117824 */ /* 0x000fe200020e0602 */
[----:B------:R1:W-:Y:S01]  /*12080*/  STL [R1+0x934], R13 ;  /* 0x0009340d01007387 */ /* 0x0003e20000100800 */
[----:B------:R-:W-:-:S03]  /*12090*/  IMAD.MOV.U32 R6, RZ, RZ, R11 ;  /* 0x000000ffff067224 */ /* 0x000fc600078e000b */
[----:B------:R2:W-:Y:S04]  /*120a0*/  STL [R1+0x908], R9 ;  /* 0x0009080901007387 */ /* 0x0005e80000100800 */
[----:B------:R3:W-:Y:S04]  /*120b0*/  LDGSTS.E [R3+0x1200], [R6.64], P1 ;  /* 0x0120000006037fae */ /* 0x0007e80008921846 */
[----:B-1----:R-:W4:Y:S04]  /*120c0*/  LDL.LU R13, [R1+0x8b4] ;  /* 0x0008b400010d7983 */ /* 0x002f280000300800 */
[----:B------:R-:W-:Y:S04]  /*120d0*/  STL [R1+0x8fc], R17 ;  /* 0x0008fc1101007387 */ /* 0x000fe80000100800 */
[----:B------:R-:W4:Y:S01]  /*120e0*/  LDL.LU R11, [R1+0x87c] ;  /* 0x00087c00010b7983 */ /* 0x000f220000300800 */
[----:B---3--:R-:W-:-:S02]  /*120f0*/  IMAD.MOV.U32 R6, RZ, RZ, R9 ;  /* 0x000000ffff067224 */ /* 0x008fc400078e0009 */
[----:B------:R-:W-:Y:S01]  /*12100*/  IMAD.MOV.U32 R7, RZ, RZ, R17 ;  /* 0x000000ffff077224 */ /* 0x000fe200078e0011 */
[----:B------:R-:W-:Y:S01]  /*12110*/  ISETP.GT.AND P1, PT, R4, 0xc, PT ;  /* 0x0000000c0400780c */ /* 0x000fe20003f24270 */
[----:B------:R-:W3:Y:S04]  /*12120*/  LDL.LU R18, [R1+0x880] ;  /* 0x0008800001127983 */ /* 0x000ee80000300800 */
[----:B------:R1:W-:Y:S04]  /*12130*/  LDGSTS.E [R3+0x2000], [R6.64], P2 ;  /* 0x0200000006037fae */ /* 0x0003e80009121846 */
[----:B--2---:R-:W3:Y:S01]  /*12140*/  LDL.LU R9, [R1+0x848] ;  /* 0x0008480001097983 */ /* 0x004ee20000300800 */
[----:B-1----:R-:W-:-:S04]  /*12150*/  SEL R6, RZ, 0x4, !P1 ;  /* 0x00000004ff067807 */ /* 0x002fc80004800000 */
[----:B------:R-:W-:Y:S02]  /*12160*/  SEL R6, R6, RZ, !P0 ;  /* 0x000000ff06067207 */ /* 0x000fe40004000000 */
[----:B------:R-:W-:-:S05]  /*12170*/  IADD3 R15, P3, R15, R209, RZ ;  /* 0x000000d10f0f7210 */ /* 0x000fca0007f7e0ff */
[--C-:B------:R-:W-:Y:S01]  /*12180*/  IMAD.X R16, R16, 0x1, R2.reuse, P3 ;  /* 0x0000000110107824 */ /* 0x100fe200018e0602 */
[----:B------:R-:W-:Y:S01]  /*12190*/  IADD3 R10, P4, R10, R209, RZ ;  /* 0x000000d10a0a7210 */ /* 0x000fe20007f9e0ff */
[----:B------:R1:W-:Y:S04]  /*121a0*/  STL [R1+0x900], R15 ;  /* 0x0009000f01007387 */ /* 0x0003e80000100800 */
[----:B------:R1:W-:Y:S01]  /*121b0*/  STL [R1+0x8f4], R16 ;  /* 0x0008f41001007387 */ /* 0x0003e20000100800 */
[----:B------:R-:W-:-:S03]  /*121c0*/  IMAD.X R14, R14, 0x1, R2, P4 ;  /* 0x000000010e0e7824 */ /* 0x000fc600020e0602 */
[----:B------:R-:W-:Y:S01]  /*121d0*/  STL [R1+0x8c8], R10 ;  /* 0x0008c80a01007387 */ /* 0x000fe20000100800 */
[----:B------:R-:W-:-:S03]  /*121e0*/  ISETP.NE.U32.AND P1, PT, R6, RZ, PT ;  /* 0x000000ff0600720c */ /* 0x000fc60003f25070 */
[----:B------:R-:W3:Y:S01]  /*121f0*/  LDL.LU R19, [R1+0x874] ;  /* 0x0008740001137983 */ /* 0x000ee20000300800 */
[----:B------:R-:W-:Y:S02]  /*12200*/  IMAD.MOV.U32 R6, RZ, RZ, R15 ;  /* 0x000000ffff067224 */ /* 0x000fe400078e000f */
[----:B------:R-:W-:Y:S01]  /*12210*/  IMAD.MOV.U32 R7, RZ, RZ, R16 ;  /* 0x000000ffff077224 */ /* 0x000fe200078e0010 */
[----:B------:R1:W-:Y:S04]  /*12220*/  STL [R1+0x8bc], R14 ;  /* 0x0008bc0e01007387 */ /* 0x0003e80000100800 */
[----:B-1----:R-:W3:Y:S04]  /*12230*/  LDL.LU R15, [R1+0x83c] ;  /* 0x00083c00010f7983 */ /* 0x002ee80000300800 */
[----:B------:R1:W-:Y:S04]  /*12240*/  LDGSTS.E [R3+0x2200], [R6.64], P2 ;  /* 0x0220000006037fae */ /* 0x0003e80009121846 */
[----:B------:R-:W3:Y:S01]  /*12250*/  LDL.LU R16, [R1+0x834] ;  /* 0x0008340001107983 */ /* 0x000ee20000300800 */
[----:B-1----:R-:W-:-:S03]  /*12260*/  MOV R7, R14 ;  /* 0x0000000e00077202 */ /* 0x002fc60000000f00 */
[----:B------:R-:W3:Y:S01]  /*12270*/  LDL.LU R14, [R1+0x840] ;  /* 0x00084000010e7983 */ /* 0x000ee20000300800 */
[----:B------:R-:W-:-:S03]  /*12280*/  IMAD.MOV.U32 R6, RZ, RZ, R10 ;  /* 0x000000ffff067224 */ /* 0x000fc600078e000a */
[----:B------:R-:W3:Y:S04]  /*12290*/  LDL.LU R17, [R1+0x7fc] ;  /* 0x0007fc0001117983 */ /* 0x000ee80000300800 */
[----:B------:R-:W3:Y:S01]  /*122a0*/  LDL.LU R10, [R1+0x808] ;  /* 0x00080800010a7983 */ /* 0x000ee20000300800 */
[----:B------:R-:W-:-:S03]  /*122b0*/  ISETP.GT.AND P2, PT, R4, 0x10, PT ;  /* 0x000000100400780c */ /* 0x000fc60003f44270 */
[----:B------:R1:W-:Y:S02]  /*122c0*/  LDGSTS.E [R3+0x3000], [R6.64], P1 ;  /* 0x0300000006037fae */ /* 0x0003e40008921846 */
[----:B-1----:R-:W-:-:S04]  /*122d0*/  SEL R6, RZ, 0x4, !P2 ;  /* 0x00000004ff067807 */ /* 0x002fc80005000000 */
[----:B------:R-:W-:-:S04]  /*122e0*/  SEL R6, R6, RZ, !P0 ;  /* 0x000000ff06067207 */ /* 0x000fc80004000000 */
[----:B------:R-:W-:Y:S02]  /*122f0*/  ISETP.NE.U32.AND P2, PT, R6, RZ, PT ;  /* 0x000000ff0600720c */ /* 0x000fe40003f45070 */
[-C--:B------:R-:W-:Y:S02]  /*12300*/  IADD3 R12, P3, R12, R209.reuse, RZ ;  /* 0x000000d10c0c7210 */ /* 0x080fe40007f7e0ff */
[----:B------:R-:W-:-:S03]  /*12310*/  IADD3 R8, P4, R8, R209, RZ ;  /* 0x000000d108087210 */ /* 0x000fc60007f9e0ff */
[----:B------:R-:W-:Y:S01]  /*12320*/  STL [R1+0x8c0], R12 ;  /* 0x0008c00c01007387 */ /* 0x000fe20000100800 */
[----:B------:R-:W-:Y:S02]  /*12330*/  IMAD.MOV.U32 R6, RZ, RZ, R12 ;  /* 0x000000ffff067224 */ /* 0x000fe400078e000c */
[----:B----4-:R-:W-:-:S05]  /*12340*/  IMAD.X R13, R13, 0x1, R2, P3 ;  /* 0x000000010d0d7824 */ /* 0x010fca00018e0602 */
[----:B------:R1:W-:Y:S01]  /*12350*/  STL [R1+0x8b4], R13 ;  /* 0x0008b40d01007387 */ /* 0x0003e20000100800 */
[----:B------:R-:W-:-:S03]  /*12360*/  IMAD.X R11, R11, 0x1, R2, P4 ;  /* 0x000000010b0b7824 */ /* 0x000fc600020e0602 */
[----:B------:R-:W-:Y:S01]  /*12370*/  STL [R1+0x888], R8 ;  /* 0x0008880801007387 */ /* 0x000fe20000100800 */
[----:B------:R-:W-:-:S03]  /*12380*/  IMAD.MOV.U32 R7, RZ, RZ, R13 ;  /* 0x000000ffff077224 */ /* 0x000fc600078e000d */
[----:B------:R4:W-:Y:S04]  /*12390*/  STL [R1+0x87c], R11 ;  /* 0x00087c0b01007387 */ /* 0x0009e80000100800 */
[----:B-1----:R-:W2:Y:S04]  /*123a0*/  LDL.LU R13, [R1+0x7f4] ;  /* 0x0007f400010d7983 */ /* 0x002ea80000300800 */
[----:B------:R-:W2:Y:S04]  /*123b0*/  LDL.LU R12, [R1+0x800] ;  /* 0x00080000010c7983 */ /* 0x000ea80000300800 */
[----:B------:R1:W-:Y:S02]  /*123c0*/  LDGSTS.E [R3+0x3200], [R6.64], P1 ;  /* 0x0320000006037fae */ /* 0x0003e40008921846 */
[----:B-1----:R-:W-:-:S02]  /*123d0*/  IMAD.MOV.U32 R7, RZ, RZ, R11 ;  /* 0x000000ffff077224 */ /* 0x002fc400078e000b */
[----:B------:R-:W-:Y:S01]  /*123e0*/  IMAD.MOV.U32 R6, RZ, RZ, R8 ;  /* 0x000000ffff067224 */ /* 0x000fe200078e0008 */
[----:B----4-:R-:W4:Y:S04]  /*123f0*/  LDL.LU R11, [R1+0x7bc] ;  /* 0x0007bc00010b7983 */ /* 0x010f280000300800 */
[----:B------:R-:W4:Y:S01]  /*12400*/  LDL.LU R8, [R1+0x7c8] ;  /* 0x0007c80001087983 */ /* 0x000f220000300800 */
[----:B------:R-:W-:-:S03]  /*12410*/  ISETP.GT.AND P1, PT, R4, 0x14, PT ;  /* 0x000000140400780c */ /* 0x000fc60003f24270 */
[----:B------:R1:W-:Y:S01]  /*12420*/  LDGSTS.E [R3+0x4000], [R6.64], P2 ;  /* 0x0400000006037fae */ /* 0x0003e20009121846 */
[-C--:B---3--:R-:W-:Y:S02]  /*12430*/  IADD3 R18, P3, R18, R209.reuse, RZ ;  /* 0x000000d112127210 */ /* 0x088fe40007f7e0ff */
[----:B------:R-:W-:Y:S02]  /*12440*/  IADD3 R9, P4, R9, R209, RZ ;  /* 0x000000d109097210 */ /* 0x000fe40007f9e0ff */
[----:B-1----:R-:W-:-:S04]  /*12450*/  SEL R6, RZ, 0x4, !P1 ;  /* 0x00000004ff067807 */ /* 0x002fc80004800000 */
[----:B------:R-:W-:-:S04]  /*12460*/  SEL R6, R6, RZ, !P0 ;  /* 0x000000ff06067207 */ /* 0x000fc80004000000 */
[----:B------:R-:W-:Y:S01]  /*12470*/  ISETP.NE.U32.AND P1, PT, R6, RZ, PT ;  /* 0x000000ff0600720c */ /* 0x000fe20003f25070 */
[----:B------:R-:W-:Y:S02]  /*12480*/  IMAD.X R19, R19, 0x1, R2, P3 ;  /* 0x0000000113137824 */ /* 0x000fe400018e0602 */
[----:B------:R-:W-:Y:S02]  /*12490*/  IMAD.MOV.U32 R6, RZ, RZ, R18 ;  /* 0x000000ffff067224 */ /* 0x000fe400078e0012 */
[----:B------:R-:W-:Y:S02]  /*124a0*/  IMAD.MOV.U32 R7, RZ, RZ, R19 ;  /* 0x000000ffff077224 */ /* 0x000fe400078e0013 */
[----:B------:R-:W-:-:S03]  /*124b0*/  IMAD.X R15, R15, 0x1, R2, P4 ;  /* 0x000000010f0f7824 */ /* 0x000fc600020e0602 */
[----:B------:R1:W-:Y:S01]  /*124c0*/  LDGSTS.E [R3+0x4200], [R6.64], P2 ;  /* 0x0420000006037fae */ /* 0x0003e20009121846 */
[----:B------:R-:W-:-:S03]  /*124d0*/  ISETP.GT.AND P2, PT, R4, 0x18, PT ;  /* 0x000000180400780c */ /* 0x000fc60003f44270 */
[----:B------:R-:W-:Y:S01]  /*124e0*/  STL [R1+0x880], R18 ;  /* 0x0008801201007387 */ /* 0x000fe20000100800 */
[----:B-1----:R-:W-:Y:S01]  /*124f0*/  IMAD.MOV.U32 R6, RZ, RZ, R9 ;  /* 0x000000ffff067224 */ /* 0x002fe200078e0009 */
[----:B------:R-:W-:Y:S02]  /*12500*/  MOV R7, R15 ;  /* 0x0000000f00077202 */ /* 0x000fe40000000f00 */
[----:B------:R-:W-:-:S03]  /*12510*/  IADD3 R14, P3, R14, R209, RZ ;  /* 0x000000d10e0e7210 */ /* 0x000fc60007f7e0ff */
[----:B------:R1:W-:Y:S04]  /*12520*/  LDGSTS.E [R3+0x5000], [R6.64], P1 ;  /* 0x0500000006037fae */ /* 0x0003e80008921846 */
[----:B------:R-:W-:Y:S01]  /*12530*/  STL [R1+0x874], R19 ;  /* 0x0008741301007387 */ /* 0x000fe20000100800 */
[----:B------:R-:W-:Y:S01]  /*12540*/  IMAD.X R16, R16, 0x1, R2, P3 ;  /* 0x0000000110107824 */ /* 0x000fe200018e0602 */
[----:B------:R-:W-:Y:S02]  /*12550*/  IADD3 R10, P4, R10, R209, RZ ;  /* 0x000000d10a0a7210 */ /* 0x000fe40007f9e0ff */
[----:B------:R-:W-:Y:S01]  /*12560*/  STL [R1+0x848], R9 ;  /* 0x0008480901007387 */ /* 0x000fe20000100800 */
[----:B-1----:R-:W-:-:S03]  /*12570*/  SEL R6, RZ, 0x4, !P2 ;  /* 0x00000004ff067807 */ /* 0x002fc60005000000 */
[----:B------:R1:W-:Y:S01]  /*12580*/  STL [R1+0x83c], R15 ;  /* 0x00083c0f01007387 */ /* 0x0003e20000100800 */
[----:B------:R-:W-:Y:S01]  /*12590*/  IMAD.X R17, R17, 0x1, R2, P4 ;  /* 0x0000000111117824 */ /* 0x000fe200020e0602 */
[----:B------:R-:W-:Y:S01]  /*125a0*/  SEL R6, R6, RZ, !P0 ;  /* 0x000000ff06067207 */ /* 0x000fe20004000000 */
[----:B------:R-:W-:Y:S01]  /*125b0*/  IMAD.MOV.U32 R7, RZ, RZ, R16 ;  /* 0x000000ffff077224 */ /* 0x000fe200078e0010 */
[----:B-1----:R-:W3:Y:S04]  /*125c0*/  LDL.LU R15, [R1+0x7c0] ;  /* 0x0007c000010f7983 */ /* 0x002ee80000300800 */
[----:B------:R-:W3:Y:S01]  /*125d0*/  LDL.LU R9, [R1+0x198] ;  /* 0x0001980001097983 */ /* 0x000ee20000300800 */
[----:B------:R-:W-:-:S03]  /*125e0*/  ISETP.NE.U32.AND P2, PT, R6, RZ, PT ;  /* 0x000000ff0600720c */ /* 0x000fc60003f45070 */
[----:B------:R-:W-:Y:S01]  /*125f0*/  STL [R1+0x840], R14 ;  /* 0x0008400e01007387 */ /* 0x000fe20000100800 */
[----:B------:R-:W-:-:S03]  /*12600*/  IMAD.MOV.U32 R6, RZ, RZ, R14 ;  /* 0x000000ffff067224 */ /* 0x000fc600078e000e */
[----:B------:R1:W-:Y:S04]  /*12610*/  STL [R1+0x834], R16 ;  /* 0x0008341001007387 */ /* 0x0003e80000100800 */
[----:B------:R1:W-:Y:S04]  /*12620*/  STL [R1+0x808], R10 ;  /* 0x0008080a01007387 */ /* 0x0003e80000100800 */
[----:B------:R1:W-:Y:S04]  /*12630*/  LDGSTS.E [R3+0x5200], [R6.64], P1 ;  /* 0x0520000006037fae */ /* 0x0003e80008921846 */
[----:B-1----:R-:W3:Y:S04]  /*12640*/  LDL.LU R16, [R1+0x7b4] ;  /* 0x0007b40001107983 */ /* 0x002ee80000300800 */
[----:B------:R-:W-:Y:S04]  /*12650*/  STL [R1+0x7fc], R17 ;  /* 0x0007fc1101007387 */ /* 0x000fe80000100800 */
[----:B------:R-:W3:Y:S01]  /*12660*/  LDL.LU R14, [R1+0x194] ;  /* 0x00019400010e7983 */ /* 0x000ee20000300800 */
[----:B------:R-:W-:-:S02]  /*12670*/  IMAD.MOV.U32 R6, RZ, RZ, R10 ;  /* 0x000000ffff067224 */ /* 0x000fc400078e000a */
[----:B------:R-:W-:Y:S01]  /*12680*/  IMAD.MOV.U32 R7, RZ, RZ, R17 ;  /* 0x000000ffff077224 */ /* 0x000fe200078e0011 */
[----:B------:R-:W-:Y:S01]  /*12690*/  ISETP.GT.AND P1, PT, R4, 0x1c, PT ;  /* 0x0000001c0400780c */ /* 0x000fe20003f24270 */
[----:B------:R-:W3:Y:S04]  /*126a0*/  LDL.LU R18, [R1+0x1a0] ;  /* 0x0001a00001127983 */ /* 0x000ee80000300800 */
[----:B------:R1:W-:Y:S04]  /*126b0*/  LDGSTS.E [R3+0x6000], [R6.64], P2 ;  /* 0x0600000006037fae */ /* 0x0003e80009121846 */
[----:B------:R-:W3:Y:S01]  /*126c0*/  LDL.LU R10, [R1+0x1d8] ;  /* 0x0001d800010a7983 */ /* 0x000ee20000300800 */
[----:B-1----:R-:W-:-:S04]  /*126d0*/  SEL R6, RZ, 0x4, !P1 ;  /* 0x00000004ff067807 */ /* 0x002fc80004800000 */
[----:B------:R-:W-:-:S04]  /*126e0*/  SEL R6, R6, RZ, !P0 ;  /* 0x000000ff06067207 */ /* 0x000fc80004000000 */
[----:B------:R-:W-:Y:S02]  /*126f0*/  ISETP.NE.U32.AND P1, PT, R6, RZ, PT ;  /* 0x000000ff0600720c */ /* 0x000fe40003f25070 */
[----:B--2---:R-:W-:-:S05]  /*12700*/  IADD3 R12, P3, R12, R209, RZ ;  /* 0x000000d10c0c7210 */ /* 0x004fca0007f7e0ff */
[----:B------:R-:W-:Y:S01]  /*12710*/  IMAD.X R13, R13, 0x1, R2, P3 ;  /* 0x000000010d0d7824 */ /* 0x000fe200018e0602 */
[----:B------:R1:W-:Y:S04]  /*12720*/  STL [R1+0x800], R12 ;  /* 0x0008000c01007387 */ /* 0x0003e80000100800 */
[----:B------:R2:W-:Y:S01]  /*12730*/  STL [R1+0x7f4], R13 ;  /* 0x0007f40d01007387 */ /* 0x0005e20000100800 */
[----:B------:R-:W-:Y:S02]  /*12740*/  IMAD.MOV.U32 R6, RZ, RZ, R12 ;  /* 0x000000ffff067224 */ /* 0x000fe400078e000c */
[----:B------:R-:W-:-:S05]  /*12750*/  IMAD.MOV.U32 R7, RZ, RZ, R13 ;  /* 0x000000ffff077224 */ /* 0x000fca00078e000d */
[----:B------:R1:W-:Y:S01]  /*12760*/  LDGSTS.E [R3+0x6200], [R6.64], P2 ;  /* 0x0620000006037fae */ /* 0x0003e20009121846 */
[----:B----4-:R-:W-:-:S05]  /*12770*/  IADD3 R8, P4, R8, R209, RZ ;  /* 0x000000d108087210 */ /* 0x010fca0007f9e0ff */
[----:B------:R-:W-:Y:S01]  /*12780*/  IMAD.X R11, R11, 0x1, R2, P4 ;  /* 0x000000010b0b7824 */ /* 0x000fe200020e0602 */
[----:B------:R-:W-:Y:S04]  /*12790*/  STL [R1+0x7c8], R8 ;  /* 0x0007c80801007387 */ /* 0x000fe80000100800 */
[----:B------:R-:W4:Y:S04]  /*127a0*/  LDL.LU R19, [R1+0x19c] ;  /* 0x00019c0001137983 */ /* 0x000f280000300800 */
[----:B------:R2:W-:Y:S04]  /*127b0*/  STL [R1+0x7bc], R11 ;  /* 0x0007bc0b01007387 */ /* 0x0005e80000100800 */
[----:B-1----:R-:W4:Y:S01]  /*127c0*/  LDL.LU R12, [R1+0x1d4] ;  /* 0x0001d400010c7983 */ /* 0x002f220000300800 */
[----:B------:R-:W-:-:S03]  /*127d0*/  MOV R7, R11 ;  /* 0x0000000b00077202 */ /* 0x000fc60000000f00 */
[----:B--2---:R-:W2:Y:S04]  /*127e0*/  LDL.LU R13, [R1+0x1dc] ;  /* 0x0001dc00010d7983 */ /* 0x004ea80000300800 */
[----:B------:R-:W2:Y:S01]  /*127f0*/  LDL.LU R11, [R1+0x1e0] ;  /* 0x0001e000010b7983 */ /* 0x000ea20000300800 */
[----:B------:R-:W-:-:S03]  /*12800*/  IMAD.MOV.U32 R6, RZ, RZ, R8 ;  /* 0x000000ffff067224 */ /* 0x000fc600078e0008 */
[----:B------:R-:W2:Y:S04]  /*12810*/  LDL.LU R17, [R1+0x214] ;  /* 0x0002140001117983 */ /* 0x000ea80000300800 */
[----:B------:R-:W2:Y:S01]  /*12820*/  LDL.LU R8, [R1+0x218] ;  /* 0x0002180001087983 */ /* 0x000ea20000300800 */
[----:B------:R-:W-:-:S03]  /*12830*/  ISETP.GT.AND P2, PT, R4, 0x20, PT ;  /* 0x000000200400780c */ /* 0x000fc60003f44270 */
[----:B------:R1:W-:Y:S02]  /*12840*/  LDGSTS.E [R3+0x7000], [R6.64], P1 ;  /* 0x0700000006037fae */ /* 0x0003e40008921846 */
[----:B-1----:R-:W-:-:S04]  /*12850*/  SEL R6, RZ, 0x4, !P2 ;  /* 0x00000004ff067807 */ /* 0x002fc80005000000 */
[----:B------:R-:W-:-:S04]  /*12860*/  SEL R6, R6, RZ, !P0 ;  /* 0x000000ff06067207 */ /* 0x000fc80004000000 */
[----:B------:R-:W-:Y:S02]  /*12870*/  ISETP.NE.U32.AND P2, PT, R6, RZ, PT ;  /* 0x000000ff0600720c */ /* 0x000fe40003f45070 */
[-C--:B---3--:R-:W-:Y:S02]  /*12880*/  IADD3 R15, P3, R15, R209.reuse, RZ ;  /* 0x000000d10f0f7210 */ /* 0x088fe40007f7e0ff */
[----:B------:R-:W-:-:S03]  /*12890*/  IADD3 R9, P4, R9, R209, RZ ;  /* 0x000000d109097210 */ /* 0x000fc60007f9e0ff */
[----:B------:R-:W-:Y:S01]  /*128a0*/  STL [R1+0x7c0], R15 ;  /* 0x0007c00f01007387 */ /* 0x000fe20000100800 */
[----:B------:R-:W-:Y:S02]  /*128b0*/  IMAD.MOV.U32 R6, RZ, RZ, R15 ;  /* 0x000000ffff067224 */ /* 0x000fe400078e000f */
[----:B------:R-:W-:-:S05]  /*128c0*/  IMAD.X R16, R16, 0x1, R2, P3 ;  /* 0x0000000110107824 */ /* 0x000fca00018e0602 */
        /* <DEDUP_REMOVED lines=10> */
[----:B---3--:R-:W3:Y:S04]  /*12970*/  LDL.LU R14, [R1+0x254] ;  /* 0x00025400010e7983 */ /* 0x008ee80000300800 */
[----:B------:R-:W3:Y:S01]  /*12980*/  LDL.LU R9, [R1+0x258] ;  /* 0x0002580001097983 */ /* 0x000ee20000300800 */
[----:B------:R-:W-:-:S03]  /*12990*/  ISETP.GT.AND P1, PT, R4, 0x24, PT ;  /* 0x000000240400780c */ /* 0x000fc60003f24270 */
[----:B------:R1:W-:Y:S01]  /*129a0*/  LDGSTS.E [R3+0x8000], [R6.64], P2 ;  /* 0x0800000006037fae */ /* 0x0003e20009121846 */
[-C--:B------:R-:W-:Y:S02]  /*129b0*/  IADD3 R18, P3, R18, R209.reuse, RZ ;  /* 0x000000d112127210 */ /* 0x080fe40007f7e0ff */
[----:B------:R-:W-:Y:S02]  /*129c0*/  IADD3 R10, P4, R10, R209, RZ ;  /* 0x000000d10a0a7210 */ /* 0x000fe40007f9e0ff */
[----:B-1----:R-:W-:-:S04]  /*129d0*/  SEL R6, RZ, 0x4, !P1 ;  /* 0x00000004ff067807 */ /* 0x002fc80004800000 */
[----:B------:R-:W-:-:S04]  /*129e0*/  SEL R6, R6, RZ, !P0 ;  /* 0x000000ff06067207 */ /* 0x000fc80004000000 */
[----:B------:R-:W-:Y:S01]  /*129f0*/  ISETP.NE.U32.AND P1, PT, R6, RZ, PT ;  /* 0x000000ff0600720c */ /* 0x000fe20003f25070 */
[----:B------:R-:W-:Y:S01]  /*12a00*/  IMAD.MOV.U32 R6, RZ, RZ, R18 ;  /* 0x000000ffff067224 */ /* 0x000fe200078e0012 */
[----:B------:R-:W-:Y:S01]  /*12a10*/  STL [R1+0x1a0], R18 ;  /* 0x0001a01201007387 */ /* 0x000fe20000100800 */
[----:B----4-:R-:W-:-:S04]  /*12a20*/  IMAD.X R19, R19, 0x1, R2, P3 ;  /* 0x0000000113137824 */ /* 0x010fc800018e0602 */
[----:B------:R-:W-:Y:S02]  /*12a30*/  IMAD.MOV.U32 R7, RZ, RZ, R19 ;  /* 0x000000ffff077224 */ /* 0x000fe400078e0013 */
[----:B------:R-:W-:-:S03]  /*12a40*/  IMAD.X R12, R12, 0x1, R2, P4 ;  /* 0x000000010c0c7824 */ /* 0x000fc600020e0602 */
[----:B------:R1:W-:Y:S01]  /*12a50*/  LDGSTS.E [R3+0x8200], [R6.64], P2 ;  /* 0x0820000006037fae */ /* 0x0003e20009121846 */
[----:B------:R-:W-:Y:S02]  /*12a60*/  ISETP.GT.AND P2, PT, R4, 0x28, PT ;  /* 0x000000280400780c */ /* 0x000fe40003f44270 */
[-C--:B--2---:R-:W-:Y:S01]  /*12a70*/  IADD3 R11, P3, R11, R209.reuse, RZ ;  /* 0x000000d10b0b7210 */ /* 0x084fe20007f7e0ff */
[----:B------:R-:W-:Y:S01]  /*12a80*/  STL [R1+0x19c], R19 ;  /* 0x00019c1301007387 */ /* 0x000fe20000100800 */
[----:B-1----:R-:W-:Y:S01]  /*12a90*/  IMAD.MOV.U32 R6, RZ, RZ, R10 ;  /* 0x000000ffff067224 */ /* 0x002fe200078e000a */
[----:B------:R-:W-:Y:S02]  /*12aa0*/  MOV R7, R12 ;  /* 0x0000000c00077202 */ /* 0x000fe40000000f00 */
[----:B------:R-:W-:Y:S01]  /*12ab0*/  STL [R1+0x1d8], R10 ;  /* 0x0001d80a01007387 */ /* 0x000fe20000100800 */
[----:B------:R-:W-:Y:S01]  /*12ac0*/  IADD3 R8, P4, R8, R209, RZ ;  /* 0x000000d108087210 */ /* 0x000fe20007f9e0ff */
[----:B------:R-:W-:-:S02]  /*12ad0*/  IMAD.X R13, R13, 0x1, R2, P3 ;  /* 0x000000010d0d7824 */ /* 0x000fc400018e0602 */
[----:B------:R1:W-:Y:S04]  /*12ae0*/  LDGSTS.E [R3+0x9000], [R6.64], P1 ;  /* 0x0900000006037fae */ /* 0x0003e80008921846 */
[----:B------:R2:W-:Y:S01]  /*12af0*/  STL [R1+0x1d4], R12 ;  /* 0x0001d40c01007387 */ /* 0x0005e20000100800 */
[----:B------:R-:W-:Y:S01]  /*12b00*/  IMAD.X R17, R17, 0x1, R2, P4 ;  /* 0x0000000111117824 */ /* 0x000fe200020e0602 */
[----:B-1----:R-:W-:Y:S02]  /*12b10*/  SEL R6, RZ, 0x4, !P2 ;  /* 0x00000004ff067807 */ /* 0x002fe40005000000 */
[----:B--2---:R-:W2:Y:S01]  /*12b20*/  LDL.LU R12, [R1+0x260] ;  /* 0x00026000010c7983 */ /* 0x004ea20000300800 */
[----:B------:R-:W-:Y:S01]  /*12b30*/  IMAD.MOV.U32 R7, RZ, RZ, R13 ;  /* 0x000000ffff077224 */ /* 0x000fe200078e000d */
[----:B------:R-:W-:-:S02]  /*12b40*/  SEL R6, R6, RZ, !P0 ;  /* 0x000000ff06067207 */ /* 0x000fc40004000000 */
[----:B------:R-:W4:Y:S04]  /*12b50*/  LDL.LU R10, [R1+0x298] ;  /* 0x00029800010a7983 */ /* 0x000f280000300800 */
[----:B------:R-:W-:Y:S04]  /*12b60*/  STL [R1+0x1e0], R11 ;  /* 0x0001e00b01007387 */ /* 0x000fe80000100800 */
[----:B------:R1:W-:Y:S01]  /*12b70*/  STL [R1+0x1dc], R13 ;  /* 0x0001dc0d01007387 */ /* 0x0003e20000100800 */
[----:B------:R-:W-:-:S03]  /*12b80*/  ISETP.NE.U32.AND P2, PT, R6, RZ, PT ;  /* 0x000000ff0600720c */ /* 0x000fc60003f45070 */
[----:B------:R1:W-:Y:S01]  /*12b90*/  STL [R1+0x218], R8 ;  /* 0x0002180801007387 */ /* 0x0003e20000100800 */
[----:B------:R-:W-:-:S03]  /*12ba0*/  IMAD.MOV.U32 R6, RZ, RZ, R11 ;  /* 0x000000ffff067224 */ /* 0x000fc600078e000b */
[----:B-1----:R-:W4:Y:S04]  /*12bb0*/  LDL.LU R13, [R1+0x25c] ;  /* 0x00025c00010d7983 */ /* 0x002f280000300800 */
[----:B------:R-:W-:Y:S04]  /*12bc0*/  STL [R1+0x214], R17 ;  /* 0x0002141101007387 */ /* 0x000fe80000100800 */
[----:B------:R-:W4:Y:S04]  /*12bd0*/  LDL.LU R11, [R1+0x294] ;  /* 0x00029400010b7983 */ /* 0x000f280000300800 */
[----:B------:R1:W-:Y:S01]  /*12be0*/  LDGSTS.E [R3+0x9200], [R6.64], P1 ;  /* 0x0920000006037fae */ /* 0x0003e20008921846 */
[----:B------:R-:W-:-:S03]  /*12bf0*/  ISETP.GT.AND P1, PT, R4, 0x2c, PT ;  /* 0x0000002c0400780c */ /* 0x000fc60003f24270 */
[----:B------:R-:W4:Y:S01]  /*12c00*/  LDL.LU R18, [R1+0x2a0] ;  /* 0x0002a00001127983 */ /* 0x000f220000300800 */
[----:B-1----:R-:W-:Y:S02]  /*12c10*/  IMAD.MOV.U32 R6, RZ, RZ, R8 ;  /* 0x000000ffff067224 */ /* 0x002fe400078e0008 */
[----:B------:R-:W-:Y:S01]  /*12c20*/  IMAD.MOV.U32 R7, RZ, RZ, R17 ;  /* 0x000000ffff077224 */ /* 0x000fe200078e0011 */
[----:B------:R-:W4:Y:S04]  /*12c30*/  LDL.LU R8, [R1+0x2d8] ;  /* 0x0002d80001087983 */ /* 0x000f280000300800 */
[----:B------:R1:W-:Y:S01]  /*12c40*/  LDGSTS.E [R3+0xa000], [R6.64], P2 ;  /* 0x0a00000006037fae */ /* 0x0003e20009121846 */
[----:B------:R-:W-:Y:S02]  /*12c50*/  IADD3 R15, P3, R15, R209, RZ ;  /* 0x000000d10f0f7210 */ /* 0x000fe40007f7e0ff */
[----:B-1----:R-:W-:-:S03]  /*12c60*/  SEL R6, RZ, 0x4, !P1 ;  /* 0x00000004ff067807 */ /* 0x002fc60004800000 */
[----:B------:R-:W-:Y:S01]  /*12c70*/  IMAD.X R16, R16, 0x1, R2, P3 ;  /* 0x0000000110107824 */ /* 0x000fe200018e0602 */
[----:B------:R1:W-:Y:S01]  /*12c80*/  STL [R1+0x220], R15 ;  /* 0x0002200f01007387 */ /* 0x0003e20000100800 */
[----:B------:R-:W-:-:S03]  /*12c90*/  SEL R6, R6, RZ, !P0 ;  /* 0x000000ff06067207 */ /* 0x000fc60004000000 */
[----:B------:R1:W-:Y:S01]  /*12ca0*/  STL [R1+0x21c], R16 ;  /* 0x00021c1001007387 */ /* 0x0003e20000100800 */
[----:B------:R-:W-:Y:S01]  /*12cb0*/  ISETP.NE.U32.AND P1, PT, R6, RZ, PT ;  /* 0x000000ff0600720c */ /* 0x000fe20003f25070 */
[----:B------:R-:W-:Y:S01]  /*12cc0*/  IMAD.MOV.U32 R6, RZ, RZ, R15 ;  /* 0x000000ffff067224 */ /* 0x000fe200078e000f */
[----:B---3--:R-:W-:-:S05]  /*12cd0*/  IADD3 R9, P4, R9, R209, RZ ;  /* 0x000000d109097210 */ /* 0x008fca0007f9e0ff */
[----:B------:R-:W-:Y:S01]  /*12ce0*/  IMAD.X R14, R14, 0x1, R2, P4 ;  /* 0x000000010e0e7824 */ /* 0x000fe200020e0602 */
[----:B------:R-:W-:Y:S04]  /*12cf0*/  STL [R1+0x258], R9 ;  /* 0x0002580901007387 */ /* 0x000fe80000100800 */
[----:B------:R-:W4:Y:S01]  /*12d00*/  LDL.LU R19, [R1+0x29c] ;  /* 0x00029c0001137983 */ /* 0x000f220000300800 */
[----:B------:R-:W-:-:S03]  /*12d10*/  IMAD.MOV.U32 R7, RZ, RZ, R16 ;  /* 0x000000ffff077224 */ /* 0x000fc600078e0010 */
[----:B------:R1:W-:Y:S04]  /*12d20*/  STL [R1+0x254], R14 ;  /* 0x0002540e01007387 */ /* 0x0003e80000100800 */
[----:B-1----:R-:W4:Y:S04]  /*12d30*/  LDL.LU R15, [R1+0x2d4] ;  /* 0x0002d400010f7983 */ /* 0x002f280000300800 */
[----:B------:R1:W-:Y:S04]  /*12d40*/  LDGSTS.E [R3+0xa200], [R6.64], P2 ;  /* 0x0a20000006037fae */ /* 0x0003e80009121846 */
[----:B------:R-:W4:Y:S01]  /*12d50*/  LDL.LU R16, [R1+0x2dc] ;  /* 0x0002dc0001107983 */ /* 0x000f220000300800 */
[----:B-1----:R-:W-:-:S03]  /*12d60*/  MOV R7, R14 ;  /* 0x0000000e00077202 */ /* 0x002fc60000000f00 */
[----:B------:R-:W4:Y:S01]  /*12d70*/  LDL.LU R14, [R1+0x2e0] ;  /* 0x0002e000010e7983 */ /* 0x000f220000300800 */
[----:B------:R-:W-:-:S03]  /*12d80*/  IMAD.MOV.U32 R6, RZ, RZ, R9 ;  /* 0x000000ffff067224 */ /* 0x000fc600078e0009 */
[----:B------:R-:W4:Y:S04]  /*12d90*/  LDL.LU R17, [R1+0x314] ;  /* 0x0003140001117983 */ /* 0x000f280000300800 */
[----:B------:R-:W4:Y:S01]  /*12da0*/  LDL.LU R9, [R1+0x318] ;  /* 0x0003180001097983 */ /* 0x000f220000300800 */
[----:B------:R-:W-:-:S03]  /*12db0*/  ISETP.GT.AND P2, PT, R4, 0x30, PT ;  /* 0x000000300400780c */ /* 0x000fc60003f44270 */
[----:B------:R1:W-:Y:S02]  /*12dc0*/  LDGSTS.E [R3+0xb000], [R6.64], P1 ;  /* 0x0b00000006037fae */ /* 0x0003e40008921846 */
[----:B-1----:R-:W-:-:S04]  /*12dd0*/  SEL R6, RZ, 0x4, !P2 ;  /* 0x00000004ff067807 */ /* 0x002fc80005000000 */
[----:B------:R-:W-:-:S04]  /*12de0*/  SEL R6, R6, RZ, !P0 ;  /* 0x000000ff06067207 */ /* 0x000fc80004000000 */
[----:B------:R-:W-:Y:S02]  /*12df0*/  ISETP.NE.U32.AND P2, PT, R6, RZ, PT ;  /* 0x000000ff0600720c */ /* 0x000fe40003f45070 */
[-C--:B--2---:R-:W-:Y:S02]  /*12e00*/  IADD3 R12, P3, R12, R209.reuse, RZ ;  /* 0x000000d10c0c7210 */ /* 0x084fe40007f7e0ff */
[----:B----4-:R-:W-:-:S03]  /*12e10*/  IADD3 R10, P4, R10, R209, RZ ;  /* 0x000000d10a0a7210 */ /* 0x010fc60007f9e0ff */
[----:B------:R-:W-:Y:S01]  /*12e20*/  IMAD.MOV.U32 R6, RZ, RZ, R12 ;  /* 0x000000ffff067224 */ /* 0x000fe200078e000c */
[----:B------:R-:W-:Y:S01]  /*12e30*/  STL [R1+0x260], R12 ;  /* 0x0002600c01007387 */ /* 0x000fe20000100800 */
[----:B------:R-:W-:-:S04]  /*12e40*/  IMAD.X R13, R13, 0x1, R2, P3 ;  /* 0x000000010d0d7824 */ /* 0x000fc800018e0602 */
[----:B------:R-:W-:Y:S01]  /*12e50*/  IMAD.MOV.U32 R7, RZ, RZ, R13 ;  /* 0x000000ffff077224 */ /* 0x000fe200078e000d */
[----:B------:R1:W-:Y:S01]  /*12e60*/  STL [R1+0x25c], R13 ;  /* 0x00025c0d01007387 */ /* 0x0003e20000100800 */
[----:B------:R-:W-:-:S03]  /*12e70*/  IMAD.X R11, R11, 0x1, R2, P4 ;  /* 0x000000010b0b7824 */ /* 0x000fc600020e0602 */
[----:B------:R-:W-:Y:S04]  /*12e80*/  STL [R1+0x298], R10 ;  /* 0x0002980a01007387 */ /* 0x000fe80000100800 */
[----:B------:R2:W-:Y:S04]  /*12e90*/  LDGSTS.E [R3+0xb200], [R6.64], P1 ;  /* 0x0b20000006037fae */ /* 0x0005e80008921846 */
[----:B------:R4:W-:Y:S04]  /*12ea0*/  STL [R1+0x294], R11 ;  /* 0x0002940b01007387 */ /* 0x0009e80000100800 */
[----:B-1----:R-:W3:Y:S01]  /*12eb0*/  LDL.LU R13, [R1+0x31c] ;  /* 0x00031c00010d7983 */ /* 0x002ee20000300800 */
[----:B--2---:R-:W-:-:S03]  /*12ec0*/  IMAD.MOV.U32 R7, RZ, RZ, R11 ;  /* 0x000000ffff077224 */ /* 0x004fc600078e000b */
[----:B----4-:R-:W2:Y:S01]  /*12ed0*/  LDL.LU R11, [R1+0x320] ;  /* 0x00032000010b7983 */ /* 0x010ea20000300800 */
[----:B------:R-:W-:-:S03]  /*12ee0*/  IMAD.MOV.U32 R6, RZ, RZ, R10 ;  /* 0x000000ffff067224 */ /* 0x000fc600078e000a */
[----:B------:R-:W4:Y:S04]  /*12ef0*/  LDL.LU R12, [R1+0x354] ;  /* 0x00035400010c7983 */ /* 0x000f280000300800 */
[----:B------:R-:W4:Y:S01]  /*12f00*/  LDL.LU R10, [R1+0x358] ;  /* 0x00035800010a7983 */ /* 0x000f220000300800 */
        /* <DEDUP_REMOVED lines=9> */
[----:B------:R-:W-:-:S04]  /*12fa0*/  IMAD.X R19, R19, 0x1, R2, P3 ;  /* 0x0000000113137824 */ /* 0x000fc800018e0602 */
        /* <DEDUP_REMOVED lines=10> */
[--C-:B------:R-:W-:Y:S01]  /*13050*/  IMAD.X R16, R16, 0x1, R2.reuse, P3 ;  /* 0x0000000110107824 */ /* 0x100fe200018e0602 */
[----:B------:R-:W-:Y:S02]  /*13060*/  IADD3 R9, P4, R9, R209, RZ ;  /* 0x000000d109097210 */ /* 0x000fe40007f9e0ff */
[----:B------:R1:W-:Y:S02]  /*13070*/  STL [R1+0x2d4], R15 ;  /* 0x0002d40f01007387 */ /* 0x0003e40000100800 */
[----:B-1----:R-:W-:Y:S01]  /*13080*/  SEL R6, RZ, 0x4, !P2 ;  /* 0x00000004ff067807 */ /* 0x002fe20005000000 */
[----:B------:R-:W-:-:S03]  /*13090*/  IMAD.X R17, R17, 0x1, R2, P4 ;  /* 0x0000000111117824 */ /* 0x000fc600020e0602 */
[----:B------:R-:W-:Y:S01]  /*130a0*/  SEL R6, R6, RZ, !P0 ;  /* 0x000000ff06067207 */ /* 0x000fe20004000000 */
[----:B------:R-:W4:Y:S01]  /*130b0*/  LDL.LU R15, [R1+0x360] ;  /* 0x00036000010f7983 */ /* 0x000f220000300800 */
[----:B------:R-:W-:-:S03]  /*130c0*/  IMAD.MOV.U32 R7, RZ, RZ, R16 ;  /* 0x000000ffff077224 */ /* 0x000fc600078e0010 */
[----:B------:R-:W4:Y:S01]  /*130d0*/  LDL.LU R8, [R1+0x398] ;  /* 0x0003980001087983 */ /* 0x000f220000300800 */
[----:B------:R-:W-:-:S03]  /*130e0*/  ISETP.NE.U32.AND P2, PT, R6, RZ, PT ;  /* 0x000000ff0600720c */ /* 0x000fc60003f45070 */
[----:B------:R-:W-:Y:S01]  /*130f0*/  STL [R1+0x2e0], R14 ;  /* 0x0002e00e01007387 */ /* 0x000fe20000100800 */
[----:B------:R-:W-:-:S03]  /*13100*/  IMAD.MOV.U32 R6, RZ, RZ, R14 ;  /* 0x000000ffff067224 */ /* 0x000fc600078e000e */
[----:B------:R1:W-:Y:S04]  /*13110*/  STL [R1+0x2dc], R16 ;  /* 0x0002dc1001007387 */ /* 0x0003e80000100800 */
[----:B------:R1:W-:Y:S04]  /*13120*/  STL [R1+0x318], R9 ;  /* 0x0003180901007387 */ /* 0x0003e80000100800 */
[----:B------:R1:W-:Y:S04]  /*13130*/  LDGSTS.E [R3+0xd200], [R6.64], P1 ;  /* 0x0d20000006037fae */ /* 0x0003e80008921846 */
[----:B-1----:R-:W4:Y:S04]  /*13140*/  LDL.LU R16, [R1+0x35c] ;  /* 0x00035c0001107983 */ /* 0x002f280000300800 */
[----:B------:R-:W-:Y:S04]  /*13150*/  STL [R1+0x314], R17 ;  /* 0x0003141101007387 */ /* 0x000fe80000100800 */
[----:B------:R-:W4:Y:S01]  /*13160*/  LDL.LU R14, [R1+0x394] ;  /* 0x00039400010e7983 */ /* 0x000f220000300800 */
[----:B------:R-:W-:-:S02]  /*13170*/  IMAD.MOV.U32 R6, RZ, RZ, R9 ;  /* 0x000000ffff067224 */ /* 0x000fc400078e0009 */
[----:B------:R-:W-:Y:S01]  /*13180*/  IMAD.MOV.U32 R7, RZ, RZ, R17 ;  /* 0x000000ffff077224 */ /* 0x000fe200078e0011 */
[----:B------:R-:W-:Y:S01]  /*13190*/  ISETP.GT.AND P1, PT, R4, 0x3c, PT ;  /* 0x0000003c0400780c */ /* 0x000fe20003f24270 */
[----:B------:R-:W4:Y:S04]  /*131a0*/  LDL.LU R18, [R1+0x3a0] ;  /* 0x0003a00001127983 */ /* 0x000f280000300800 */
[----:B------:R1:W-:Y:S04]  /*131b0*/  LDGSTS.E [R3+0xe000], [R6.64], P2 ;  /* 0x0e00000006037fae */ /* 0x0003e80009121846 */
[----:B------:R-:W4:Y:S01]  /*131c0*/  LDL.LU R9, [R1+0x3d8] ;  /* 0x0003d80001097983 */ /* 0x000f220000300800 */
[----:B-1----:R-:W-:-:S04]  /*131d0*/  SEL R6, RZ, 0x4, !P1 ;  /* 0x00000004ff067807 */ /* 0x002fc80004800000 */
[----:B------:R-:W-:-:S04]  /*131e0*/  SEL R6, R6, RZ, !P0 ;  /* 0x000000ff06067207 */ /* 0x000fc80004000000 */
[----:B------:R-:W-:Y:S02]  /*131f0*/  ISETP.NE.U32.AND P1, PT, R6, RZ, PT ;  /* 0x000000ff0600720c */ /* 0x000fe40003f25070 */
[----:B--2---:R-:W-:-:S05]  /*13200*/  IADD3 R11, P3, R11, R209, RZ ;  /* 0x000000d10b0b7210 */ /* 0x004fca0007f7e0ff */
[--C-:B---3--:R-:W-:Y:S01]  /*13210*/  IMAD.X R13, R13, 0x1, R2.reuse, P3 ;  /* 0x000000010d0d7824 */ /* 0x108fe200018e0602 */
[----:B----4-:R-:W-:Y:S01]  /*13220*/  IADD3 R10, P4, R10, R209, RZ ;  /* 0x000000d10a0a7210 */ /* 0x010fe20007f9e0ff */
[----:B------:R1:W-:Y:S04]  /*13230*/  STL [R1+0x320], R11 ;  /* 0x0003200b01007387 */ /* 0x0003e80000100800 */
[----:B------:R-:W-:Y:S01]  /*13240*/  STL [R1+0x31c], R13 ;  /* 0x00031c0d01007387 */ /* 0x000fe20000100800 */
[----:B------:R-:W-:-:S03]  /*13250*/  IMAD.X R12, R12, 0x1, R2, P4 ;  /* 0x000000010c0c7824 */ /* 0x000fc600020e0602 */
[----:B------:R-:W-:Y:S01]  /*13260*/  STL [R1+0x358], R10 ;  /* 0x0003580a01007387 */ /* 0x000fe20000100800 */
[----:B------:R-:W-:-:S03]  /*13270*/  IMAD.MOV.U32 R6, RZ, RZ, R11 ;  /* 0x000000ffff067224 */ /* 0x000fc600078e000b */
[----:B------:R-:W2:Y:S01]  /*13280*/  LDL.LU R19, [R1+0x39c] ;  /* 0x00039c0001137983 */ /* 0x000ea20000300800 */
[----:B------:R-:W-:-:S03]  /*13290*/  IMAD.MOV.U32 R7, RZ, RZ, R13 ;  /* 0x000000ffff077224 */ /* 0x000fc600078e000d */
[----:B------:R3:W-:Y:S04]  /*132a0*/  STL [R1+0x354], R12 ;  /* 0x0003540c01007387 */ /* 0x0007e80000100800 */
[----:B-1----:R-:W4:Y:S04]  /*132b0*/  LDL.LU R11, [R1+0x3d4] ;  /* 0x0003d400010b7983 */ /* 0x002f280000300800 */
[----:B------:R1:W-:Y:S02]  /*132c0*/  LDGSTS.E [R3+0xe200], [R6.64], P2 ;  /* 0x0e20000006037fae */ /* 0x0003e40009121846 */
[----:B-1----:R-:W-:Y:S01]  /*132d0*/  MOV R7, R12 ;  /* 0x0000000c00077202 */ /* 0x002fe20000000f00 */
[----:B------:R-:W-:Y:S01]  /*132e0*/  IMAD.MOV.U32 R6, RZ, RZ, R10 ;  /* 0x000000ffff067224 */ /* 0x000fe200078e000a */
[----:B---3--:R-:W3:Y:S04]  /*132f0*/  LDL.LU R12, [R1+0x3dc] ;  /* 0x0003dc00010c7983 */ /* 0x008ee80000300800 */
[----:B------:R-:W3:Y:S04]  /*13300*/  LDL.LU R10, [R1+0x3e0] ;  /* 0x0003e000010a7983 */ /* 0x000ee80000300800 */
        /* <DEDUP_REMOVED lines=17> */
[----:B-1----:R-:W3:Y:S04]  /*13420*/  LDL.LU R16, [R1+0x41c] ;  /* 0x00041c0001107983 */ /* 0x002ee80000300800 */
[----:B------:R-:W3:Y:S04]  /*13430*/  LDL.LU R15, [R1+0x420] ;  /* 0x00042000010f7983 */ /* 0x000ee80000300800 */
[----:B------:R1:W-:Y:S02]  /*13440*/  LDGSTS.E [R3+0xf200], [R6.64], P1 ;  /* 0x0f20000006037fae */ /* 0x0003e40008921846 */
[----:B-1----:R-:W-:-:S02]  /*13450*/  IMAD.MOV.U32 R7, RZ, RZ, R14 ;  /* 0x000000ffff077224 */ /* 0x002fc400078e000e */
[----:B------:R-:W-:Y:S01]  /*13460*/  IMAD.MOV.U32 R6, RZ, RZ, R8 ;  /* 0x000000ffff067224 */ /* 0x000fe200078e0008 */
[----:B------:R-:W3:Y:S04]  /*13470*/  LDL.LU R14, [R1+0x454] ;  /* 0x00045400010e7983 */ /* 0x000ee80000300800 */
        /* <DEDUP_REMOVED lines=10> */
[----:B--2---:R-:W-:-:S04]  /*13520*/  IMAD.X R19, R19, 0x1, R2, P3 ;  /* 0x0000000113137824 */ /* 0x004fc800018e0602 */
[----:B------:R-:W-:Y:S02]  /*13530*/  IMAD.MOV.U32 R7, RZ, RZ, R19 ;  /* 0x000000ffff077224 */ /* 0x000fe400078e0013 */
[----:B----4-:R-:W-:-:S03]  /*13540*/  IMAD.X R11, R11, 0x1, R2, P4 ;  /* 0x000000010b0b7824 */ /* 0x010fc600020e0602 */
[----:B------:R1:W-:Y:S01]  /*13550*/  LDGSTS.E [R3+0x10200], [R6.64], P2 ;  /* 0x1020000006037fae */ /* 0x0003e20009121846 */
[----:B------:R-:W-:-:S03]  /*13560*/  ISETP.GT.AND P2, PT, R4, 0x48, PT ;  /* 0x000000480400780c */ /* 0x000fc60003f44270 */
[----:B------:R-:W-:Y:S01]  /*13570*/  STL [R1+0x39c], R19 ;  /* 0x00039c1301007387 */ /* 0x000fe20000100800 */
[----:B-1----:R-:W-:Y:S01]  /*13580*/  MOV R6, R9 ;  /* 0x0000000900067202 */ /* 0x002fe20000000f00 */
[----:B------:R-:W-:Y:S02]  /*13590*/  IMAD.MOV.U32 R7, RZ, RZ, R11 ;  /* 0x000000ffff077224 */ /* 0x000fe400078e000b */
[----:B------:R-:W-:Y:S04]  /*135a0*/  STL [R1+0x3d8], R9 ;  /* 0x0003d80901007387 */ /* 0x000fe80000100800 */
[----:B------:R1:W-:Y:S01]  /*135b0*/  LDGSTS.E [R3+0x11000], [R6.64], P1 ;  /* 0x1100000006037fae */ /* 0x0003e20008921846 */
[----:B---3--:R-:W-:-:S03]  /*135c0*/  IADD3 R10, P3, R10, R209, RZ ;  /* 0x000000d10a0a7210 */ /* 0x008fc60007f7e0ff */
[----:B------:R2:W-:Y:S02]  /*135d0*/  STL [R1+0x3d4], R11 ;  /* 0x0003d40b01007387 */ /* 0x0005e40000100800 */
[----:B------:R-:W-:Y:S01]  /*135e0*/  IMAD.X R12, R12, 0x1, R2, P3 ;  /* 0x000000010c0c7824 */ /* 0x000fe200018e0602 */
[----:B------:R-:W-:Y:S02]  /*135f0*/  IADD3 R13, P4, R13, R209, RZ ;  /* 0x000000d10d0d7210 */ /* 0x000fe40007f9e0ff */
[----:B-1----:R-:W-:Y:S01]  /*13600*/  SEL R6, RZ, 0x4, !P2 ;  /* 0x00000004ff067807 */ /* 0x002fe20005000000 */
[----:B--2---:R-:W2:Y:S01]  /*13610*/  LDL.LU R11, [R1+0x460] ;  /* 0x00046000010b7983 */ /* 0x004ea20000300800 */
[----:B------:R-:W-:-:S03]  /*13620*/  IMAD.MOV.U32 R7, RZ, RZ, R12 ;  /* 0x000000ffff077224 */ /* 0x000fc600078e000c */
[----:B------:R-:W3:Y:S01]  /*13630*/  LDL.LU R9, [R1+0x498] ;  /* 0x0004980001097983 */ /* 0x000ee20000300800 */
[----:B------:R-:W-:Y:S01]  /*13640*/  SEL R6, R6, RZ, !P0 ;  /* 0x000000ff06067207 */ /* 0x000fe20004000000 */
[----:B------:R-:W-:Y:S02]  /*13650*/  IMAD.X R17, R17, 0x1, R2, P4 ;  /* 0x0000000111117824 */ /* 0x000fe400020e0602 */
[----:B------:R-:W-:Y:S04]  /*13660*/  STL [R1+0x3e0], R10 ;  /* 0x0003e00a01007387 */ /* 0x000fe80000100800 */
[----:B------:R1:W-:Y:S01]  /*13670*/  STL [R1+0x3dc], R12 ;  /* 0x0003dc0c01007387 */ /* 0x0003e20000100800 */
[----:B------:R-:W-:-:S03]  /*13680*/  ISETP.NE.U32.AND P2, PT, R6, RZ, PT ;  /* 0x000000ff0600720c */ /* 0x000fc60003f45070 */
[----:B------:R4:W-:Y:S01]  /*13690*/  STL [R1+0x418], R13 ;  /* 0x0004180d01007387 */ /* 0x0009e20000100800 */
[----:B------:R-:W-:-:S03]  /*136a0*/  IMAD.MOV.U32 R6, RZ, RZ, R10 ;  /* 0x000000ffff067224 */ /* 0x000fc600078e000a */
[----:B-1----:R-:W3:Y:S04]  /*136b0*/  LDL.LU R12, [R1+0x45c] ;  /* 0x00045c00010c7983 */ /* 0x002ee80000300800 */
[----:B------:R-:W-:Y:S04]  /*136c0*/  STL [R1+0x414], R17 ;  /* 0x0004141101007387 */ /* 0x000fe80000100800 */
[----:B------:R-:W3:Y:S04]  /*136d0*/  LDL.LU R10, [R1+0x494] ;  /* 0x00049400010a7983 */ /* 0x000ee80000300800 */
[----:B------:R1:W-:Y:S01]  /*136e0*/  LDGSTS.E [R3+0x11200], [R6.64], P1 ;  /* 0x1120000006037fae */ /* 0x0003e20008921846 */
[----:B------:R-:W-:-:S03]  /*136f0*/  ISETP.GT.AND P1, PT, R4, 0x4c, PT ;  /* 0x0000004c0400780c */ /* 0x000fc60003f24270 */
[----:B------:R-:W3:Y:S01]  /*13700*/  LDL.LU R18, [R1+0x4a0] ;  /* 0x0004a00001127983 */ /* 0x000ee20000300800 */
[----:B-1----:R-:W-:Y:S02]  /*13710*/  IMAD.MOV.U32 R6, RZ, RZ, R13 ;  /* 0x000000ffff067224 */ /* 0x002fe400078e000d */
[----:B------:R-:W-:Y:S01]  /*13720*/  IMAD.MOV.U32 R7, RZ, RZ, R17 ;  /* 0x000000ffff077224 */ /* 0x000fe200078e0011 */
[----:B----4-:R-:W3:Y:S04]  /*13730*/  LDL.LU R13, [R1+0x4d8] ;  /* 0x0004d800010d7983 */ /* 0x010ee80000300800 */
[----:B------:R1:W-:Y:S02]  /*13740*/  LDGSTS.E [R3+0x12000], [R6.64], P2 ;  /* 0x1200000006037fae */ /* 0x0003e40009121846 */
[----:B-1----:R-:W-:-:S04]  /*13750*/  SEL R6, RZ, 0x4, !P1 ;  /* 0x00000004ff067807 */ /* 0x002fc80004800000 */
[----:B------:R-:W-:Y:S02]  /*13760*/  SEL R6, R6, RZ, !P0 ;  /* 0x000000ff06067207 */ /* 0x000fe40004000000 */
[----:B------:R-:W-:-:S05]  /*13770*/  IADD3 R15, P3, R15, R209, RZ ;  /* 0x000000d10f0f7210 */ /* 0x000fca0007f7e0ff */
[----:B------:R-:W-:Y:S01]  /*13780*/  IMAD.X R16, R16, 0x1, R2, P3 ;  /* 0x0000000110107824 */ /* 0x000fe200018e0602 */
[----:B------:R1:W-:Y:S04]  /*13790*/  STL [R1+0x420], R15 ;  /* 0x0004200f01007387 */ /* 0x0003e80000100800 */
[----:B------:R1:W-:Y:S01]  /*137a0*/  STL [R1+0x41c], R16 ;  /* 0x00041c1001007387 */ /* 0x0003e20000100800 */
[----:B------:R-:W-:Y:S01]  /*137b0*/  ISETP.NE.U32.AND P1, PT, R6, RZ, PT ;  /* 0x000000ff0600720c */ /* 0x000fe20003f25070 */
[----:B------:R-:W-:Y:S01]  /*137c0*/  IMAD.MOV.U32 R6, RZ, RZ, R15 ;  /* 0x000000ffff067224 */ /* 0x000fe200078e000f */
[----:B------:R-:W-:-:S05]  /*137d0*/  IADD3 R8, P4, R8, R209, RZ ;  /* 0x000000d108087210 */ /* 0x000fca0007f9e0ff */
[----:B------:R-:W-:Y:S01]  /*137e0*/  STL [R1+0x458], R8 ;  /* 0x0004580801007387 */ /* 0x000fe20000100800 */
[----:B------:R-:W-:-:S03]  /*137f0*/  IMAD.X R14, R14, 0x1, R2, P4 ;  /* 0x000000010e0e7824 */ /* 0x000fc600020e0602 */
[----:B------:R-:W3:Y:S01]  /*13800*/  LDL.LU R19, [R1+0x49c] ;  /* 0x00049c0001137983 */ /* 0x000ee20000300800 */
[----:B------:R-:W-:-:S03]  /*13810*/  MOV R7, R16 ;  /* 0x0000001000077202 */ /* 0x000fc60000000f00 */
[----:B------:R1:W-:Y:S04]  /*13820*/  STL [R1+0x454], R14 ;  /* 0x0004540e01007387 */ /* 0x0003e80000100800 */
[----:B-1----:R-:W3:Y:S04]  /*13830*/  LDL.LU R15, [R1+0x4d4] ;  /* 0x0004d400010f7983 */ /* 0x002ee80000300800 */
[----:B------:R1:W-:Y:S04]  /*13840*/  LDGSTS.E [R3+0x12200], [R6.64], P2 ;  /* 0x1220000006037fae */ /* 0x0003e80009121846 */
[----:B------:R-:W3:Y:S01]  /*13850*/  LDL.LU R16, [R1+0x4dc] ;  /* 0x0004dc0001107983 */ /* 0x000ee20000300800 */
[----:B-1----:R-:W-:-:S03]  /*13860*/  IMAD.MOV.U32 R7, RZ, RZ, R14 ;  /* 0x000000ffff077224 */ /* 0x002fc600078e000e */
        /* <DEDUP_REMOVED lines=9> */
[-C--:B--2---:R-:W-:Y:S02]  /*13900*/  IADD3 R11, P3, R11, R209.reuse, RZ ;  /* 0x000000d10b0b7210 */ /* 0x084fe40007f7e0ff */
[----:B---3--:R-:W-:-:S03]  /*13910*/  IADD3 R9, P4, R9, R209, RZ ;  /* 0x000000d109097210 */ /* 0x008fc60007f9e0ff */
        /* <DEDUP_REMOVED lines=9> */
[----:B-1----:R-:W4:Y:S01]  /*139b0*/  LDL.LU R12, [R1+0x51c] ;  /* 0x00051c00010c7983 */ /* 0x002f220000300800 */
[----:B--2---:R-:W-:-:S03]  /*139c0*/  IMAD.MOV.U32 R7, RZ, RZ, R10 ;  /* 0x000000ffff077224 */ /* 0x004fc600078e000a */
[----:B---3--:R-:W2:Y:S01]  /*139d0*/  LDL.LU R10, [R1+0x520] ;  /* 0x00052000010a7983 */ /* 0x008ea20000300800 */
        /* <DEDUP_REMOVED lines=9> */
[----:B------:R-:W-:Y:S02]  /*13a70*/  ISETP.NE.U32.AND P1, PT, R6, RZ, PT ;  /* 0x000000ff0600720c */ /* 0x000fe40003f25070 */
[----:B------:R-:W-:Y:S01]  /*13a80*/  MOV R6, R18 ;  /* 0x0000001200067202 */ /* 0x000fe20000000f00 */
[----:B------:R-:W-:Y:S01]  /*13a90*/  STL [R1+0x4a0], R18 ;  /* 0x0004a01201007387 */ /* 0x000fe20000100800 */
[----:B------:R-:W-:-:S04]  /*13aa0*/  IMAD.X R19, R19, 0x1, R2, P3 ;  /* 0x0000000113137824 */ /* 0x000fc800018e0602 */
[----:B------:R-:W-:Y:S02]  /*13ab0*/  IMAD.MOV.U32 R7, RZ, RZ, R19 ;  /* 0x000000ffff077224 */ /* 0x000fe400078e0013 */
[----:B------:R-:W-:-:S03]  /*13ac0*/  IMAD.X R15, R15, 0x1, R2, P4 ;  /* 0x000000010f0f7824 */ /* 0x000fc600020e0602 */
[----:B------:R1:W-:Y:S01]  /*13ad0*/  LDGSTS.E [R3+0x14200], [R6.64], P2 ;  /* 0x1420000006037fae */ /* 0x0003e20009121846 */
[----:B------:R-:W-:-:S03]  /*13ae0*/  ISETP.GT.AND P2, PT, R4, 0x58, PT ;  /* 0x000000580400780c */ /* 0x000fc60003f44270 */
[----:B------:R-:W-:Y:S01]  /*13af0*/  STL [R1+0x49c], R19 ;  /* 0x00049c1301007387 */ /* 0x000fe20000100800 */
[----:B-1----:R-:W-:Y:S02]  /*13b00*/  IMAD.MOV.U32 R6, RZ, RZ, R13 ;  /* 0x000000ffff067224 */ /* 0x002fe400078e000d */
[----:B------:R-:W-:Y:S01]  /*13b10*/  IMAD.MOV.U32 R7, RZ, RZ, R15 ;  /* 0x000000ffff077224 */ /* 0x000fe200078e000f */
[----:B------:R-:W-:-:S04]  /*13b20*/  IADD3 R14, P3, R14, R209, RZ ;  /* 0x000000d10e0e7210 */ /* 0x000fc80007f7e0ff */
[----:B------:R1:W-:Y:S01]  /*13b30*/  LDGSTS.E [R3+0x15000], [R6.64], P1 ;  /* 0x1500000006037fae */ /* 0x0003e20008921846 */
[----:B------:R-:W-:-:S03]  /*13b40*/  IMAD.X R16, R16, 0x1, R2, P3 ;  /* 0x0000000110107824 */ /* 0x000fc600018e0602 */
[----:B------:R-:W-:Y:S01]  /*13b50*/  STL [R1+0x4d8], R13 ;  /* 0x0004d80d01007387 */ /* 0x000fe20000100800 */
[----:B------:R-:W-:-:S03]  /*13b60*/  IADD3 R8, P4, R8, R209, RZ ;  /* 0x000000d108087210 */ /* 0x000fc60007f9e0ff */
        /* <DEDUP_REMOVED lines=26> */
[----:B----4-:R-:W-:Y:S01]  /*13d10*/  IMAD.X R12, R12, 0x1, R2, P3 ;  /* 0x000000010c0c7824 */ /* 0x010fe200018e0602 */
[----:B------:R-:W-:Y:S01]  /*13d20*/  IADD3 R9, P4, R9, R209, RZ ;  /* 0x000000d109097210 */ /* 0x000fe20007f9e0ff */
[----:B------:R1:W-:Y:S04]  /*13d30*/  STL [R1+0x520], R10 ;  /* 0x0005200a01007387 */ /* 0x0003e80000100800 */
[----:B------:R2:W-:Y:S01]  /*13d40*/  STL [R1+0x51c], R12 ;  /* 0x00051c0c01007387 */ /* 0x0005e20000100800 */
[----:B------:R-:W-:-:S03]  /*13d50*/  IADD3.X R11, R11, R2, RZ, P4, !PT ;  /* 0x000000020b0b7210 */ /* 0x000fc600027fe4ff */
[----:B------:R4:W-:Y:S04]  /*13d60*/  STL [R1+0x558], R9 ;  /* 0x0005580901007387 */ /* 0x0009e80000100800 */
[----:B------:R-:W3:Y:S01]  /*13d70*/  LDL.LU R19, [R1+0x59c] ;  /* 0x00059c0001137983 */ /* 0x000ee20000300800 */
[----:B------:R-:W-:Y:S02]  /*13d80*/  IMAD.MOV.U32 R6, RZ, RZ, R10 ;  /* 0x000000ffff067224 */ /* 0x000fe400078e000a */
[----:B------:R-:W-:Y:S01]  /*13d90*/  IMAD.MOV.U32 R7, RZ, RZ, R12 ;  /* 0x000000ffff077224 */ /* 0x000fe200078e000c */
[----:B------:R2:W-:Y:S04]  /*13da0*/  STL [R1+0x554], R11 ;  /* 0x0005540b01007387 */ /* 0x0005e80000100800 */
[----:B-1----:R-:W3:Y:S04]  /*13db0*/  LDL.LU R10, [R1+0x5d4] ;  /* 0x0005d400010a7983 */ /* 0x002ee80000300800 */
[----:B------:R1:W-:Y:S04]  /*13dc0*/  LDGSTS.E [R3+0x16200], [R6.64], P2 ;  /* 0x1620000006037fae */ /* 0x0003e80009121846 */
[----:B--2---:R-:W2:Y:S01]  /*13dd0*/  LDL.LU R12, [R1+0x5dc] ;  /* 0x0005dc00010c7983 */ /* 0x004ea20000300800 */
[----:B-1----:R-:W-:-:S03]  /*13de0*/  IMAD.MOV.U32 R6, RZ, RZ, R9 ;  /* 0x000000ffff067224 */ /* 0x002fc600078e0009 */
[----:B----4-:R-:W4:Y:S01]  /*13df0*/  LDL.LU R9, [R1+0x5e0] ;  /* 0x0005e00001097983 */ /* 0x010f220000300800 */
        /* <DEDUP_REMOVED lines=23> */
[----:B------:R-:W2:Y:S04]  /*13f70*/  LDL.LU R14, [R1+0x654] ;  /* 0x00065400010e7983 */ /* 0x000ea80000300800 */
[----:B------:R-:W2:Y:S01]  /*13f80*/  LDL.LU R13, [R1+0x658] ;  /* 0x00065800010d7983 */ /* 0x000ea20000300800 */
        /* <DEDUP_REMOVED lines=9> */
[----:B---3--:R-:W-:-:S05]  /*14020*/  IADD3.X R19, R19, R2, RZ, P3, !PT ;  /* 0x0000000213137210 */ /* 0x008fca0001ffe4ff */
[----:B------:R-:W-:Y:S02]  /*14030*/  IMAD.MOV.U32 R7, RZ, RZ, R19 ;  /* 0x000000ffff077224 */ /* 0x000fe400078e0013 */
[----:B------:R-:W-:-:S03]  /*14040*/  IMAD.X R10, R10, 0x1, R2, P4 ;  /* 0x000000010a0a7824 */ /* 0x000fc600020e0602 */
[----:B------:R1:W-:Y:S01]  /*14050*/  LDGSTS.E [R3+0x18200], [R6.64], P2 ;  /* 0x1820000006037fae */ /* 0x0003e20009121846 */
[----:B------:R-:W-:-:S03]  /*14060*/  ISETP.GT.AND P2, PT, R4, 0x68, PT ;  /* 0x000000680400780c */ /* 0x000fc60003f44270 */
[----:B------:R-:W-:Y:S01]  /*14070*/  STL [R1+0x59c], R19 ;  /* 0x00059c1301007387 */ /* 0x000fe20000100800 */
[----:B-1----:R-:W-:Y:S02]  /*14080*/  IMAD.MOV.U32 R6, RZ, RZ, R8 ;  /* 0x000000ffff067224 */ /* 0x002fe400078e0008 */
[----:B------:R-:W-:Y:S01]  /*14090*/  IMAD.MOV.U32 R7, RZ, RZ, R10 ;  /* 0x000000ffff077224 */ /* 0x000fe200078e000a */
[-C--:B----4-:R-:W-:Y:S01]  /*140a0*/  IADD3 R9, P3, R9, R209.reuse, RZ ;  /* 0x000000d109097210 */ /* 0x090fe20007f7e0ff */
[----:B------:R-:W-:Y:S04]  /*140b0*/  STL [R1+0x5d8], R8 ;  /* 0x0005d80801007387 */ /* 0x000fe80000100800 */
[----:B------:R1:W-:Y:S01]  /*140c0*/  LDGSTS.E [R3+0x19000], [R6.64], P1 ;  /* 0x1900000006037fae */ /* 0x0003e20008921846 */
[----:B--2---:R-:W-:Y:S01]  /*140d0*/  IMAD.X R12, R12, 0x1, R2, P3 ;  /* 0x000000010c0c7824 */ /* 0x004fe200018e0602 */
[----:B------:R-:W-:-:S02]  /*140e0*/  IADD3 R11, P4, R11, R209, RZ ;  /* 0x000000d10b0b7210 */ /* 0x000fc40007f9e0ff */
[----:B------:R2:W-:Y:S03]  /*140f0*/  STL [R1+0x5d4], R10 ;  /* 0x0005d40a01007387 */ /* 0x0005e60000100800 */
[----:B------:R-:W-:Y:S01]  /*14100*/  IMAD.X R17, R17, 0x1, R2, P4 ;  /* 0x0000000111117824 */ /* 0x000fe200020e0602 */
[----:B-1----:R-:W-:Y:S01]  /*14110*/  SEL R6, RZ, 0x4, !P2 ;  /* 0x00000004ff067807 */ /* 0x002fe20005000000 */
[----:B--2---:R-:W2:Y:S01]  /*14120*/  LDL.LU R10, [R1+0x660] ;  /* 0x00066000010a7983 */ /* 0x004ea20000300800 */
[----:B------:R-:W-:Y:S02]  /*14130*/  IMAD.MOV.U32 R7, RZ, RZ, R12 ;  /* 0x000000ffff077224 */ /* 0x000fe400078e000c */
[----:B------:R-:W-:Y:S01]  /*14140*/  SEL R6, R6, RZ, !P0 ;  /* 0x000000ff06067207 */ /* 0x000fe20004000000 */
[----:B------:R-:W3:Y:S04]  /*14150*/  LDL.LU R8, [R1+0x698] ;  /* 0x0006980001087983 */ /* 0x000ee80000300800 */
        /* <DEDUP_REMOVED lines=11> */
[----:B-1----:R-:W-:Y:S01]  /*14210*/  IMAD.MOV.U32 R6, RZ, RZ, R11 ;  /* 0x000000ffff067224 */ /* 0x002fe200078e000b */
[----:B------:R-:W-:Y:S02]  /*14220*/  MOV R7, R17 ;  /* 0x0000001100077202 */ /* 0x000fe40000000f00 */
[----:B----4-:R-:W2:Y:S04]  /*14230*/  LDL.LU R11, [R1+0x6d8] ;  /* 0x0006d800010b7983 */ /* 0x010ea80000300800 */
[----:B------:R1:W-:Y:S02]  /*14240*/  LDGSTS.E [R3+0x1a000], [R6.64], P2 ;  /* 0x1a00000006037fae */ /* 0x0003e40009121846 */
[----:B-1----:R-:W-:-:S04]  /*14250*/  SEL R6, RZ, 0x4, !P1 ;  /* 0x00000004ff067807 */ /* 0x002fc80004800000 */
[----:B------:R-:W-:-:S04]  /*14260*/  SEL R6, R6, RZ, !P0 ;  /* 0x000000ff06067207 */ /* 0x000fc80004000000 */
[----:B------:R-:W-:Y:S02]  /*14270*/  ISETP.NE.U32.AND P1, PT, R6, RZ, PT ;  /* 0x000000ff0600720c */ /* 0x000fe40003f25070 */
[----:B------:R-:W-:-:S05]  /*14280*/  IADD3 R15, P3, R15, R209, RZ ;  /* 0x000000d10f0f7210 */ /* 0x000fca0007f7e0ff */
[----:B------:R-:W-:Y:S01]  /*14290*/  IMAD.X R16, R16, 0x1, R2, P3 ;  /* 0x0000000110107824 */ /* 0x000fe200018e0602 */
[----:B------:R-:W-:Y:S04]  /*142a0*/  STL [R1+0x620], R15 ;  /* 0x0006200f01007387 */ /* 0x000fe80000100800 */
[----:B------:R1:W-:Y:S01]  /*142b0*/  STL [R1+0x61c], R16 ;  /* 0x00061c1001007387 */ /* 0x0003e20000100800 */
[----:B------:R-:W-:Y:S01]  /*142c0*/  IMAD.MOV.U32 R7, RZ, RZ, R16 ;  /* 0x000000ffff077224 */ /* 0x000fe200078e0010 */
[----:B------:R-:W-:-:S05]  /*142d0*/  IADD3 R13, P4, R13, R209, RZ ;  /* 0x000000d10d0d7210 */ /* 0x000fca0007f9e0ff */
[----:B------:R-:W-:Y:S01]  /*142e0*/  STL [R1+0x658], R13 ;  /* 0x0006580d01007387 */ /* 0x000fe20000100800 */
[----:B------:R-:W-:-:S03]  /*142f0*/  IMAD.X R14, R14, 0x1, R2, P4 ;  /* 0x000000010e0e7824 */ /* 0x000fc600020e0602 */
[----:B------:R-:W2:Y:S01]  /*14300*/  LDL.LU R19, [R1+0x69c] ;  /* 0x00069c0001137983 */ /* 0x000ea20000300800 */
[----:B------:R-:W-:-:S03]  /*14310*/  IMAD.MOV.U32 R6, RZ, RZ, R15 ;  /* 0x000000ffff067224 */ /* 0x000fc600078e000f */
[----:B------:R1:W-:Y:S04]  /*14320*/  STL [R1+0x654], R14 ;  /* 0x0006540e01007387 */ /* 0x0003e80000100800 */
[----:B-1----:R-:W2:Y:S04]  /*14330*/  LDL.LU R16, [R1+0x6d4] ;  /* 0x0006d40001107983 */ /* 0x002ea80000300800 */
[----:B------:R-:W2:Y:S04]  /*14340*/  LDL.LU R17, [R1+0x6dc] ;  /* 0x0006dc0001117983 */ /* 0x000ea80000300800 */
[----:B------:R1:W-:Y:S04]  /*14350*/  LDGSTS.E [R3+0x1a200], [R6.64], P2 ;  /* 0x1a20000006037fae */ /* 0x0003e80009121846 */
[----:B------:R-:W2:Y:S01]  /*14360*/  LDL.LU R15, [R1+0x6e0] ;  /* 0x0006e000010f7983 */ /* 0x000ea20000300800 */
[----:B-1----:R-:W-:-:S02]  /*14370*/  IMAD.MOV.U32 R7, RZ, RZ, R14 ;  /* 0x000000ffff077224 */ /* 0x002fc400078e000e */
[----:B------:R-:W-:Y:S01]  /*14380*/  IMAD.MOV.U32 R6, RZ, RZ, R13 ;  /* 0x000000ffff067224 */ /* 0x000fe200078e000d */
[----:B------:R-:W2:Y:S04]  /*14390*/  LDL.LU R14, [R1+0x714] ;  /* 0x00071400010e7983 */ /* 0x000ea80000300800 */
[----:B------:R-:W2:Y:S01]  /*143a0*/  LDL.LU R13, [R1+0x718] ;  /* 0x00071800010d7983 */ /* 0x000ea20000300800 */
        /* <DEDUP_REMOVED lines=13> */
[----:B------:R2:W-:Y:S04]  /*14480*/  STL [R1+0x698], R8 ;  /* 0x0006980801007387 */ /* 0x0005e80000100800 */
[----:B------:R3:W-:Y:S04]  /*14490*/  LDGSTS.E [R3+0x1b200], [R6.64], P1 ;  /* 0x1b20000006037fae */ /* 0x0007e80008921846 */
[----:B------:R2:W-:Y:S04]  /*144a0*/  STL [R1+0x694], R9 ;  /* 0x0006940901007387 */ /* 0x0005e80000100800 */
[----:B-1----:R-:W4:Y:S01]  /*144b0*/  LDL.LU R12, [R1+0x71c] ;  /* 0x00071c00010c7983 */ /* 0x002f220000300800 */
[----:B---3--:R-:W-:-:S03]  /*144c0*/  MOV R6, R8 ;  /* 0x0000000800067202 */ /* 0x008fc60000000f00 */
[----:B--2---:R-:W2:Y:S01]  /*144d0*/  LDL.LU R8, [R1+0x720] ;  /* 0x0007200001087983 */ /* 0x004ea20000300800 */
        /* <DEDUP_REMOVED lines=20> */
[-C--:B------:R-:W-:Y:S01]  /*14620*/  IADD3 R15, P3, R15, R209.reuse, RZ ;  /* 0x000000d10f0f7210 */ /* 0x080fe20007f7e0ff */
[----:B------:R-:W-:Y:S04]  /*14630*/  STL [R1+0x6d8], R11 ;  /* 0x0006d80b01007387 */ /* 0x000fe80000100800 */
[----:B------:R1:W-:Y:S01]  /*14640*/  LDGSTS.E [R3+0x1d000], [R6.64], P1 ;  /* 0x1d00000006037fae */ /* 0x0003e20008921846 */
[----:B------:R-:W-:Y:S01]  /*14650*/  IMAD.X R17, R17, 0x1, R2, P3 ;  /* 0x0000000111117824 */ /* 0x000fe200018e0602 */
[----:B------:R-:W-:-:S02]  /*14660*/  IADD3 R13, P4, R13, R209, RZ ;  /* 0x000000d10d0d7210 */ /* 0x000fc40007f9e0ff */
[----:B------:R1:W-:Y:S02]  /*14670*/  STL [R1+0x6d4], R16 ;  /* 0x0006d41001007387 */ /* 0x0003e40000100800 */
[----:B-1----:R-:W-:Y:S01]  /*14680*/  SEL R6, RZ, 0x4, !P2 ;  /* 0x00000004ff067807 */ /* 0x002fe20005000000 */
[----:B------:R-:W-:-:S03]  /*14690*/  IMAD.X R14, R14, 0x1, R2, P4 ;  /* 0x000000010e0e7824 */ /* 0x000fc600020e0602 */
[----:B------:R-:W-:Y:S01]  /*146a0*/  SEL R6, R6, RZ, !P0 ;  /* 0x000000ff06067207 */ /* 0x000fe20004000000 */
[----:B------:R-:W4:Y:S01]  /*146b0*/  LDL.LU R16, [R1+0x760] ;  /* 0x0007600001107983 */ /* 0x000f220000300800 */
[----:B------:R-:W-:-:S03]  /*146c0*/  MOV R7, R17 ;  /* 0x0000001100077202 */ /* 0x000fc60000000f00 */
[----:B------:R-:W4:Y:S01]  /*146d0*/  LDL.LU R11, [R1+0x974] ;  /* 0x00097400010b7983 */ /* 0x000f220000300800 */
[----:B------:R-:W-:-:S03]  /*146e0*/  ISETP.NE.U32.AND P2, PT, R6, RZ, PT ;  /* 0x000000ff0600720c */ /* 0x000fc60003f45070 */
[----:B------:R-:W-:Y:S01]  /*146f0*/  STL [R1+0x6e0], R15 ;  /* 0x0006e00f01007387 */ /* 0x000fe20000100800 */
[----:B------:R-:W-:-:S03]  /*14700*/  IMAD.MOV.U32 R6, RZ, RZ, R15 ;  /* 0x000000ffff067224 */ /* 0x000fc600078e000f */
[----:B------:R1:W-:Y:S04]  /*14710*/  STL [R1+0x6dc], R17 ;  /* 0x0006dc1101007387 */ /* 0x0003e80000100800 */
[----:B------:R-:W-:Y:S04]  /*14720*/  STL [R1+0x718], R13 ;  /* 0x0007180d01007387 */ /* 0x000fe80000100800 */
[----:B------:R1:W-:Y:S04]  /*14730*/  LDGSTS.E [R3+0x1d200], [R6.64], P1 ;  /* 0x1d20000006037fae */ /* 0x0003e80008921846 */
[----:B-1----:R-:W4:Y:S04]  /*14740*/  LDL.LU R17, [R1+0x75c] ;  /* 0x00075c0001117983 */ /* 0x002f280000300800 */
[----:B------:R-:W-:Y:S04]  /*14750*/  STL [R1+0x714], R14 ;  /* 0x0007140e01007387 */ /* 0x000fe80000100800 */
[----:B------:R-:W4:Y:S01]  /*14760*/  LDL.LU R15, [R1+0x96c] ;  /* 0x00096c00010f7983 */ /* 0x000f220000300800 */
[----:B------:R-:W-:-:S02]  /*14770*/  IMAD.MOV.U32 R6, RZ, RZ, R13 ;  /* 0x000000ffff067224 */ /* 0x000fc400078e000d */
[----:B------:R-:W-:Y:S01]  /*14780*/  IMAD.MOV.U32 R7, RZ, RZ, R14 ;  /* 0x000000ffff077224 */ /* 0x000fe200078e000e */
[----:B------:R-:W-:-:S04]  /*14790*/  ISETP.GT.AND P1, PT, R4, 0x7c, PT ;  /* 0x0000007c0400780c */ /* 0x000fc80003f24270 */
[----:B------:R1:W-:Y:S02]  /*147a0*/  LDGSTS.E [R3+0x1e000], [R6.64], P2 ;  /* 0x1e00000006037fae */ /* 0x0003e40009121846 */
[----:B-1----:R-:W-:-:S04]  /*147b0*/  SEL R6, RZ, 0x4, !P1 ;  /* 0x00000004ff067807 */ /* 0x002fc80004800000 */
[----:B------:R-:W-:-:S04]  /*147c0*/  SEL R6, R6, RZ, !P0 ;  /* 0x000000ff06067207 */ /* 0x000fc80004000000 */
[----:B------:R-:W-:Y:S02]  /*147d0*/  ISETP.NE.U32.AND P3, PT, R6, RZ, PT ;  /* 0x000000ff0600720c */ /* 0x000fe40003f65070 */
[----:B--2---:R-:W-:-:S05]  /*147e0*/  IADD3 R8, P1, R8, R209, RZ ;  /* 0x000000d108087210 */ /* 0x004fca0007f3e0ff */
[--C-:B----4-:R-:W-:Y:S01]  /*147f0*/  IMAD.X R12, R12, 0x1, R2.reuse, P1 ;  /* 0x000000010c0c7824 */ /* 0x110fe200008e0602 */
[----:B------:R-:W-:Y:S01]  /*14800*/  IADD3 R9, P4, R9, R209, RZ ;  /* 0x000000d109097210 */ /* 0x000fe20007f9e0ff */
[----:B------:R1:W-:Y:S04]  /*14810*/  STL [R1+0x720], R8 ;  /* 0x0007200801007387 */ /* 0x0003e80000100800 */
[----:B------:R-:W-:Y:S01]  /*14820*/  IMAD.X R10, R10, 0x1, R2, P4 ;  /* 0x000000010a0a7824 */ /* 0x000fe200020e0602 */
[----:B------:R2:W-:Y:S04]  /*14830*/  STL [R1+0x71c], R12 ;  /* 0x00071c0c01007387 */ /* 0x0005e80000100800 */
[----:B------:R4:W-:Y:S01]  /*14840*/  STL [R1+0x758], R9 ;  /* 0x0007580901007387 */ /* 0x0009e20000100800 */
[----:B------:R-:W-:-:S03]  /*14850*/  IMAD.MOV.U32 R6, RZ, RZ, R8 ;  /* 0x000000ffff067224 */ /* 0x000fc600078e0008 */
[----:B------:R-:W3:Y:S04]  /*14860*/  LDL.LU R19, [R1+0x970] ;  /* 0x0009700001137983 */ /* 0x000ee80000300800 */
[----:B------:R-:W-:Y:S04]  /*14870*/  STL [R1+0x754], R10 ;  /* 0x0007540a01007387 */ /* 0x000fe80000100800 */
[----:B-1----:R-:W3:Y:S04]  /*14880*/  LDL.LU R8, [R1+0x938] ;  /* 0x0009380001087983 */ /* 0x002ee80000300800 */
[----:B------:R-:W3:Y:S01]  /*14890*/  LDL.LU R20, [R1+0x964] ;  /* 0x0009640001147983 */ /* 0x000ee20000300800 */
[----:B------:R-:W-:-:S03]  /*148a0*/  IMAD.MOV.U32 R7, RZ, RZ, R12 ;  /* 0x000000ffff077224 */ /* 0x000fc600078e000c */
[----:B------:R-:W3:Y:S04]  /*148b0*/  LDL.LU R13, [R1+0x92c] ;  /* 0x00092c00010d7983 */ /* 0x000ee80000300800 */
[----:B------:R-:W3:Y:S04]  /*148c0*/  LDL.LU R14, [R1+0x924] ;  /* 0x00092400010e7983 */ /* 0x000ee80000300800 */
[----:B--2---:R-:W2:Y:S04]  /*148d0*/  LDL.LU R12, [R1+0x930] ;  /* 0x00093000010c7983 */ /* 0x004ea80000300800 */
[----:B------:R1:W-:Y:S04]  /*148e0*/  LDGSTS.E [R3+0x1e200], [R6.64], P2 ;  /* 0x1e20000006037fae */ /* 0x0003e80009121846 */
[----:B------:R-:W2:Y:S01]  /*148f0*/  LDL.LU R18, [R1+0x8ec] ;  /* 0x0008ec0001127983 */ /* 0x000ea20000300800 */
[----:B-1----:R-:W-:-:S03]  /*14900*/  IMAD.MOV.U32 R6, RZ, RZ, R9 ;  /* 0x000000ffff067224 */ /* 0x002fc600078e0009 */
[----:B----4-:R-:W4:Y:S01]  /*14910*/  LDL.LU R9, [R1+0x8f8] ;  /* 0x0008f80001097983 */ /* 0x010f220000300800 */
[----:B------:R-:W-:Y:S01]  /*14920*/  IMAD.MOV.U32 R7, RZ, RZ, R10 ;  /* 0x000000ffff077224 */ /* 0x000fe200078e000a */
[----:B------:R-:W-:-:S04]  /*14930*/  ISETP.GT.AND P1, PT, R4, 0x1, PT ;  /* 0x000000010400780c */ /* 0x000fc80003f24270 */
[----:B------:R1:W-:Y:S02]  /*14940*/  LDGSTS.E [R3+0x1f000], [R6.64], P3 ;  /* 0x1f00000006037fae */ /* 0x0003e40009921846 */
[----:B-1----:R-:W-:-:S04]  /*14950*/  SEL R6, RZ, 0x4, !P1 ;  /* 0x00000004ff067807 */ /* 0x002fc80004800000 */
[----:B------:R-:W-:-:S04]  /*14960*/  SEL R6, R6, RZ, !P0 ;  /* 0x000000ff06067207 */ /* 0x000fc80004000000 */
[----:B------:R-:W-:Y:S02]  /*14970*/  ISETP.NE.U32.AND P1, PT, R6, RZ, PT ;  /* 0x000000ff0600720c */ /* 0x000fe40003f25070 */
[-C--:B------:R-:W-:Y:S02]  /*14980*/  IADD3 R16, P4, R16, R209.reuse, RZ ;  /* 0x000000d110107210 */ /* 0x080fe40007f9e0ff */
[----:B------:R-:W-:-:S03]  /*14990*/  IADD3 R11, P2, R11, R209, RZ ;  /* 0x000000d10b0b7210 */ /* 0x000fc60007f5e0ff */
[----:B------:R-:W-:Y:S01]  /*149a0*/  STL [R1+0x760], R16 ;  /* 0x0007601001007387 */ /* 0x000fe20000100800 */
[----:B------:R-:W-:Y:S01]  /*149b0*/  MOV R6, R16 ;  /* 0x0000001000067202 */ /* 0x000fe20000000f00 */
[----:B------:R-:W-:-:S05]  /*149c0*/  IMAD.X R17, R17, 0x1, R2, P4 ;  /* 0x0000000111117824 */ /* 0x000fca00020e0602 */
[----:B------:R1:W-:Y:S01]  /*149d0*/  STL [R1+0x75c], R17 ;  /* 0x00075c1101007387 */ /* 0x0003e20000100800 */
[----:B------:R-:W-:-:S03]  /*149e0*/  IMAD.X R15, R15, 0x1, R2, P2 ;  /* 0x000000010f0f7824 */ /* 0x000fc600010e0602 */
[----:B------:R-:W-:Y:S01]  /*149f0*/  STL [R1+0x974], R11 ;  /* 0x0009740b01007387 */ /* 0x000fe20000100800 */
[----:B------:R-:W-:-:S03]  /*14a00*/  IMAD.MOV.U32 R7, RZ, RZ, R17 ;  /* 0x000000ffff077224 */ /* 0x000fc600078e0011 */
[----:B------:R1:W-:Y:S04]  /*14a10*/  STL [R1+0x96c], R15 ;  /* 0x00096c0f01007387 */ /* 0x0003e80000100800 */
[----:B-1----:R-:W4:Y:S04]  /*14a20*/  LDL.LU R17, [R1+0x8e4] ;  /* 0x0008e40001117983 */ /* 0x002f280000300800 */
[----:B------:R-:W4:Y:S04]  /*14a30*/  LDL.LU R16, [R1+0x8f0] ;  /* 0x0008f00001107983 */ /* 0x000f280000300800 */
[----:B------:R1:W-:Y:S02]  /*14a40*/  LDGSTS.E [R3+0x1f200], [R6.64], P3 ;  /* 0x1f20000006037fae */ /* 0x0003e40009921846 */
[----:B-1----:R-:W-:-:S02]  /*14a50*/  IMAD.MOV.U32 R7, RZ, RZ, R15 ;  /* 0x000000ffff077224 */ /* 0x002fc400078e000f */
[----:B------:R-:W-:Y:S01]  /*14a60*/  IMAD.MOV.U32 R6, RZ, RZ, R11 ;  /* 0x000000ffff067224 */ /* 0x000fe200078e000b */
[----:B------:R-:W4:Y:S04]  /*14a70*/  LDL.LU R15, [R1+0x8ac] ;  /* 0x0008ac00010f7983 */ /* 0x000f280000300800 */
[----:B------:R-:W4:Y:S01]  /*14a80*/  LDL.LU R11, [R1+0x8b8] ;  /* 0x0008b800010b7983 */ /* 0x000f220000300800 */
[----:B------:R-:W-:Y:S02]  /*14a90*/  LOP3.LUT R10, R3, 0x20, RZ, 0x3c, !PT ;  /* 0x00000020030a7812 */ /* 0x000fe400078e3cff */
[----:B------:R-:W-:-:S03]  /*14aa0*/  ISETP.GT.AND P2, PT, R4, 0x5, PT ;  /* 0x000000050400780c */ /* 0x000fc60003f44270 */
[----:B------:R1:W-:Y:S02]  /*14ab0*/  LDGSTS.E [R10+0x400], [R6.64], P1 ;  /* 0x00400000060a7fae */ /* 0x0003e40008921846 */
[----:B-1----:R-:W-:-:S04]  /*14ac0*/  SEL R6, RZ, 0x4, !P2 ;  /* 0x00000004ff067807 */ /* 0x002fc80005000000 */
[----:B------:R-:W-:-:S04]  /*14ad0*/  SEL R6, R6, RZ, !P0 ;  /* 0x000000ff06067207 */ /* 0x000fc80004000000 */
[----:B------:R-:W-:Y:S02]  /*14ae0*/  ISETP.NE.U32.AND P2, PT, R6, RZ, PT ;  /* 0x000000ff0600720c */ /* 0x000fe40003f45070 */
[----:B---3--:R-:W-:-:S05]  /*14af0*/  IADD3 R19, P3, R19, R209, RZ ;  /* 0x000000d113137210 */ /* 0x008fca0007f7e0ff */
[----:B------:R-:W-:Y:S01]  /*14b00*/  IMAD.MOV.U32 R6, RZ, RZ, R19 ;  /* 0x000000ffff067224 */ /* 0x000fe200078e0013 */
[----:B------:R-:W-:Y:S01]  /*14b10*/  IADD3 R8, P4, R8, R209, RZ ;  /* 0x000000d108087210 */ /* 0x000fe20007f9e0ff */
[----:B------:R-:W-:-:S04]  /*14b20*/  IMAD.X R20, R20, 0x1, R2, P3 ;  /* 0x0000000114147824 */ /* 0x000fc800018e0602 */
[----:B------:R-:W-:Y:S02]  /*14b30*/  IMAD.MOV.U32 R7, RZ, RZ, R20 ;  /* 0x000000ffff077224 */ /* 0x000fe400078e0014 */
[----:B------:R-:W-:-:S03]  /*14b40*/  IMAD.X R13, R13, 0x1, R2, P4 ;  /* 0x000000010d0d7824 */ /* 0x000fc600020e0602 */
[----:B------:R1:W-:Y:S01]  /*14b50*/  LDGSTS.E [R10+0x600], [R6.64], P1 ;  /* 0x00600000060a7fae */ /* 0x0003e20008921846 */
[----:B------:R-:W-:Y:S02]  /*14b60*/  ISETP.GT.AND P1, PT, R4, 0x9, PT ;  /* 0x000000090400780c */ /* 0x000fe40003f24270 */
[----:B--2---:R-:W-:Y:S01]  /*14b70*/  IADD3 R12, P3, R12, R209, RZ ;  /* 0x000000d10c0c7210 */ /* 0x004fe20007f7e0ff */
[----:B------:R-:W-:Y:S01]  /*14b80*/  STL [R1+0x970], R19 ;  /* 0x0009701301007387 */ /* 0x000fe20000100800 */
[----:B-1----:R-:W-:Y:S02]  /*14b90*/  IMAD.MOV.U32 R6, RZ, RZ, R8 ;  /* 0x000000ffff067224 */ /* 0x002fe400078e0008 */
[----:B------:R-:W-:Y:S01]  /*14ba0*/  IMAD.MOV.U32 R7, RZ, RZ, R13 ;  /* 0x000000ffff077224 */ /* 0x000fe200078e000d */
[----:B------:R-:W-:Y:S01]  /*14bb0*/  STL [R1+0x964], R20 ;  /* 0x0009641401007387 */ /* 0x000fe20000100800 */
[----:B------:R-:W-:-:S03]  /*14bc0*/  IMAD.X R14, R14, 0x1, R2, P3 ;  /* 0x000000010e0e7824 */ /* 0x000fc600018e0602 */
[----:B------:R1:W-:Y:S01]  /*14bd0*/  LDGSTS.E [R10+0x1400], [R6.64], P2 ;  /* 0x01400000060a7fae */ /* 0x0003e20009121846 */
[----:B----4-:R-:W-:-:S03]  /*14be0*/  IADD3 R9, P4, R9, R209, RZ ;  /* 0x000000d109097210 */ /* 0x010fc60007f9e0ff */
[----:B------:R-:W-:Y:S01]  /*14bf0*/  STL [R1+0x938], R8 ;  /* 0x0009380801007387 */ /* 0x000fe20000100800 */
[----:B------:R-:W-:-:S03]  /*14c00*/  IADD3.X R18, R18, R2, RZ, P4, !PT ;  /* 0x0000000212127210 */ /* 0x000fc600027fe4ff */
[----:B------:R2:W-:Y:S01]  /*14c10*/  STL [R1+0x92c], R13 ;  /* 0x00092c0d01007387 */ /* 0x0005e20000100800 */
[----:B-1----:R-:W-:Y:S01]  /*14c20*/  SEL R6, RZ, 0x4, !P1 ;  /* 0x00000004ff067807 */ /* 0x002fe20004800000 */
[----:B------:R-:W-:-:S03]  /*14c30*/  IMAD.MOV.U32 R7, RZ, RZ, R14 ;  /* 0x000000ffff077224 */ /* 0x000fc600078e000e */
[----:B------:R-:W-:Y:S01]  /*14c40*/  SEL R6, R6, RZ, !P0 ;  /* 0x000000ff06067207 */ /* 0x000fe20004000000 */
[----:B--2---:R-:W2:Y:S04]  /*14c50*/  LDL.LU R13, [R1+0x8b0] ;  /* 0x0008b000010d7983 */ /* 0x004ea80000300800 */
        /* <DEDUP_REMOVED lines=15> */
[----:B----4-:R-:W4:Y:S01]  /*14d50*/  LDL.LU R9, [R1+0x838] ;  /* 0x0008380001097983 */ /* 0x010f220000300800 */
[----:B-1----:R-:W-:-:S04]  /*14d60*/  SEL R6, RZ, 0x4, !P2 ;  /* 0x00000004ff067807 */ /* 0x002fc80005000000 */
[----:B------:R-:W-:-:S04]  /*14d70*/  SEL R6, R6, RZ, !P0 ;  /* 0x000000ff06067207 */ /* 0x000fc80004000000 */
[----:B------:R-:W-:Y:S02]  /*14d80*/  ISETP.NE.U32.AND P2, PT, R6, RZ, PT ;  /* 0x000000ff0600720c */ /* 0x000fe40003f45070 */
[----:B------:R-:W-:-:S05]  /*14d90*/  IADD3 R16, P3, R16, R209, RZ ;  /* 0x000000d110107210 */ /* 0x000fca0007f7e0ff */
[----:B------:R-:W-:Y:S01]  /*14da0*/  IMAD.X R17, R17, 0x1, R2, P3 ;  /* 0x0000000111117824 */ /* 0x000fe200018e0602 */
[----:B------:R1:W-:Y:S04]  /*14db0*/  STL [R1+0x8f0], R16 ;  /* 0x0008f01001007387 */ /* 0x0003e80000100800 */
[----:B------:R1:W-:Y:S01]  /*14dc0*/  STL [R1+0x8e4], R17 ;  /* 0x0008e41101007387 */ /* 0x0003e20000100800 */
[----:B------:R-:W-:Y:S01]  /*14dd0*/  IMAD.MOV.U32 R6, RZ, RZ, R16 ;  /* 0x000000ffff067224 */ /* 0x000fe200078e0010 */
[----:B------:R-:W-:-:S05]  /*14de0*/  IADD3 R11, P4, R11, R209, RZ ;  /* 0x000000d10b0b7210 */ /* 0x000fca0007f9e0ff */
        /* <DEDUP_REMOVED lines=8> */
[----:B-1----:R-:W-:-:S03]  /*14e70*/  IMAD.MOV.U32 R7, RZ, RZ, R15 ;  /* 0x000000ffff077224 */ /* 0x002fc600078e000f */
        /* <DEDUP_REMOVED lines=10> */
[----:B---3--:R-:W-:-:S03]  /*14f20*/  IADD3 R8, P4, R8, R209, RZ ;  /* 0x000000d108087210 */ /* 0x008fc60007f9e0ff */
[----:B------:R-:W-:Y:S01]  /*14f30*/  STL [R1+0x8b0], R13 ;  /* 0x0008b00d01007387 */ /* 0x000fe20000100800 */
[----:B------:R-:W-:Y:S01]  /*14f40*/  IMAD.MOV.U32 R6, RZ, RZ, R13 ;  /* 0x000000ffff067224 */ /* 0x000fe200078e000d */
[----:B------:R-:W-:-:S05]  /*14f50*/  IADD3.X R14, R14, R2, RZ, P3, !PT ;  /* 0x000000020e0e7210 */ /* 0x000fca0001ffe4ff */
        /* <DEDUP_REMOVED lines=10> */
[----:B--2---:R-:W2:Y:S04]  /*15000*/  LDL.LU R12, [R1+0x7ac] ;  /* 0x0007ac00010c7983 */ /* 0x004ea80000300800 */
[----:B------:R-:W2:Y:S01]  /*15010*/  LDL.LU R8, [R1+0x7b8] ;  /* 0x0007b80001087983 */ /* 0x000ea20000300800 */
[----:B------:R-:W-:-:S03]  /*15020*/  ISETP.GT.AND P2, PT, R4, 0x15, PT ;  /* 0x000000150400780c */ /* 0x000fc60003f44270 */
[----:B------:R1:W-:Y:S01]  /*15030*/  LDGSTS.E [R10+0x4400], [R6.64], P1 ;  /* 0x04400000060a7fae */ /* 0x0003e20008921846 */
[-C--:B------:R-:W-:Y:S02]  /*15040*/  IADD3 R19, P3, R19, R209.reuse, RZ ;  /* 0x000000d113137210 */ /* 0x080fe40007f7e0ff */
[----:B----4-:R-:W-:Y:S02]  /*15050*/  IADD3 R9, P4, R9, R209, RZ ;  /* 0x000000d109097210 */ /* 0x010fe40007f9e0ff */
        /* <DEDUP_REMOVED lines=18> */
[----:B------:R4:W-:Y:S01]  /*15180*/  STL [R1+0x82c], R16 ;  /* 0x00082c1001007387 */ /* 0x0009e20000100800 */
[----:B-1----:R-:W-:Y:S02]  /*15190*/  SEL R6, RZ, 0x4, !P1 ;  /* 0x00000004ff067807 */ /* 0x002fe40004800000 */
[----:B------:R-:W-:-:S02]  /*151a0*/  IMAD.X R18, R18, 0x1, R2, P4 ;  /* 0x0000000112127824 */ /* 0x000fc400020e0602 */
[----:B------:R-:W-:Y:S01]  /*151b0*/  SEL R6, R6, RZ, !P0 ;  /* 0x000000ff06067207 */ /* 0x000fe20004000000 */
[----:B----4-:R-:W4:Y:S01]  /*151c0*/  LDL.LU R16, [R1+0x7b0] ;  /* 0x0007b00001107983 */ /* 0x010f220000300800 */
        /* <DEDUP_REMOVED lines=20> */
[----:B---3--:R-:W-:-:S05]  /*15310*/  IADD3 R13, P3, R13, R209, RZ ;  /* 0x000000d10d0d7210 */ /* 0x008fca0007f7e0ff */
[----:B------:R-:W-:Y:S01]  /*15320*/  IMAD.X R14, R14, 0x1, R2, P3 ;  /* 0x000000010e0e7824 */ /* 0x000fe200018e0602 */
[----:B------:R1:W-:Y:S04]  /*15330*/  STL [R1+0x7f0], R13 ;  /* 0x0007f00d01007387 */ /* 0x0003e80000100800 */
[----:B------:R3:W-:Y:S01]  /*15340*/  STL [R1+0x7e4], R14 ;  /* 0x0007e40e01007387 */ /* 0x0007e20000100800 */
[----:B------:R-:W-:Y:S02]  /*15350*/  IMAD.MOV.U32 R6, RZ, RZ, R13 ;  /* 0x000000ffff067224 */ /* 0x000fe400078e000d */
[----:B------:R-:W-:-:S05]  /*15360*/  IMAD.MOV.U32 R7, RZ, RZ, R14 ;  /* 0x000000ffff077224 */ /* 0x000fca00078e000e */
[----:B------:R1:W-:Y:S01]  /*15370*/  LDGSTS.E [R10+0x6600], [R6.64], P1 ;  /* 0x06600000060a7fae */ /* 0x0003e20008921846 */
[----:B--2---:R-:W-:-:S05]  /*15380*/  IADD3 R8, P4, R8, R209, RZ ;  /* 0x000000d108087210 */ /* 0x004fca0007f9e0ff */
[----:B------:R-:W-:Y:S01]  /*15390*/  STL [R1+0x7b8], R8 ;  /* 0x0007b80801007387 */ /* 0x000fe20000100800 */
[----:B------:R-:W-:-:S03]  /*153a0*/  IMAD.X R12, R12, 0x1, R2, P4 ;  /* 0x000000010c0c7824 */ /* 0x000fc600020e0602 */
[----:B------:R-:W2:Y:S04]  /*153b0*/  LDL.LU R20, [R1+0x1ac] ;  /* 0x0001ac0001147983 */ /* 0x000ea80000300800 */
[----:B------:R3:W-:Y:S01]  /*153c0*/  STL [R1+0x7ac], R12 ;  /* 0x0007ac0c01007387 */ /* 0x0007e20000100800 */
[----:B-1----:R-:W-:-:S03]  /*153d0*/  IMAD.MOV.U32 R7, RZ, RZ, R12 ;  /* 0x000000ffff077224 */ /* 0x002fc600078e000c */
[----:B------:R-:W2:Y:S04]  /*153e0*/  LDL.LU R13, [R1+0x1e4] ;  /* 0x0001e400010d7983 */ /* 0x000ea80000300800 */
[----:B---3--:R-:W2:Y:S04]  /*153f0*/  LDL.LU R14, [R1+0x1ec] ;  /* 0x0001ec00010e7983 */ /* 0x008ea80000300800 */
[----:B------:R-:W2:Y:S01]  /*15400*/  LDL.LU R12, [R1+0x1f0] ;  /* 0x0001f000010c7983 */ /* 0x000ea20000300800 */
[----:B------:R-:W-:-:S03]  /*15410*/  MOV R6, R8 ;  /* 0x0000000800067202 */ /* 0x000fc60000000f00 */
[----:B------:R-:W2:Y:S04]  /*15420*/  LDL.LU R18, [R1+0x224] ;  /* 0x0002240001127983 */ /* 0x000ea80000300800 */
[----:B------:R-:W2:Y:S01]  /*15430*/  LDL.LU R8, [R1+0x228] ;  /* 0x0002280001087983 */ /* 0x000ea20000300800 */
[----:B------:R-:W-:-:S03]  /*15440*/  ISETP.GT.AND P1, PT, R4, 0x21, PT ;  /* 0x000000210400780c */ /* 0x000fc60003f24270 */
[----:B------:R1:W-:Y:S02]  /*15450*/  LDGSTS.E [R10+0x7400], [R6.64], P2 ;  /* 0x07400000060a7fae */ /* 0x0003e40009121846 */
[----:B-1----:R-:W-:-:S04]  /*15460*/  SEL R6, RZ, 0x4, !P1 ;  /* 0x00000004ff067807 */ /* 0x002fc80004800000 */
[----:B------:R-:W-:-:S04]  /*15470*/  SEL R6, R6, RZ, !P0 ;  /* 0x000000ff06067207 */ /* 0x000fc80004000000 */
[----:B------:R-:W-:Y:S02]  /*15480*/  ISETP.NE.U32.AND P1, PT, R6, RZ, PT ;  /* 0x000000ff0600720c */ /* 0x000fe40003f25070 */
[-C--:B----4-:R-:W-:Y:S02]  /*15490*/  IADD3 R16, P3, R16, R209.reuse, RZ ;  /* 0x000000d110107210 */ /* 0x090fe40007f7e0ff */
        /* <DEDUP_REMOVED lines=14> */
[----:B----4-:R-:W4:Y:S04]  /*15580*/  LDL.LU R15, [R1+0x264] ;  /* 0x00026400010f7983 */ /* 0x010f280000300800 */
[----:B------:R-:W4:Y:S01]  /*15590*/  LDL.LU R9, [R1+0x268] ;  /* 0x0002680001097983 */ /* 0x000f220000300800 */
[----:B------:R-:W-:Y:S02]  /*155a0*/  ISETP.GT.AND P2, PT, R4, 0x25, PT ;  /* 0x000000250400780c */ /* 0x000fe40003f44270 */
[-C--:B------:R-:W-:Y:S01]  /*155b0*/  IADD3 R19, P3, R19, R209.reuse, RZ ;  /* 0x000000d113137210 */ /* 0x080fe20007f7e0ff */
[----:B------:R1:W-:Y:S01]  /*155c0*/  LDGSTS.E [R10+0x8400], [R6.64], P1 ;  /* 0x08400000060a7fae */ /* 0x0003e20008921846 */
[----:B------:R-:W-:-:S02]  /*155d0*/  IADD3 R11, P4, R11, R209, RZ ;  /* 0x000000d10b0b7210 */ /* 0x000fc40007f9e0ff */
[----:B-1----:R-:W-:-:S04]  /*155e0*/  SEL R6, RZ, 0x4, !P2 ;  /* 0x00000004ff067807 */ /* 0x002fc80005000000 */
[----:B------:R-:W-:-:S04]  /*155f0*/  SEL R6, R6, RZ, !P0 ;  /* 0x000000ff06067207 */ /* 0x000fc80004000000 */
[----:B------:R-:W-:Y:S01]  /*15600*/  ISETP.NE.U32.AND P2, PT, R6, RZ, PT ;  /* 0x000000ff0600720c */ /* 0x000fe20003f45070 */
[----:B------:R-:W-:Y:S01]  /*15610*/  IMAD.MOV.U32 R6, RZ, RZ, R19 ;  /* 0x000000ffff067224 */ /* 0x000fe200078e0013 */
[----:B------:R-:W-:Y:S01]  /*15620*/  STL [R1+0x1b0], R19 ;  /* 0x0001b01301007387 */ /* 0x000fe20000100800 */
[----:B--2---:R-:W-:-:S05]  /*15630*/  IMAD.X R20, R20, 0x1, R2, P3 ;  /* 0x0000000114147824 */ /* 0x004fca00018e0602 */
[----:B------:R-:W-:Y:S01]  /*15640*/  MOV R7, R20 ;  /* 0x0000001400077202 */ /* 0x000fe20000000f00 */
[----:B------:R-:W-:-:S04]  /*15650*/  IMAD.X R13, R13, 0x1, R2, P4 ;  /* 0x000000010d0d7824 */ /* 0x000fc800020e0602 */
[----:B------:R1:W-:Y:S01]  /*15660*/  LDGSTS.E [R10+0x8600], [R6.64], P1 ;  /* 0x08600000060a7fae */ /* 0x0003e20008921846 */
[----:B------:R-:W-:Y:S02]  /*15670*/  ISETP.GT.AND P1, PT, R4, 0x29, PT ;  /* 0x000000290400780c */ /* 0x000fe40003f24270 */
[-C--:B------:R-:W-:Y:S01]  /*15680*/  IADD3 R12, P3, R12, R209.reuse, RZ ;  /* 0x000000d10c0c7210 */ /* 0x080fe20007f7e0ff */
[----:B------:R-:W-:Y:S01]  /*15690*/  STL [R1+0x1ac], R20 ;  /* 0x0001ac1401007387 */ /* 0x000fe20000100800 */
[----:B-1----:R-:W-:Y:S02]  /*156a0*/  IMAD.MOV.U32 R6, RZ, RZ, R11 ;  /* 0x000000ffff067224 */ /* 0x002fe400078e000b */
[----:B------:R-:W-:Y:S01]  /*156b0*/  IMAD.MOV.U32 R7, RZ, RZ, R13 ;  /* 0x000000ffff077224 */ /* 0x000fe200078e000d */
        /* <DEDUP_REMOVED lines=10> */
[----:B------:R-:W2:Y:S04]  /*15760*/  LDL.LU R11, [R1+0x2a8] ;  /* 0x0002a800010b7983 */ /* 0x000ea80000300800 */
[----:B------:R-:W-:Y:S04]  /*15770*/  STL [R1+0x1f0], R12 ;  /* 0x0001f00c01007387 */ /* 0x000fe80000100800 */
[----:B------:R1:W-:Y:S01]  /*15780*/  STL [R1+0x1ec], R14 ;  /* 0x0001ec0e01007387 */ /* 0x0003e20000100800 */
[----:B------:R-:W-:-:S03]  /*15790*/  ISETP.NE.U32.AND P1, PT, R6, RZ, PT ;  /* 0x000000ff0600720c */ /* 0x000fc60003f25070 */
[----:B------:R1:W-:Y:S01]  /*157a0*/  STL [R1+0x228], R8 ;  /* 0x0002280801007387 */ /* 0x0003e20000100800 */
[----:B------:R-:W-:-:S03]  /*157b0*/  IMAD.MOV.U32 R6, RZ, RZ, R12 ;  /* 0x000000ffff067224 */ /* 0x000fc600078e000c */
[----:B-1----:R-:W2:Y:S04]  /*157c0*/  LDL.LU R14, [R1+0x26c] ;  /* 0x00026c00010e7983 */ /* 0x002ea80000300800 */
[----:B------:R-:W-:Y:S04]  /*157d0*/  STL [R1+0x224], R18 ;  /* 0x0002241201007387 */ /* 0x000fe80000100800 */
[----:B------:R-:W2:Y:S04]  /*157e0*/  LDL.LU R12, [R1+0x2a4] ;  /* 0x0002a400010c7983 */ /* 0x000ea80000300800 */
[----:B------:R1:W-:Y:S01]  /*157f0*/  LDGSTS.E [R10+0x9600], [R6.64], P2 ;  /* 0x09600000060a7fae */ /* 0x0003e20009121846 */
[----:B------:R-:W-:-:S03]  /*15800*/  ISETP.GT.AND P2, PT, R4, 0x2d, PT ;  /* 0x0000002d0400780c */ /* 0x000fc60003f44270 */
[----:B------:R-:W2:Y:S01]  /*15810*/  LDL.LU R19, [R1+0x2b0] ;  /* 0x0002b00001137983 */ /* 0x000ea20000300800 */
[----:B-1----:R-:W-:Y:S02]  /*15820*/  IMAD.MOV.U32 R6, RZ, RZ, R8 ;  /* 0x000000ffff067224 */ /* 0x002fe400078e0008 */
[----:B------:R-:W-:Y:S01]  /*15830*/  IMAD.MOV.U32 R7, RZ, RZ, R18 ;  /* 0x000000ffff077224 */ /* 0x000fe200078e0012 */
[----:B------:R-:W2:Y:S04]  /*15840*/  LDL.LU R8, [R1+0x2e8] ;  /* 0x0002e80001087983 */ /* 0x000ea80000300800 */
[----:B------:R1:W-:Y:S02]  /*15850*/  LDGSTS.E [R10+0xa400], [R6.64], P1 ;  /* 0x0a400000060a7fae */ /* 0x0003e40008921846 */
[----:B-1----:R-:W-:-:S04]  /*15860*/  SEL R6, RZ, 0x4, !P2 ;  /* 0x00000004ff067807 */ /* 0x002fc80005000000 */
[----:B------:R-:W-:Y:S02]  /*15870*/  SEL R6, R6, RZ, !P0 ;  /* 0x000000ff06067207 */ /* 0x000fe40004000000 */
[----:B---3--:R-:W-:-:S05]  /*15880*/  IADD3 R16, P3, R16, R209, RZ ;  /* 0x000000d110107210 */ /* 0x008fca0007f7e0ff */
[----:B------:R-:W-:Y:S01]  /*15890*/  IMAD.X R17, R17, 0x1, R2, P3 ;  /* 0x0000000111117824 */ /* 0x000fe200018e0602 */
[----:B------:R1:W-:Y:S04]  /*158a0*/  STL [R1+0x230], R16 ;  /* 0x0002301001007387 */ /* 0x0003e80000100800 */
[----:B------:R3:W-:Y:S01]  /*158b0*/  STL [R1+0x22c], R17 ;  /* 0x00022c1101007387 */ /* 0x0007e20000100800 */
[----:B------:R-:W-:Y:S01]  /*158c0*/  ISETP.NE.U32.AND P2, PT, R6, RZ, PT ;  /* 0x000000ff0600720c */ /* 0x000fe20003f45070 */
[----:B------:R-:W-:Y:S01]  /*158d0*/  IMAD.MOV.U32 R7, RZ, RZ, R17 ;  /* 0x000000ffff077224 */ /* 0x000fe200078e0011 */
[----:B------:R-:W-:-:S05]  /*158e0*/  MOV R6, R16 ;  /* 0x0000001000067202 */ /* 0x000fca0000000f00 */
[----:B------:R1:W-:Y:S01]  /*158f0*/  LDGSTS.E [R10+0xa600], [R6.64], P1 ;  /* 0x0a600000060a7fae */ /* 0x0003e20008921846 */
[----:B----4-:R-:W-:-:S05]  /*15900*/  IADD3 R9, P4, R9, R209, RZ ;  /* 0x000000d109097210 */ /* 0x010fca0007f9e0ff */
[----:B------:R-:W-:Y:S01]  /*15910*/  IMAD.X R15, R15, 0x1, R2, P4 ;  /* 0x000000010f0f7824 */ /* 0x000fe200020e0602 */
[----:B------:R-:W-:Y:S04]  /*15920*/  STL [R1+0x268], R9 ;  /* 0x0002680901007387 */ /* 0x000fe80000100800 */
[----:B------:R-:W4:Y:S04]  /*15930*/  LDL.LU R20, [R1+0x2ac] ;  /* 0x0002ac0001147983 */ /* 0x000f280000300800 */
[----:B------:R3:W-:Y:S04]  /*15940*/  STL [R1+0x264], R15 ;  /* 0x0002640f01007387 */ /* 0x0007e80000100800 */
[----:B-1----:R-:W4:Y:S01]  /*15950*/  LDL.LU R16, [R1+0x2e4] ;  /* 0x0002e40001107983 */ /* 0x002f220000300800 */
[----:B------:R-:W-:-:S03]  /*15960*/  IMAD.MOV.U32 R7, RZ, RZ, R15 ;  /* 0x000000ffff077224 */ /* 0x000fc600078e000f */
[----:B---3--:R-:W4:Y:S01]  /*15970*/  LDL.LU R17, [R1+0x2ec] ;  /* 0x0002ec0001117983 */ /* 0x008f220000300800 */
[----:B------:R-:W-:-:S03]  /*15980*/  IMAD.MOV.U32 R6, RZ, RZ, R9 ;  /* 0x000000ffff067224 */ /* 0x000fc600078e0009 */
[----:B------:R-:W4:Y:S04]  /*15990*/  LDL.LU R15, [R1+0x2f0] ;  /* 0x0002f000010f7983 */ /* 0x000f280000300800 */
        /* <DEDUP_REMOVED lines=8> */
[----:B------:R-:W-:-:S03]  /*15a20*/  IADD3 R11, P4, R11, R209, RZ ;  /* 0x000000d10b0b7210 */ /* 0x000fc60007f9e0ff */
        /* <DEDUP_REMOVED lines=11> */
[----:B------:R-:W2:Y:S01]  /*15ae0*/  LDL.LU R12, [R1+0x330] ;  /* 0x00033000010c7983 */ /* 0x000ea20000300800 */
[----:B------:R-:W-:-:S03]  /*15af0*/  IMAD.MOV.U32 R6, RZ, RZ, R11 ;  /* 0x000000ffff067224 */ /* 0x000fc600078e000b */
        /* <DEDUP_REMOVED lines=12> */
[----:B------:R-:W-:Y:S01]  /*15bc0*/  IMAD.MOV.U32 R7, RZ, RZ, R20 ;  /* 0x000000ffff077224 */ /* 0x000fe200078e0014 */
[----:B------:R-:W-:-:S04]  /*15bd0*/  IADD3.X R16, R16, R2, RZ, P4, !PT ;  /* 0x0000000210107210 */ /* 0x000fc800027fe4ff */
[----:B------:R1:W-:Y:S01]  /*15be0*/  LDGSTS.E [R10+0xc600], [R6.64], P1 ;  /* 0x0c600000060a7fae */ /* 0x0003e20008921846 */
[----:B------:R-:W-:Y:S02]  /*15bf0*/  ISETP.GT.AND P1, PT, R4, 0x39, PT ;  /* 0x000000390400780c */ /* 0x000fe40003f24270 */
[-C--:B------:R-:W-:Y:S01]  /*15c00*/  IADD3 R15, P3, R15, R209.reuse, RZ ;  /* 0x000000d10f0f7210 */ /* 0x080fe20007f7e0ff */
[----:B-1----:R-:W-:Y:S02]  /*15c10*/  IMAD.MOV.U32 R6, RZ, RZ, R8 ;  /* 0x000000ffff067224 */ /* 0x002fe400078e0008 */
[----:B------:R-:W-:Y:S01]  /*15c20*/  IMAD.MOV.U32 R7, RZ, RZ, R16 ;  /* 0x000000ffff077224 */ /* 0x000fe200078e0010 */
[----:B------:R-:W-:Y:S01]  /*15c30*/  IADD3 R9, P4, R9, R209, RZ ;  /* 0x000000d109097210 */ /* 0x000fe20007f9e0ff */
[----:B------:R-:W-:Y:S01]  /*15c40*/  STL [R1+0x2ac], R20 ;  /* 0x0002ac1401007387 */ /* 0x000fe20000100800 */
[----:B------:R-:W-:-:S03]  /*15c50*/  IMAD.X R17, R17, 0x1, R2, P3 ;  /* 0x0000000111117824 */ /* 0x000fc600018e0602 */
[----:B------:R1:W-:Y:S01]  /*15c60*/  LDGSTS.E [R10+0xd400], [R6.64], P2 ;  /* 0x0d400000060a7fae */ /* 0x0003e20009121846 */
[----:B------:R-:W-:-:S03]  /*15c70*/  IMAD.X R18, R18, 0x1, R2, P4 ;  /* 0x0000000112127824 */ /* 0x000fc600020e0602 */
[----:B------:R-:W-:Y:S04]  /*15c80*/  STL [R1+0x2e8], R8 ;  /* 0x0002e80801007387 */ /* 0x000fe80000100800 */
[----:B------:R4:W-:Y:S01]  /*15c90*/  STL [R1+0x2e4], R16 ;  /* 0x0002e41001007387 */ /* 0x0009e20000100800 */
[----:B-1----:R-:W-:Y:S01]  /*15ca0*/  SEL R6, RZ, 0x4, !P1 ;  /* 0x00000004ff067807 */ /* 0x002fe20004800000 */
[----:B------:R-:W-:-:S03]  /*15cb0*/  IMAD.MOV.U32 R7, RZ, RZ, R17 ;  /* 0x000000ffff077224 */ /* 0x000fc600078e0011 */
[----:B------:R-:W-:Y:S01]  /*15cc0*/  SEL R6, R6, RZ, !P0 ;  /* 0x000000ff06067207 */ /* 0x000fe20004000000 */
[----:B----4-:R-:W4:Y:S04]  /*15cd0*/  LDL.LU R16, [R1+0x370] ;  /* 0x0003700001107983 */ /* 0x010f280000300800 */
        /* <DEDUP_REMOVED lines=19> */
[----:B--2---:R-:W-:-:S04]  /*15e10*/  IADD3 R12, P3, R12, R209, RZ ;  /* 0x000000d10c0c7210 */ /* 0x004fc80007f7e0ff */
[----:B---3--:R-:W-:Y:S01]  /*15e20*/  IADD3.X R14, R14, R2, RZ, P3, !PT ;  /* 0x000000020e0e7210 */ /* 0x008fe20001ffe4ff */
[----:B------:R1:W-:Y:S01]  /*15e30*/  STL [R1+0x330], R12 ;  /* 0x0003300c01007387 */ /* 0x0003e20000100800 */
[----:B------:R-:W-:-:S03]  /*15e40*/  IADD3 R11, P4, R11, R209, RZ ;  /* 0x000000d10b0b7210 */ /* 0x000fc60007f9e0ff */
[----:B------:R-:W-:Y:S01]  /*15e50*/  STL [R1+0x32c], R14 ;  /* 0x00032c0e01007387 */ /* 0x000fe20000100800 */
[----:B------:R-:W-:-:S03]  /*15e60*/  IMAD.MOV.U32 R6, RZ, RZ, R12 ;  /* 0x000000ffff067224 */ /* 0x000fc600078e000c */
[----:B------:R-:W-:Y:S01]  /*15e70*/  STL [R1+0x368], R11 ;  /* 0x0003680b01007387 */ /* 0x000fe20000100800 */
[----:B------:R-:W-:Y:S02]  /*15e80*/  IMAD.X R13, R13, 0x1, R2, P4 ;  /* 0x000000010d0d7824 */ /* 0x000fe400020e0602 */
[----:B------:R-:W-:Y:S01]  /*15e90*/  IMAD.MOV.U32 R7, RZ, RZ, R14 ;  /* 0x000000ffff077224 */ /* 0x000fe200078e000e */
[----:B------:R-:W2:Y:S04]  /*15ea0*/  LDL.LU R20, [R1+0x3ac] ;  /* 0x0003ac0001147983 */ /* 0x000ea80000300800 */
[----:B------:R3:W-:Y:S04]  /*15eb0*/  STL [R1+0x364], R13 ;  /* 0x0003640d01007387 */ /* 0x0007e80000100800 */
[----:B-1----:R-:W2:Y:S04]  /*15ec0*/  LDL.LU R12, [R1+0x3e4] ;  /* 0x0003e400010c7983 */ /* 0x002ea80000300800 */
[----:B------:R1:W-:Y:S02]  /*15ed0*/  LDGSTS.E [R10+0xe600], [R6.64], P1 ;  /* 0x0e600000060a7fae */ /* 0x0003e40008921846 */
[----:B-1----:R-:W-:-:S02]  /*15ee0*/  IMAD.MOV.U32 R7, RZ, RZ, R13 ;  /* 0x000000ffff077224 */ /* 0x002fc400078e000d */
[----:B------:R-:W-:Y:S01]  /*15ef0*/  IMAD.MOV.U32 R6, RZ, RZ, R11 ;  /* 0x000000ffff067224 */ /* 0x000fe200078e000b */
[----:B---3--:R-:W2:Y:S04]  /*15f00*/  LDL.LU R13, [R1+0x3ec] ;  /* 0x0003ec00010d7983 */ /* 0x008ea80000300800 */
[----:B------:R-:W2:Y:S04]  /*15f10*/  LDL.LU R11, [R1+0x3f0] ;  /* 0x0003f000010b7983 */ /* 0x000ea80000300800 */
        /* <DEDUP_REMOVED lines=20> */
[----:B-1----:R-:W-:Y:S01]  /*16060*/  MOV R7, R15 ;  /* 0x0000000f00077202 */ /* 0x002fe20000000f00 */
[----:B------:R-:W-:Y:S01]  /*16070*/  IMAD.MOV.U32 R6, RZ, RZ, R8 ;  /* 0x000000ffff067224 */ /* 0x000fe200078e0008 */
[----:B----4-:R-:W3:Y:S04]  /*16080*/  LDL.LU R15, [R1+0x464] ;  /* 0x00046400010f7983 */ /* 0x010ee80000300800 */
        /* <DEDUP_REMOVED lines=12> */
[----:B------:R-:W-:-:S03]  /*16150*/  IMAD.X R12, R12, 0x1, R2, P4 ;  /* 0x000000010c0c7824 */ /* 0x000fc600020e0602 */
[----:B------:R1:W-:Y:S01]  /*16160*/  LDGSTS.E [R10+0x10600], [R6.64], P1 ;  /* 0x10600000060a7fae */ /* 0x0003e20008921846 */
[----:B------:R-:W-:-:S03]  /*16170*/  ISETP.GT.AND P1, PT, R4, 0x49, PT ;  /* 0x000000490400780c */ /* 0x000fc60003f24270 */
[----:B------:R-:W-:Y:S04]  /*16180*/  STL [R1+0x3ac], R20 ;  /* 0x0003ac1401007387 */ /* 0x000fe80000100800 */
[----:B------:R-:W-:Y:S01]  /*16190*/  STL [R1+0x3e8], R9 ;  /* 0x0003e80901007387 */ /* 0x000fe20000100800 */
[----:B-1----:R-:W-:Y:S02]  /*161a0*/  IMAD.MOV.U32 R6, RZ, RZ, R9 ;  /* 0x000000ffff067224 */ /* 0x002fe400078e0009 */
[----:B------:R-:W-:Y:S01]  /*161b0*/  IMAD.MOV.U32 R7, RZ, RZ, R12 ;  /* 0x000000ffff077224 */ /* 0x000fe200078e000c */
[----:B------:R1:W-:Y:S04]  /*161c0*/  STL [R1+0x3e4], R12 ;  /* 0x0003e40c01007387 */ /* 0x0003e80000100800 */
[----:B------:R2:W-:Y:S01]  /*161d0*/  LDGSTS.E [R10+0x11400], [R6.64], P2 ;  /* 0x11400000060a7fae */ /* 0x0005e20009121846 */
[----:B------:R-:W-:-:S03]  /*161e0*/  IADD3 R11, P3, R11, R209, RZ ;  /* 0x000000d10b0b7210 */ /* 0x000fc60007f7e0ff */
[----:B-1----:R-:W4:Y:S02]  /*161f0*/  LDL.LU R12, [R1+0x470] ;  /* 0x00047000010c7983 */ /* 0x002f240000300800 */
[--C-:B------:R-:W-:Y:S02]  /*16200*/  IMAD.X R13, R13, 0x1, R2.reuse, P3 ;  /* 0x000000010d0d7824 */ /* 0x100fe400018e0602 */
[----:B------:R-:W4:Y:S01]  /*16210*/  LDL.LU R9, [R1+0x4a8] ;  /* 0x0004a80001097983 */ /* 0x000f220000300800 */
[----:B------:R-:W-:Y:S02]  /*16220*/  IADD3 R14, P4, R14, R209, RZ ;  /* 0x000000d10e0e7210 */ /* 0x000fe40007f9e0ff */
[----:B--2---:R-:W-:Y:S01]  /*16230*/  SEL R6, RZ, 0x4, !P1 ;  /* 0x00000004ff067807 */ /* 0x004fe20004800000 */
[----:B------:R-:W-:Y:S01]  /*16240*/  STL [R1+0x3f0], R11 ;  /* 0x0003f00b01007387 */ /* 0x000fe20000100800 */
[----:B------:R-:W-:Y:S02]  /*16250*/  IMAD.MOV.U32 R7, RZ, RZ, R13 ;  /* 0x000000ffff077224 */ /* 0x000fe400078e000d */
[----:B------:R-:W-:Y:S01]  /*16260*/  SEL R6, R6, RZ, !P0 ;  /* 0x000000ff06067207 */ /* 0x000fe20004000000 */
[----:B------:R1:W-:Y:S01]  /*16270*/  STL [R1+0x3ec], R13 ;  /* 0x0003ec0d01007387 */ /* 0x0003e20000100800 */
[----:B------:R-:W-:-:S03]  /*16280*/  IMAD.X R18, R18, 0x1, R2, P4 ;  /* 0x0000000112127824 */ /* 0x000fc600020e0602 */
[----:B------:R2:W-:Y:S01]  /*16290*/  STL [R1+0x428], R14 ;  /* 0x0004280e01007387 */ /* 0x0005e20000100800 */
[----:B------:R-:W-:Y:S01]  /*162a0*/  ISETP.NE.U32.AND P1, PT, R6, RZ, PT ;  /* 0x000000ff0600720c */ /* 0x000fe20003f25070 */
[----:B------:R-:W-:Y:S02]  /*162b0*/  IMAD.MOV.U32 R6, RZ, RZ, R11 ;  /* 0x000000ffff067224 */ /* 0x000fe400078e000b */
[----:B-1----:R-:W4:Y:S04]  /*162c0*/  LDL.LU R13, [R1+0x46c] ;  /* 0x00046c00010d7983 */ /* 0x002f280000300800 */
[----:B------:R-:W-:Y:S04]  /*162d0*/  STL [R1+0x424], R18 ;  /* 0x0004241201007387 */ /* 0x000fe80000100800 */
[----:B------:R-:W4:Y:S04]  /*162e0*/  LDL.LU R11, [R1+0x4a4] ;  /* 0x0004a400010b7983 */ /* 0x000f280000300800 */
[----:B------:R1:W-:Y:S01]  /*162f0*/  LDGSTS.E [R10+0x11600], [R6.64], P2 ;  /* 0x11600000060a7fae */ /* 0x0003e20009121846 */
[----:B------:R-:W-:-:S03]  /*16300*/  ISETP.GT.AND P2, PT, R4, 0x4d, PT ;  /* 0x0000004d0400780c */ /* 0x000fc60003f44270 */
[----:B------:R-:W4:Y:S01]  /*16310*/  LDL.LU R19, [R1+0x4b0] ;  /* 0x0004b00001137983 */ /* 0x000f220000300800 */
[----:B-1----:R-:W-:Y:S01]  /*16320*/  MOV R6, R14 ;  /* 0x0000000e00067202 */ /* 0x002fe20000000f00 */
[----:B------:R-:W-:Y:S02]  /*16330*/  IMAD.MOV.U32 R7, RZ, RZ, R18 ;  /* 0x000000ffff077224 */ /* 0x000fe400078e0012 */
[----:B--2---:R-:W2:Y:S04]  /*16340*/  LDL.LU R14, [R1+0x4e8] ;  /* 0x0004e800010e7983 */ /* 0x004ea80000300800 */
[----:B------:R1:W-:Y:S02]  /*16350*/  LDGSTS.E [R10+0x12400], [R6.64], P1 ;  /* 0x12400000060a7fae */ /* 0x0003e40008921846 */
[----:B-1----:R-:W-:-:S04]  /*16360*/  SEL R6, RZ, 0x4, !P2 ;  /* 0x00000004ff067807 */ /* 0x002fc80005000000 */
[----:B------:R-:W-:-:S04]  /*16370*/  SEL R6, R6, RZ, !P0 ;  /* 0x000000ff06067207 */ /* 0x000fc80004000000 */
[----:B------:R-:W-:Y:S02]  /*16380*/  ISETP.NE.U32.AND P2, PT, R6, RZ, PT ;  /* 0x000000ff0600720c */ /* 0x000fe40003f45070 */
[----:B---3--:R-:W-:-:S05]  /*16390*/  IADD3 R16, P3, R16, R209, RZ ;  /* 0x000000d110107210 */ /* 0x008fca0007f7e0ff */
[----:B------:R-:W-:Y:S01]  /*163a0*/  IMAD.X R17, R17, 0x1, R2, P3 ;  /* 0x0000000111117824 */ /* 0x000fe200018e0602 */
[----:B------:R1:W-:Y:S04]  /*163b0*/  STL [R1+0x430], R16 ;  /* 0x0004301001007387 */ /* 0x0003e80000100800 */
        /* <DEDUP_REMOVED lines=9> */
[----:B------:R1:W-:Y:S04]  /*16450*/  LDGSTS.E [R10+0x12600], [R6.64], P1 ;  /* 0x12600000060a7fae */ /* 0x0003e80008921846 */
[----:B---3--:R-:W2:Y:S01]  /*16460*/  LDL.LU R17, [R1+0x4ec] ;  /* 0x0004ec0001117983 */ /* 0x008ea20000300800 */
[----:B-1----:R-:W-:-:S03]  /*16470*/  IMAD.MOV.U32 R7, RZ, RZ, R15 ;  /* 0x000000ffff077224 */ /* 0x002fc600078e000f */
        /* <DEDUP_REMOVED lines=11> */
[----:B------:R-:W-:Y:S01]  /*16530*/  IMAD.MOV.U32 R6, RZ, RZ, R12 ;  /* 0x000000ffff067224 */ /* 0x000fe200078e000c */
[----:B------:R-:W-:Y:S01]  /*16540*/  STL [R1+0x470], R12 ;  /* 0x0004700c01007387 */ /* 0x000fe20000100800 */
[----:B------:R-:W-:-:S05]  /*16550*/  IMAD.X R13, R13, 0x1, R2, P3 ;  /* 0x000000010d0d7824 */ /* 0x000fca00018e0602 */
[----:B------:R-:W-:Y:S01]  /*16560*/  MOV R7, R13 ;  /* 0x0000000d00077202 */ /* 0x000fe20000000f00 */
[----:B------:R-:W-:Y:S01]  /*16570*/  IMAD.X R11, R11, 0x1, R2, P4 ;  /* 0x000000010b0b7824 */ /* 0x000fe200020e0602 */
[----:B------:R1:W-:Y:S04]  /*16580*/  STL [R1+0x46c], R13 ;  /* 0x00046c0d01007387 */ /* 0x0003e80000100800 */
[----:B------:R-:W-:Y:S04]  /*16590*/  STL [R1+0x4a8], R9 ;  /* 0x0004a80901007387 */ /* 0x000fe80000100800 */
[----:B------:R4:W-:Y:S04]  /*165a0*/  LDGSTS.E [R10+0x13600], [R6.64], P2 ;  /* 0x13600000060a7fae */ /* 0x0009e80009121846 */
[----:B------:R4:W-:Y:S04]  /*165b0*/  STL [R1+0x4a4], R11 ;  /* 0x0004a40b01007387 */ /* 0x0009e80000100800 */
[----:B-1----:R-:W3:Y:S01]  /*165c0*/  LDL.LU R13, [R1+0x52c] ;  /* 0x00052c00010d7983 */ /* 0x002ee20000300800 */
[----:B----4-:R-:W-:-:S03]  /*165d0*/  IMAD.MOV.U32 R7, RZ, RZ, R11 ;  /* 0x000000ffff077224 */ /* 0x010fc600078e000b */
[----:B------:R-:W4:Y:S01]  /*165e0*/  LDL.LU R11, [R1+0x530] ;  /* 0x00053000010b7983 */ /* 0x000f220000300800 */
[----:B------:R-:W-:-:S03]  /*165f0*/  IMAD.MOV.U32 R6, RZ, RZ, R9 ;  /* 0x000000ffff067224 */ /* 0x000fc600078e0009 */
[----:B------:R-:W3:Y:S04]  /*16600*/  LDL.LU R12, [R1+0x564] ;  /* 0x00056400010c7983 */ /* 0x000ee80000300800 */
[----:B------:R-:W3:Y:S01]  /*16610*/  LDL.LU R9, [R1+0x568] ;  /* 0x0005680001097983 */ /* 0x000ee20000300800 */
[----:B------:R-:W-:-:S03]  /*16620*/  ISETP.GT.AND P2, PT, R4, 0x55, PT ;  /* 0x000000550400780c */ /* 0x000fc60003f44270 */
[----:B------:R1:W-:Y:S01]  /*16630*/  LDGSTS.E [R10+0x14400], [R6.64], P1 ;  /* 0x14400000060a7fae */ /* 0x0003e20008921846 */
[-C--:B------:R-:W-:Y:S02]  /*16640*/  IADD3 R19, P3, R19, R209.reuse, RZ ;  /* 0x000000d113137210 */ /* 0x080fe40007f7e0ff */
[----:B--2---:R-:W-:Y:S02]  /*16650*/  IADD3 R14, P4, R14, R209, RZ ;  /* 0x000000d10e0e7210 */ /* 0x004fe40007f9e0ff */
        /* <DEDUP_REMOVED lines=18> */
[----:B------:R2:W-:Y:S01]  /*16780*/  STL [R1+0x4e4], R16 ;  /* 0x0004e41001007387 */ /* 0x0005e20000100800 */
[----:B-1----:R-:W-:Y:S01]  /*16790*/  SEL R6, RZ, 0x4, !P1 ;  /* 0x00000004ff067807 */ /* 0x002fe20004800000 */
[----:B------:R-:W-:-:S03]  /*167a0*/  IMAD.X R18, R18, 0x1, R2, P4 ;  /* 0x0000000112127824 */ /* 0x000fc600020e0602 */
[----:B------:R-:W-:Y:S01]  /*167b0*/  SEL R6, R6, RZ, !P0 ;  /* 0x000000ff06067207 */ /* 0x000fe20004000000 */
[----:B--2---:R-:W4:Y:S01]  /*167c0*/  LDL.LU R16, [R1+0x570] ;  /* 0x0005700001107983 */ /* 0x004f220000300800 */
[----:B------:R-:W-:-:S03]  /*167d0*/  IMAD.MOV.U32 R7, RZ, RZ, R17 ;  /* 0x000000ffff077224 */ /* 0x000fc600078e0011 */
[----:B------:R-:W4:Y:S01]  /*167e0*/  LDL.LU R14, [R1+0x5a8] ;  /* 0x0005a800010e7983 */ /* 0x000f220000300800 */
[----:B------:R-:W-:-:S03]  /*167f0*/  ISETP.NE.U32.AND P1, PT, R6, RZ, PT ;  /* 0x000000ff0600720c */ /* 0x000fc60003f25070 */
[----:B------:R-:W-:Y:S01]  /*16800*/  STL [R1+0x4f0], R15 ;  /* 0x0004f00f01007387 */ /* 0x000fe20000100800 */
[----:B------:R-:W-:-:S03]  /*16810*/  MOV R6, R15 ;  /* 0x0000000f00067202 */ /* 0x000fc60000000f00 */
        /* <DEDUP_REMOVED lines=15> */
[----:B----4-:R-:W-:-:S05]  /*16910*/  IADD3 R11, P3, R11, R209, RZ ;  /* 0x000000d10b0b7210 */ /* 0x010fca0007f7e0ff */
[--C-:B---3--:R-:W-:Y:S01]  /*16920*/  IMAD.X R13, R13, 0x1, R2.reuse, P3 ;  /* 0x000000010d0d7824 */ /* 0x108fe200018e0602 */
[----:B------:R-:W-:Y:S01]  /*16930*/  IADD3 R9, P4, R9, R209, RZ ;  /* 0x000000d109097210 */ /* 0x000fe20007f9e0ff */
[----:B------:R1:W-:Y:S04]  /*16940*/  STL [R1+0x530], R11 ;  /* 0x0005300b01007387 */ /* 0x0003e80000100800 */
[----:B------:R3:W-:Y:S01]  /*16950*/  STL [R1+0x52c], R13 ;  /* 0x00052c0d01007387 */ /* 0x0007e20000100800 */
[----:B------:R-:W-:-:S03]  /*16960*/  IMAD.X R12, R12, 0x1, R2, P4 ;  /* 0x000000010c0c7824 */ /* 0x000fc600020e0602 */
[----:B------:R4:W-:Y:S04]  /*16970*/  STL [R1+0x568], R9 ;  /* 0x0005680901007387 */ /* 0x0009e80000100800 */
[----:B------:R-:W2:Y:S01]  /*16980*/  LDL.LU R20, [R1+0x5ac] ;  /* 0x0005ac0001147983 */ /* 0x000ea20000300800 */
[----:B------:R-:W-:Y:S02]  /*16990*/  IMAD.MOV.U32 R6, RZ, RZ, R11 ;  /* 0x000000ffff067224 */ /* 0x000fe400078e000b */
[----:B------:R-:W-:Y:S01]  /*169a0*/  IMAD.MOV.U32 R7, RZ, RZ, R13 ;  /* 0x000000ffff077224 */ /* 0x000fe200078e000d */
[----:B------:R3:W-:Y:S04]  /*169b0*/  STL [R1+0x564], R12 ;  /* 0x0005640c01007387 */ /* 0x0007e80000100800 */
[----:B-1----:R-:W2:Y:S04]  /*169c0*/  LDL.LU R11, [R1+0x5e4] ;  /* 0x0005e400010b7983 */ /* 0x002ea80000300800 */
[----:B------:R1:W-:Y:S04]  /*169d0*/  LDGSTS.E [R10+0x16600], [R6.64], P1 ;  /* 0x16600000060a7fae */ /* 0x0003e80008921846 */
[----:B---3--:R-:W4:Y:S01]  /*169e0*/  LDL.LU R13, [R1+0x5ec] ;  /* 0x0005ec00010d7983 */ /* 0x008f220000300800 */
[----:B-1----:R-:W-:-:S03]  /*169f0*/  IMAD.MOV.U32 R6, RZ, RZ, R9 ;  /* 0x000000ffff067224 */ /* 0x002fc600078e0009 */
[----:B----4-:R-:W4:Y:S01]  /*16a00*/  LDL.LU R9, [R1+0x5f0] ;  /* 0x0005f00001097983 */ /* 0x010f220000300800 */
        /* <DEDUP_REMOVED lines=14> */
[----:B------:R-:W-:-:S03]  /*16af0*/  IADD3.X R15, R15, R2, RZ, P4, !PT ;  /* 0x000000020f0f7210 */ /* 0x000fc600027fe4ff */
        /* <DEDUP_REMOVED lines=28> */
[----:B------:R-:W-:Y:S03]  /*16cc0*/  STL [R1+0x5e8], R8 ;  /* 0x0005e80801007387 */ /* 0x000fe60000100800 */
[----:B------:R-:W-:Y:S01]  /*16cd0*/  IADD3.X R13, R13, R2, RZ, P3, !PT ;  /* 0x000000020d0d7210 */ /* 0x000fe20001ffe4ff */
[----:B------:R1:W-:Y:S01]  /*16ce0*/  LDGSTS.E [R10+0x19400], [R6.64], P2 ;  /* 0x19400000060a7fae */ /* 0x0003e20009121846 */
[----:B------:R-:W-:-:S03]  /*16cf0*/  IADD3 R12, P4, R12, R209, RZ ;  /* 0x000000d10c0c7210 */ /* 0x000fc60007f9e0ff */
[----:B------:R2:W-:Y:S02]  /*16d00*/  STL [R1+0x5e4], R11 ;  /* 0x0005e40b01007387 */ /* 0x0005e40000100800 */
[----:B------:R-:W-:Y:S01]  /*16d10*/  IMAD.X R18, R18, 0x1, R2, P4 ;  /* 0x0000000112127824 */ /* 0x000fe200020e0602 */
[----:B-1----:R-:W-:Y:S01]  /*16d20*/  SEL R6, RZ, 0x4, !P1 ;  /* 0x00000004ff067807 */ /* 0x002fe20004800000 */
[----:B--2---:R-:W2:Y:S01]  /*16d30*/  LDL.LU R11, [R1+0x670] ;  /* 0x00067000010b7983 */ /* 0x004ea20000300800 */
[----:B------:R-:W-:Y:S02]  /*16d40*/  IMAD.MOV.U32 R7, RZ, RZ, R13 ;  /* 0x000000ffff077224 */ /* 0x000fe400078e000d */
[----:B------:R-:W-:Y:S01]  /*16d50*/  SEL R6, R6, RZ, !P0 ;  /* 0x000000ff06067207 */ /* 0x000fe20004000000 */
        /* <DEDUP_REMOVED lines=15> */
[----:B------:R1:W-:Y:S02]  /*16e50*/  LDGSTS.E [R10+0x1a400], [R6.64], P1 ;  /* 0x1a400000060a7fae */ /* 0x0003e40008921846 */
[----:B-1----:R-:W-:-:S04]  /*16e60*/  SEL R6, RZ, 0x4, !P2 ;  /* 0x00000004ff067807 */ /* 0x002fc80005000000 */
[----:B------:R-:W-:-:S04]  /*16e70*/  SEL R6, R6, RZ, !P0 ;  /* 0x000000ff06067207 */ /* 0x000fc80004000000 */
[----:B------:R-:W-:Y:S02]  /*16e80*/  ISETP.NE.U32.AND P2, PT, R6, RZ, PT ;  /* 0x000000ff0600720c */ /* 0x000fe40003f45070 */
[----:B---3--:R-:W-:-:S05]  /*16e90*/  IADD3 R16, P3, R16, R209, RZ ;  /* 0x000000d110107210 */ /* 0x008fca0007f7e0ff */
        /* <DEDUP_REMOVED lines=14> */
[----:B-1----:R-:W-:Y:S01]  /*16f80*/  MOV R7, R15 ;  /* 0x0000000f00077202 */ /* 0x002fe20000000f00 */
[----:B------:R-:W-:-:S02]  /*16f90*/  IMAD.MOV.U32 R6, RZ, RZ, R14 ;  /* 0x000000ffff067224 */ /* 0x000fc400078e000e */
        /* <DEDUP_REMOVED lines=18> */
[----:B-1----:R-:W3:Y:S01]  /*170c0*/  LDL.LU R13, [R1+0x72c] ;  /* 0x00072c00010d7983 */ /* 0x002ee20000300800 */
[----:B----4-:R-:W-:-:S03]  /*170d0*/  IMAD.MOV.U32 R6, RZ, RZ, R8 ;  /* 0x000000ffff067224 */ /* 0x010fc600078e0008 */
[----:B--2---:R-:W2:Y:S01]  /*170e0*/  LDL.LU R8, [R1+0x730] ;  /* 0x0007300001087983 */ /* 0x004ea20000300800 */
        /* <DEDUP_REMOVED lines=18> */
[----:B-1----:R-:W-:Y:S01]  /*17210*/  MOV R6, R12 ;  /* 0x0000000c00067202 */ /* 0x002fe20000000f00 */
        /* <DEDUP_REMOVED lines=30> */
[--C-:B---3--:R-:W-:Y:S01]  /*17400*/  IMAD.X R13, R13, 0x1, R2.reuse, P3 ;  /* 0x000000010d0d7824 */ /* 0x108fe200018e0602 */
[----:B------:R-:W-:Y:S01]  /*17410*/  IADD3 R9, P4, R9, R209, RZ ;  /* 0x000000d109097210 */ /* 0x000fe20007f9e0ff */
[----:B------:R1:W-:Y:S04]  /*17420*/  STL [R1+0x730], R8 ;  /* 0x0007300801007387 */ /* 0x0003e80000100800 */
[----:B------:R-:W-:Y:S01]  /*17430*/  IMAD.X R11, R11, 0x1, R2, P4 ;  /* 0x000000010b0b7824 */ /* 0x000fe200020e0602 */
[----:B------:R2:W-:Y:S04]  /*17440*/  STL [R1+0x72c], R13 ;  /* 0x00072c0d01007387 */ /* 0x0005e80000100800 */
[----:B------:R-:W-:Y:S01]  /*17450*/  STL [R1+0x768], R9 ;  /* 0x0007680901007387 */ /* 0x000fe20000100800 */
[----:B------:R-:W-:-:S03]  /*17460*/  IMAD.MOV.U32 R6, RZ, RZ, R8 ;  /* 0x000000ffff067224 */ /* 0x000fc600078e0008 */
[----:B------:R-:W3:Y:S04]  /*17470*/  LDL.LU R20, [R1+0x960] ;  /* 0x0009600001147983 */ /* 0x000ee80000300800 */
[----:B------:R2:W-:Y:S04]  /*17480*/  STL [R1+0x764], R11 ;  /* 0x0007640b01007387 */ /* 0x0005e80000100800 */
[----:B-1----:R-:W3:Y:S04]  /*17490*/  LDL.LU R8, [R1+0x928] ;  /* 0x0009280001087983 */ /* 0x002ee80000300800 */
[----:B------:R-:W3:Y:S01]  /*174a0*/  LDL.LU R21, [R1+0x954] ;  /* 0x0009540001157983 */ /* 0x000ee20000300800 */
[----:B------:R-:W-:-:S03]  /*174b0*/  MOV R7, R13 ;  /* 0x0000000d00077202 */ /* 0x000fc60000000f00 */
[----:B------:R-:W3:Y:S04]  /*174c0*/  LDL.LU R14, [R1+0x91c] ;  /* 0x00091c00010e7983 */ /* 0x000ee80000300800 */
[----:B------:R-:W3:Y:S04]  /*174d0*/  LDL.LU R15, [R1+0x914] ;  /* 0x00091400010f7983 */ /* 0x000ee80000300800 */
[----:B--2---:R-:W3:Y:S04]  /*174e0*/  LDL.LU R13, [R1+0x920] ;  /* 0x00092000010d7983 */ /* 0x004ee80000300800 */
[----:B------:R1:W-:Y:S04]  /*174f0*/  LDGSTS.E [R10+0x1e600], [R6.64], P1 ;  /* 0x1e600000060a7fae */ /* 0x0003e80008921846 */
[----:B------:R-:W3:Y:S01]  /*17500*/  LDL.LU R19, [R1+0x8dc] ;  /* 0x0008dc0001137983 */ /* 0x000ee20000300800 */
[----:B-1----:R-:W-:-:S03]  /*17510*/  IMAD.MOV.U32 R7, RZ, RZ, R11 ;  /* 0x000000ffff077224 */ /* 0x002fc600078e000b */
[----:B------:R-:W3:Y:S01]  /*17520*/  LDL.LU R11, [R1+0x8e8] ;  /* 0x0008e800010b7983 */ /* 0x000ee20000300800 */
[----:B------:R-:W-:Y:S01]  /*17530*/  IMAD.MOV.U32 R6, RZ, RZ, R9 ;  /* 0x000000ffff067224 */ /* 0x000fe200078e0009 */
[----:B------:R-:W-:-:S04]  /*17540*/  ISETP.GT.AND P1, PT, R4, 0x2, PT ;  /* 0x000000020400780c */ /* 0x000fc80003f24270 */
        /* <DEDUP_REMOVED lines=21> */
[----:B------:R-:W-:Y:S02]  /*176a0*/  LOP3.LUT R9, R3, 0x40, RZ, 0x3c, !PT ;  /* 0x0000004003097812 */ /* 0x000fe400078e3cff */
[----:B------:R-:W-:-:S03]  /*176b0*/  ISETP.GT.AND P2, PT, R4, 0x6, PT ;  /* 0x000000060400780c */ /* 0x000fc60003f44270 */
[----:B------:R1:W-:Y:S02]  /*176c0*/  LDGSTS.E [R9+0x800], [R6.64], P1 ;  /* 0x0080000006097fae */ /* 0x0003e40008921846 */
[----:B-1----:R-:W-:-:S04]  /*176d0*/  SEL R6, RZ, 0x4, !P2 ;  /* 0x00000004ff067807 */ /* 0x002fc80005000000 */
[----:B------:R-:W-:-:S04]  /*176e0*/  SEL R6, R6, RZ, !P0 ;  /* 0x000000ff06067207 */ /* 0x000fc80004000000 */
[----:B------:R-:W-:Y:S02]  /*176f0*/  ISETP.NE.U32.AND P2, PT, R6, RZ, PT ;  /* 0x000000ff0600720c */ /* 0x000fe40003f45070 */
[----:B---3--:R-:W-:-:S04]  /*17700*/  IADD3 R20, P3, R20, R209, RZ ;  /* 0x000000d114147210 */ /* 0x008fc80007f7e0ff */
[----:B------:R-:W-:Y:S02]  /*17710*/  MOV R6, R20 ;  /* 0x0000001400067202 */ /* 0x000fe40000000f00 */
[----:B------:R-:W-:Y:S01]  /*17720*/  IADD3 R8, P4, R8, R209, RZ ;  /* 0x000000d108087210 */ /* 0x000fe20007f9e0ff */
[----:B------:R-:W-:-:S04]  /*17730*/  IMAD.X R21, R21, 0x1, R2, P3 ;  /* 0x0000000115157824 */ /* 0x000fc800018e0602 */
[----:B------:R-:W-:Y:S02]  /*17740*/  IMAD.MOV.U32 R7, RZ, RZ, R21 ;  /* 0x000000ffff077224 */ /* 0x000fe400078e0015 */
[----:B------:R-:W-:-:S03]  /*17750*/  IMAD.X R14, R14, 0x1, R2, P4 ;  /* 0x000000010e0e7824 */ /* 0x000fc600020e0602 */
[----:B------:R1:W-:Y:S01]  /*17760*/  LDGSTS.E [R9+0xa00], [R6.64], P1 ;  /* 0x00a0000006097fae */ /* 0x0003e20008921846 */
[----:B------:R-:W-:Y:S02]  /*17770*/  ISETP.GT.AND P1, PT, R4, 0xa, PT ;  /* 0x0000000a0400780c */ /* 0x000fe40003f24270 */
[----:B------:R-:W-:Y:S01]  /*17780*/  IADD3 R13, P3, R13, R209, RZ ;  /* 0x000000d10d0d7210 */ /* 0x000fe20007f7e0ff */
[----:B------:R-:W-:Y:S01]  /*17790*/  STL [R1+0x960], R20 ;  /* 0x0009601401007387 */ /* 0x000fe20000100800 */
[----:B-1----:R-:W-:Y:S02]  /*177a0*/  IMAD.MOV.U32 R6, RZ, RZ, R8 ;  /* 0x000000ffff067224 */ /* 0x002fe400078e0008 */
[----:B------:R-:W-:Y:S01]  /*177b0*/  IMAD.MOV.U32 R7, RZ, RZ, R14 ;  /* 0x000000ffff077224 */ /* 0x000fe200078e000e */
[----:B------:R-:W-:Y:S01]  /*177c0*/  STL [R1+0x954], R21 ;  /* 0x0009541501007387 */ /* 0x000fe20000100800 */
[----:B------:R-:W-:-:S03]  /*177d0*/  IMAD.X R15, R15, 0x1, R2, P3 ;  /* 0x000000010f0f7824 */ /* 0x000fc600018e0602 */
[----:B------:R1:W-:Y:S01]  /*177e0*/  LDGSTS.E [R9+0x1800], [R6.64], P2 ;  /* 0x0180000006097fae */ /* 0x0003e20009121846 */
[----:B------:R-:W-:-:S03]  /*177f0*/  IADD3 R11, P4, R11, R209, RZ ;  /* 0x000000d10b0b7210 */ /* 0x000fc60007f9e0ff */
[----:B------:R-:W-:Y:S04]  /*17800*/  STL [R1+0x928], R8 ;  /* 0x0009280801007387 */ /* 0x000fe80000100800 */
[----:B------:R3:W-:Y:S01]  /*17810*/  STL [R1+0x91c], R14 ;  /* 0x00091c0e01007387 */ /* 0x0007e20000100800 */
[----:B-1----:R-:W-:Y:S01]  /*17820*/  SEL R6, RZ, 0x4, !P1 ;  /* 0x00000004ff067807 */ /* 0x002fe20004800000 */
[----:B------:R-:W-:-:S03]  /*17830*/  IMAD.X R19, R19, 0x1, R2, P4 ;  /* 0x0000000113137824 */ /* 0x000fc600020e0602 */
[----:B------:R-:W-:Y:S01]  /*17840*/  SEL R6, R6, RZ, !P0 ;  /* 0x000000ff06067207 */ /* 0x000fe20004000000 */
[----:B---3--:R-:W3:Y:S01]  /*17850*/  LDL.LU R14, [R1+0x8a0] ;  /* 0x0008a000010e7983 */ /* 0x008ee20000300800 */
[----:B------:R-:W-:-:S03]  /*17860*/  IMAD.MOV.U32 R7, RZ, RZ, R15 ;  /* 0x000000ffff077224 */ /* 0x000fc600078e000f */
        /* <DEDUP_REMOVED lines=14> */
[----:B------:R-:W3:Y:S04]  /*17950*/  LDL.LU R11, [R1+0x828] ;  /* 0x00082800010b7983 */ /* 0x000ee80000300800 */
[----:B------:R1:W-:Y:S02]  /*17960*/  LDGSTS.E [R9+0x2800], [R6.64], P1 ;  /* 0x0280000006097fae */ /* 0x0003e40008921846 */
[----:B-1----:R-:W-:-:S04]  /*17970*/  SEL R6, RZ, 0x4, !P2 ;  /* 0x00000004ff067807 */ /* 0x002fc80005000000 */
[----:B------:R-:W-:-:S04]  /*17980*/  SEL R6, R6, RZ, !P0 ;  /* 0x000000ff06067207 */ /* 0x000fc80004000000 */
[----:B------:R-:W-:Y:S02]  /*17990*/  ISETP.NE.U32.AND P2, PT, R6, RZ, PT ;  /* 0x000000ff0600720c */ /* 0x000fe40003f45070 */
[----:B--2---:R-:W-:-:S05]  /*179a0*/  IADD3 R17, P3, R17, R209, RZ ;  /* 0x000000d111117210 */ /* 0x004fca0007f7e0ff */
[----:B------:R-:W-:Y:S01]  /*179b0*/  IMAD.X R18, R18, 0x1, R2, P3 ;  /* 0x0000000112127824 */ /* 0x000fe200018e0602 */
[----:B------:R1:W-:Y:S04]  /*179c0*/  STL [R1+0x8e0], R17 ;  /* 0x0008e01101007387 */ /* 0x0003e80000100800 */
[----:B------:R2:W-:Y:S01]  /*179d0*/  STL [R1+0x8d4], R18 ;  /* 0x0008d41201007387 */ /* 0x0005e20000100800 */
[----:B------:R-:W-:Y:S01]  /*179e0*/  IMAD.MOV.U32 R6, RZ, RZ, R17 ;  /* 0x000000ffff067224 */ /* 0x000fe200078e0011 */
[----:B----4-:R-:W-:-:S05]  /*179f0*/  IADD3 R12, P4, R12, R209, RZ ;  /* 0x000000d10c0c7210 */ /* 0x010fca0007f9e0ff */
[----:B------:R-:W-:Y:S01]  /*17a00*/  STL [R1+0x8a8], R12 ;  /* 0x0008a80c01007387 */ /* 0x000fe20000100800 */
[----:B------:R-:W-:-:S03]  /*17a10*/  IADD3.X R16, R16, R2, RZ, P4, !PT ;  /* 0x0000000210107210 */ /* 0x000fc600027fe4ff */
[----:B------:R-:W4:Y:S01]  /*17a20*/  LDL.LU R21, [R1+0x854] ;  /* 0x0008540001157983 */ /* 0x000f220000300800 */
[----:B------:R-:W-:-:S03]  /*17a30*/  IMAD.MOV.U32 R7, RZ, RZ, R18 ;  /* 0x000000ffff077224 */ /* 0x000fc600078e0012 */
[----:B------:R2:W-:Y:S04]  /*17a40*/  STL [R1+0x89c], R16 ;  /* 0x00089c1001007387 */ /* 0x0005e80000100800 */
[----:B-1----:R-:W4:Y:S04]  /*17a50*/  LDL.LU R17, [R1+0x81c] ;  /* 0x00081c0001117983 */ /* 0x002f280000300800 */
[----:B------:R1:W-:Y:S04]  /*17a60*/  LDGSTS.E [R9+0x2a00], [R6.64], P1 ;  /* 0x02a0000006097fae */ /* 0x0003e80008921846 */
[----:B--2---:R-:W4:Y:S01]  /*17a70*/  LDL.LU R18, [R1+0x814] ;  /* 0x0008140001127983 */ /* 0x004f220000300800 */
        /* <DEDUP_REMOVED lines=22> */
[----:B------:R1:W-:Y:S01]  /*17be0*/  LDGSTS.E [R9+0x3a00], [R6.64], P2 ;  /* 0x03a0000006097fae */ /* 0x0003e20009121846 */
[----:B------:R-:W-:Y:S01]  /*17bf0*/  ISETP.GT.AND P2, PT, R4, 0x16, PT ;  /* 0x000000160400780c */ /* 0x000fe20003f44270 */
[----:B-1----:R-:W-:-:S02]  /*17c00*/  IMAD.MOV.U32 R7, RZ, RZ, R13 ;  /* 0x000000ffff077224 */ /* 0x002fc400078e000d */
[----:B------:R-:W-:Y:S01]  /*17c10*/  IMAD.MOV.U32 R6, RZ, RZ, R8 ;  /* 0x000000ffff067224 */ /* 0x000fe200078e0008 */
[----:B---3--:R-:W3:Y:S04]  /*17c20*/  LDL.LU R13, [R1+0x79c] ;  /* 0x00079c00010d7983 */ /* 0x008ee80000300800 */
[----:B------:R-:W3:Y:S01]  /*17c30*/  LDL.LU R8, [R1+0x7a8] ;  /* 0x0007a80001087983 */ /* 0x000ee20000300800 */
[----:B------:R-:W-:-:S03]  /*17c40*/  IADD3 R20, P3, R20, R209, RZ ;  /* 0x000000d114147210 */ /* 0x000fc60007f7e0ff */
[----:B------:R1:W-:Y:S01]  /*17c50*/  LDGSTS.E [R9+0x4800], [R6.64], P1 ;  /* 0x0480000006097fae */ /* 0x0003e20008921846 */
[----:B------:R-:W-:Y:S02]  /*17c60*/  IADD3 R11, P4, R11, R209, RZ ;  /* 0x000000d10b0b7210 */ /* 0x000fe40007f9e0ff */
[----:B-1----:R-:W-:-:S04]  /*17c70*/  SEL R6, RZ, 0x4, !P2 ;  /* 0x00000004ff067807 */ /* 0x002fc80005000000 */
[----:B------:R-:W-:-:S04]  /*17c80*/  SEL R6, R6, RZ, !P0 ;  /* 0x000000ff06067207 */ /* 0x000fc80004000000 */
[----:B------:R-:W-:Y:S01]  /*17c90*/  ISETP.NE.U32.AND P2, PT, R6, RZ, PT ;  /* 0x000000ff0600720c */ /* 0x000fe20003f45070 */
[----:B------:R-:W-:Y:S01]  /*17ca0*/  IMAD.MOV.U32 R6, RZ, RZ, R20 ;  /* 0x000000ffff067224 */ /* 0x000fe200078e0014 */
[----:B------:R-:W-:Y:S01]  /*17cb0*/  STL [R1+0x860], R20 ;  /* 0x0008601401007387 */ /* 0x000fe20000100800 */
[----:B----4-:R-:W-:-:S05]  /*17cc0*/  IADD3.X R21, R21, R2, RZ, P3, !PT ;  /* 0x0000000215157210 */ /* 0x010fca0001ffe4ff */
        /* <DEDUP_REMOVED lines=12> */
[----:B------:R4:W-:Y:S03]  /*17d90*/  STL [R1+0x81c], R17 ;  /* 0x00081c1101007387 */ /* 0x0009e60000100800 */
[----:B------:R-:W-:Y:S01]  /*17da0*/  IMAD.X R19, R19, 0x1, R2, P4 ;  /* 0x0000000113137824 */ /* 0x000fe200020e0602 */
[----:B-1----:R-:W-:Y:S01]  /*17db0*/  SEL R6, RZ, 0x4, !P1 ;  /* 0x00000004ff067807 */ /* 0x002fe20004800000 */
[----:B----4-:R-:W4:Y:S03]  /*17dc0*/  LDL.LU R17, [R1+0x7a0] ;  /* 0x0007a00001117983 */ /* 0x010f260000300800 */
[----:B------:R-:W-:Y:S01]  /*17dd0*/  SEL R6, R6, RZ, !P0 ;  /* 0x000000ff06067207 */ /* 0x000fe20004000000 */
[----:B------:R-:W4:Y:S01]  /*17de0*/  LDL.LU R11, [R1+0x1b8] ;  /* 0x0001b800010b7983 */ /* 0x000f220000300800 */
[----:B------:R-:W-:-:S03]  /*17df0*/  IMAD.MOV.U32 R7, RZ, RZ, R18 ;  /* 0x000000ffff077224 */ /* 0x000fc600078e0012 */
[----:B------:R-:W-:Y:S01]  /*17e00*/  STL [R1+0x820], R16 ;  /* 0x0008201001007387 */ /* 0x000fe20000100800 */
[----:B------:R-:W-:-:S03]  /*17e10*/  ISETP.NE.U32.AND P1, PT, R6, RZ, PT ;  /* 0x000000ff0600720c */ /* 0x000fc60003f25070 */
[----:B------:R1:W-:Y:S01]  /*17e20*/  STL [R1+0x814], R18 ;  /* 0x0008141201007387 */ /* 0x0003e20000100800 */
[----:B------:R-:W-:-:S03]  /*17e30*/  IMAD.MOV.U32 R6, RZ, RZ, R16 ;  /* 0x000000ffff067224 */ /* 0x000fc600078e0010 */
[----:B------:R1:W-:Y:S04]  /*17e40*/  STL [R1+0x7e8], R12 ;  /* 0x0007e80c01007387 */ /* 0x0003e80000100800 */
[----:B------:R1:W-:Y:S04]  /*17e50*/  LDGSTS.E [R9+0x5a00], [R6.64], P2 ;  /* 0x05a0000006097fae */ /* 0x0003e80009121846 */
[----:B-1----:R-:W4:Y:S04]  /*17e60*/  LDL.LU R18, [R1+0x794] ;  /* 0x0007940001127983 */ /* 0x002f280000300800 */
[----:B------:R-:W-:Y:S04]  /*17e70*/  STL [R1+0x7dc], R19 ;  /* 0x0007dc1301007387 */ /* 0x000fe80000100800 */
[----:B------:R-:W4:Y:S01]  /*17e80*/  LDL.LU R16, [R1+0x1b4] ;  /* 0x0001b40001107983 */ /* 0x000f220000300800 */
[----:B------:R-:W-:Y:S01]  /*17e90*/  IMAD.MOV.U32 R6, RZ, RZ, R12 ;  /* 0x000000ffff067224 */ /* 0x000fe200078e000c */
[----:B------:R-:W-:-:S02]  /*17ea0*/  MOV R7, R19 ;  /* 0x0000001300077202 */ /* 0x000fc40000000f00 */
        /* <DEDUP_REMOVED lines=14> */
[----:B---3--:R-:W-:-:S05]  /*17f90*/  IADD3 R8, P4, R8, R209, RZ ;  /* 0x000000d108087210 */ /* 0x008fca0007f9e0ff */
[----:B------:R-:W-:Y:S01]  /*17fa0*/  STL [R1+0x7a8], R8 ;  /* 0x0007a80801007387 */ /* 0x000fe20000100800 */
[----:B------:R-:W-:-:S03]  /*17fb0*/  IMAD.X R13, R13, 0x1, R2, P4 ;  /* 0x000000010d0d7824 */ /* 0x000fc600020e0602 */
[----:B------:R-:W3:Y:S04]  /*17fc0*/  LDL.LU R21, [R1+0x1bc] ;  /* 0x0001bc0001157983 */ /* 0x000ee80000300800 */
[----:B------:R2:W-:Y:S01]  /*17fd0*/  STL [R1+0x79c], R13 ;  /* 0x00079c0d01007387 */ /* 0x0005e20000100800 */
[----:B-1----:R-:W-:-:S03]  /*17fe0*/  IMAD.MOV.U32 R7, RZ, RZ, R13 ;  /* 0x000000ffff077224 */ /* 0x002fc600078e000d */
[----:B------:R-:W3:Y:S04]  /*17ff0*/  LDL.LU R14, [R1+0x1f4] ;  /* 0x0001f400010e7983 */ /* 0x000ee80000300800 */
[----:B--2---:R-:W3:Y:S04]  /*18000*/  LDL.LU R15, [R1+0x1fc] ;  /* 0x0001fc00010f7983 */ /* 0x004ee80000300800 */
        /* <DEDUP_REMOVED lines=22> */
[----:B-1----:R-:W-:Y:S01]  /*18170*/  IMAD.MOV.U32 R7, RZ, RZ, R16 ;  /* 0x000000ffff077224 */ /* 0x002fe200078e0010 */
[----:B------:R-:W-:Y:S01]  /*18180*/  MOV R6, R11 ;  /* 0x0000000b00067202 */ /* 0x000fe20000000f00 */
[----:B----4-:R-:W4:Y:S04]  /*18190*/  LDL.LU R16, [R1+0x274] ;  /* 0x0002740001107983 */ /* 0x010f280000300800 */
        /* <DEDUP_REMOVED lines=10> */
[----:B---3--:R-:W-:-:S04]  /*18240*/  IMAD.X R21, R21, 0x1, R2, P3 ;  /* 0x0000000115157824 */ /* 0x008fc800018e0602 */
[----:B------:R-:W-:Y:S02]  /*18250*/  IMAD.MOV.U32 R7, RZ, RZ, R21 ;  /* 0x000000ffff077224 */ /* 0x000fe400078e0015 */
[----:B------:R-:W-:-:S03]  /*18260*/  IMAD.X R14, R14, 0x1, R2, P4 ;  /* 0x000000010e0e7824 */ /* 0x000fc600020e0602 */
        /* <DEDUP_REMOVED lines=13> */
[----:B---3--:R-:W3:Y:S01]  /*18340*/  LDL.LU R14, [R1+0x280] ;  /* 0x00028000010e7983 */ /* 0x008ee20000300800 */
[----:B------:R-:W-:-:S03]  /*18350*/  MOV R7, R15 ;  /* 0x0000000f00077202 */ /* 0x000fc60000000f00 */
[----:B------:R-:W3:Y:S01]  /*18360*/  LDL.LU R12, [R1+0x2b8] ;  /* 0x0002b800010c7983 */ /* 0x000ee20000300800 */
[----:B------:R-:W-:-:S03]  /*18370*/  SEL R6, R6, RZ, !P0 ;  /* 0x000000ff06067207 */ /* 0x000fc60004000000 */
        /* <DEDUP_REMOVED lines=25> */
[----:B------:R-:W-:-:S03]  /*18510*/  IMAD.X R16, R16, 0x1, R2, P4 ;  /* 0x0000000110107824 */ /* 0x000fc600020e0602 */
        /* <DEDUP_REMOVED lines=17> */
[----:B------:R-:W-:Y:S02]  /*18630*/  IADD3 R12, P4, R12, R209, RZ ;  /* 0x000000d10c0c7210 */ /* 0x000fe40007f9e0ff */
[----:B------:R-:W-:Y:S01]  /*18640*/  MOV R6, R14 ;  /* 0x0000000e00067202 */ /* 0x000fe20000000f00 */
        /* <DEDUP_REMOVED lines=8> */
[----:B-1----:R-:W2:Y:S01]  /*186d0*/  LDL.LU R15, [R1+0x33c] ;  /* 0x00033c00010f7983 */ /* 0x002ea20000300800 */
[----:B---3--:R-:W-:-:S03]  /*186e0*/  IMAD.MOV.U32 R7, RZ, RZ, R13 ;  /* 0x000000ffff077224 */ /* 0x008fc600078e000d */
[----:B------:R-:W3:Y:S01]  /*186f0*/  LDL.LU R13, [R1+0x340] ;  /* 0x00034000010d7983 */ /* 0x000ee20000300800 */
[----:B------:R-:W-:-:S03]  /*18700*/  IMAD.MOV.U32 R6, RZ, RZ, R12 ;  /* 0x000000ffff067224 */ /* 0x000fc600078e000c */
        /* <DEDUP_REMOVED lines=25> */
[----:B-1----:R-:W-:Y:S02]  /*188a0*/  SEL R6, RZ, 0x4, !P1 ;  /* 0x00000004ff067807 */ /* 0x002fe40004800000 */
[----:B------:R-:W-:Y:S02]  /*188b0*/  IADD3.X R19, R19, R2, RZ, P4, !PT ;  /* 0x0000000213137210 */ /* 0x000fe400027fe4ff */
        /* <DEDUP_REMOVED lines=23> */
[--C-:B--2---:R-:W-:Y:S01]  /*18a30*/  IMAD.X R15, R15, 0x1, R2.reuse, P3 ;  /* 0x000000010f0f7824 */ /* 0x104fe200018e0602 */
[----:B------:R-:W-:Y:S01]  /*18a40*/  IADD3 R12, P4, R12, R209, RZ ;  /* 0x000000d10c0c7210 */ /* 0x000fe20007f9e0ff */
        /* <DEDUP_REMOVED lines=53> */
[----:B-1----:R-:W-:Y:S01]  /*18da0*/  IMAD.MOV.U32 R6, RZ, RZ, R11 ;  /* 0x000000ffff067224 */ /* 0x002fe200078e000b */
[----:B------:R-:W-:Y:S02]  /*18db0*/  MOV R7, R13 ;  /* 0x0000000d00077202 */ /* 0x000fe40000000f00 */
[----:B------:R-:W-:Y:S04]  /*18dc0*/  STL [R1+0x3f8], R11 ;  /* 0x0003f80b01007387 */ /* 0x000fe80000100800 */
[----:B------:R1:W-:Y:S01]  /*18dd0*/  LDGSTS.E [R9+0x11800], [R6.64], P2 ;  /* 0x1180000006097fae */ /* 0x0003e20009121846 */
[----:B------:R-:W-:-:S03]  /*18de0*/  IADD3 R12, P3, R12, R209, RZ ;  /* 0x000000d10c0c7210 */ /* 0x000fc60007f7e0ff */
[----:B------:R2:W-:Y:S02]  /*18df0*/  STL [R1+0x3f4], R13 ;  /* 0x0003f40d01007387 */ /* 0x0005e40000100800 */
[----:B------:R-:W-:Y:S01]  /*18e00*/  IMAD.X R14, R14, 0x1, R2, P3 ;  /* 0x000000010e0e7824 */ /* 0x000fe200018e0602 */
[----:B------:R-:W-:Y:S02]  /*18e10*/  IADD3 R15, P4, R15, R209, RZ ;  /* 0x000000d10f0f7210 */ /* 0x000fe40007f9e0ff */
[----:B-1----:R-:W-:Y:S01]  /*18e20*/  SEL R6, RZ, 0x4, !P1 ;  /* 0x00000004ff067807 */ /* 0x002fe20004800000 */
[----:B--2---:R-:W2:Y:S01]  /*18e30*/  LDL.LU R13, [R1+0x480] ;  /* 0x00048000010d7983 */ /* 0x004ea20000300800 */
[----:B------:R-:W-:-:S03]  /*18e40*/  IMAD.MOV.U32 R7, RZ, RZ, R14 ;  /* 0x000000ffff077224 */ /* 0x000fc600078e000e */
[----:B------:R-:W2:Y:S01]  /*18e50*/  LDL.LU R11, [R1+0x4b8] ;  /* 0x0004b800010b7983 */ /* 0x000ea20000300800 */
[----:B------:R-:W-:Y:S01]  /*18e60*/  SEL R6, R6, RZ, !P0 ;  /* 0x000000ff06067207 */ /* 0x000fe20004000000 */
[----:B------:R-:W-:Y:S02]  /*18e70*/  IMAD.X R19, R19, 0x1, R2, P4 ;  /* 0x0000000113137824 */ /* 0x000fe400020e0602 */
        /* <DEDUP_REMOVED lines=31> */
[----:B---3--:R-:W4:Y:S01]  /*19070*/  LDL.LU R18, [R1+0x4fc] ;  /* 0x0004fc0001127983 */ /* 0x008f220000300800 */
[----:B-1----:R-:W-:-:S03]  /*19080*/  IMAD.MOV.U32 R7, RZ, RZ, R16 ;  /* 0x000000ffff077224 */ /* 0x002fc600078e0010 */
[----:B------:R-:W4:Y:S01]  /*19090*/  LDL.LU R16, [R1+0x500] ;  /* 0x0005000001107983 */ /* 0x000f220000300800 */
[----:B------:R-:W-:-:S03]  /*190a0*/  MOV R6, R8 ;  /* 0x0000000800067202 */ /* 0x000fc60000000f00 */
        /* <DEDUP_REMOVED lines=24> */
[----:B------:R-:W-:Y:S02]  /*19230*/  ISETP.GT.AND P2, PT, R4, 0x56, PT ;  /* 0x000000560400780c */ /* 0x000fe40003f44270 */
[-C--:B------:R-:W-:Y:S01]  /*19240*/  IADD3 R20, P3, R20, R209.reuse, RZ ;  /* 0x000000d114147210 */ /* 0x080fe20007f7e0ff */
[----:B------:R1:W-:Y:S01]  /*19250*/  LDGSTS.E [R9+0x14800], [R6.64], P1 ;  /* 0x1480000006097fae */ /* 0x0003e20008921846 */
[----:B------:R-:W-:Y:S02]  /*19260*/  IADD3 R15, P4, R15, R209, RZ ;  /* 0x000000d10f0f7210 */ /* 0x000fe40007f9e0ff */
[----:B-1----:R-:W-:-:S04]  /*19270*/  SEL R6, RZ, 0x4, !P2 ;  /* 0x00000004ff067807 */ /* 0x002fc80005000000 */
[----:B------:R-:W-:-:S04]  /*19280*/  SEL R6, R6, RZ, !P0 ;  /* 0x000000ff06067207 */ /* 0x000fc80004000000 */
[----:B------:R-:W-:Y:S01]  /*19290*/  ISETP.NE.U32.AND P2, PT, R6, RZ, PT ;  /* 0x000000ff0600720c */ /* 0x000fe20003f45070 */
[----:B------:R-:W-:Y:S01]  /*192a0*/  IMAD.MOV.U32 R6, RZ, RZ, R20 ;  /* 0x000000ffff067224 */ /* 0x000fe200078e0014 */
[----:B------:R-:W-:Y:S01]  /*192b0*/  STL [R1+0x4c0], R20 ;  /* 0x0004c01401007387 */ /* 0x000fe20000100800 */
[----:B----4-:R-:W-:-:S05]  /*192c0*/  IMAD.X R21, R21, 0x1, R2, P3 ;  /* 0x0000000115157824 */ /* 0x010fca00018e0602 */
[----:B------:R-:W-:Y:S01]  /*192d0*/  MOV R7, R21 ;  /* 0x0000001500077202 */ /* 0x000fe20000000f00 */
[----:B------:R-:W-:-:S04]  /*192e0*/  IMAD.X R17, R17, 0x1, R2, P4 ;  /* 0x0000000111117824 */ /* 0x000fc800020e0602 */
        /* <DEDUP_REMOVED lines=37> */
[----:B------:R-:W-:Y:S01]  /*19540*/  IADD3 R11, P4, R11, R209, RZ ;  /* 0x000000d10b0b7210 */ /* 0x000fe20007f9e0ff */
[----:B------:R1:W-:Y:S04]  /*19550*/  STL [R1+0x540], R12 ;  /* 0x0005400c01007387 */ /* 0x0003e80000100800 */
[----:B------:R2:W-:Y:S01]  /*19560*/  STL [R1+0x53c], R14 ;  /* 0x00053c0e01007387 */ /* 0x0005e20000100800 */
[----:B------:R-:W-:-:S03]  /*19570*/  IMAD.X R13, R13, 0x1, R2, P4 ;  /* 0x000000010d0d7824 */ /* 0x000fc600020e0602 */
[----:B------:R3:W-:Y:S04]  /*19580*/  STL [R1+0x578], R11 ;  /* 0x0005780b01007387 */ /* 0x0007e80000100800 */
[----:B------:R-:W4:Y:S01]  /*19590*/  LDL.LU R21, [R1+0x5bc] ;  /* 0x0005bc0001157983 */ /* 0x000f220000300800 */
[----:B------:R-:W-:Y:S01]  /*195a0*/  MOV R6, R12 ;  /* 0x0000000c00067202 */ /* 0x000fe20000000f00 */
[----:B------:R-:W-:Y:S02]  /*195b0*/  IMAD.MOV.U32 R7, RZ, RZ, R14 ;  /* 0x000000ffff077224 */ /* 0x000fe400078e000e */
[----:B------:R2:W-:Y:S04]  /*195c0*/  STL [R1+0x574], R13 ;  /* 0x0005740d01007387 */ /* 0x0005e80000100800 */
[----:B-1----:R-:W4:Y:S04]  /*195d0*/  LDL.LU R12, [R1+0x5f4] ;  /* 0x0005f400010c7983 */ /* 0x002f280000300800 */
[----:B------:R1:W-:Y:S04]  /*195e0*/  LDGSTS.E [R9+0x16a00], [R6.64], P1 ;  /* 0x16a0000006097fae */ /* 0x0003e80008921846 */
[----:B--2---:R-:W3:Y:S01]  /*195f0*/  LDL.LU R14, [R1+0x5fc] ;  /* 0x0005fc00010e7983 */ /* 0x004ee20000300800 */
[----:B-1----:R-:W-:-:S03]  /*19600*/  IMAD.MOV.U32 R6, RZ, RZ, R11 ;  /* 0x000000ffff067224 */ /* 0x002fc600078e000b */
[----:B---3--:R-:W3:Y:S01]  /*19610*/  LDL.LU R11, [R1+0x600] ;  /* 0x00060000010b7983 */ /* 0x008ee20000300800 */
        /* <DEDUP_REMOVED lines=12> */
[----:B------:R-:W-:-:S04]  /*196e0*/  IMAD.X R18, R18, 0x1, R2, P3 ;  /* 0x0000000112127824 */ /* 0x000fc800018e0602 */
[----:B------:R-:W-:Y:S01]  /*196f0*/  IMAD.MOV.U32 R7, RZ, RZ, R18 ;  /* 0x000000ffff077224 */ /* 0x000fe200078e0012 */
[----:B------:R1:W-:Y:S01]  /*19700*/  STL [R1+0x57c], R18 ;  /* 0x00057c1201007387 */ /* 0x0003e20000100800 */
[----:B------:R-:W-:-:S03]  /*19710*/  IMAD.X R16, R16, 0x1, R2, P4 ;  /* 0x0000000110107824 */ /* 0x000fc600020e0602 */
[----:B------:R-:W-:Y:S04]  /*19720*/  STL [R1+0x5b8], R15 ;  /* 0x0005b80f01007387 */ /* 0x000fe80000100800 */
        /* <DEDUP_REMOVED lines=18> */
[----:B------:R-:W-:Y:S01]  /*19850*/  IMAD.MOV.U32 R7, RZ, RZ, R21 ;  /* 0x000000ffff077224 */ /* 0x000fe200078e0015 */
[----:B------:R-:W-:-:S04]  /*19860*/  IADD3.X R12, R12, R2, RZ, P4, !PT ;  /* 0x000000020c0c7210 */ /* 0x000fc800027fe4ff */
[----:B------:R1:W-:Y:S01]  /*19870*/  LDGSTS.E [R9+0x18a00], [R6.64], P1 ;  /* 0x18a0000006097fae */ /* 0x0003e20008921846 */
[----:B------:R-:W-:-:S03]  /*19880*/  ISETP.GT.AND P1, PT, R4, 0x6a, PT ;  /* 0x0000006a0400780c */ /* 0x000fc60003f24270 */
[----:B------:R-:W-:Y:S01]  /*19890*/  STL [R1+0x5bc], R21 ;  /* 0x0005bc1501007387 */ /* 0x000fe20000100800 */
[----:B-1----:R-:W-:Y:S02]  /*198a0*/  IMAD.MOV.U32 R6, RZ, RZ, R8 ;  /* 0x000000ffff067224 */ /* 0x002fe400078e0008 */
[----:B------:R-:W-:Y:S01]  /*198b0*/  IMAD.MOV.U32 R7, RZ, RZ, R12 ;  /* 0x000000ffff077224 */ /* 0x000fe200078e000c */
[----:B---3--:R-:W-:-:S04]  /*198c0*/  IADD3 R11, P3, R11, R209, RZ ;  /* 0x000000d10b0b7210 */ /* 0x008fc80007f7e0ff */
        /* <DEDUP_REMOVED lines=29> */
[----:B--2---:R-:W-:-:S04]  /*19aa0*/  IADD3 R17, P3, R17, R209, RZ ;  /* 0x000000d111117210 */ /* 0x004fc80007f7e0ff */
[----:B------:R-:W-:Y:S01]  /*19ab0*/  IADD3.X R18, R18, R2, RZ, P3, !PT ;  /* 0x0000000212127210 */ /* 0x000fe20001ffe4ff */
[----:B------:R-:W-:Y:S04]  /*19ac0*/  STL [R1+0x640], R17 ;  /* 0x0006401101007387 */ /* 0x000fe80000100800 */
[----:B------:R1:W-:Y:S01]  /*19ad0*/  STL [R1+0x63c], R18 ;  /* 0x00063c1201007387 */ /* 0x0003e20000100800 */
[----:B------:R-:W-:Y:S01]  /*19ae0*/  IMAD.MOV.U32 R7, RZ, RZ, R18 ;  /* 0x000000ffff077224 */ /* 0x000fe200078e0012 */
[----:B----4-:R-:W-:-:S05]  /*19af0*/  IADD3 R15, P4, R15, R209, RZ ;  /* 0x000000d10f0f7210 */ /* 0x010fca0007f9e0ff */
        /* <DEDUP_REMOVED lines=11> */
[----:B----4-:R-:W2:Y:S04]  /*19bb0*/  LDL.LU R16, [R1+0x734] ;  /* 0x0007340001107983 */ /* 0x010ea80000300800 */
        /* <DEDUP_REMOVED lines=16> */
[----:B-1----:R-:W4:Y:S04]  /*19cc0*/  LDL.LU R14, [R1+0x73c] ;  /* 0x00073c00010e7983 */ /* 0x002f280000300800 */
[----:B------:R-:W4:Y:S04]  /*19cd0*/  LDL.LU R12, [R1+0x740] ;  /* 0x00074000010c7983 */ /* 0x000f280000300800 */
[----:B------:R1:W-:Y:S01]  /*19ce0*/  LDGSTS.E [R9+0x1ba00], [R6.64], P2 ;  /* 0x1ba0000006097fae */ /* 0x0003e20009121846 */
[----:B------:R-:W-:-:S02]  /*19cf0*/  ISETP.GT.AND P2, PT, R4, 0x76, PT ;  /* 0x000000760400780c */ /* 0x000fc40003f44270 */
[----:B-1----:R-:W-:Y:S01]  /*19d00*/  MOV R7, R11 ;  /* 0x0000000b00077202 */ /* 0x002fe20000000f00 */
        /* <DEDUP_REMOVED lines=24> */
[----:B------:R2:W-:Y:S01]  /*19e90*/  STL [R1+0x6f4], R18 ;  /* 0x0006f41201007387 */ /* 0x0005e20000100800 */
[----:B-1----:R-:W-:Y:S02]  /*19ea0*/  SEL R6, RZ, 0x4, !P1 ;  /* 0x00000004ff067807 */ /* 0x002fe40004800000 */
[----:B------:R-:W-:Y:S02]  /*19eb0*/  IMAD.X R16, R16, 0x1, R2, P4 ;  /* 0x0000000110107824 */ /* 0x000fe400020e0602 */
[----:B------:R-:W-:Y:S01]  /*19ec0*/  SEL R6, R6, RZ, !P0 ;  /* 0x000000ff06067207 */ /* 0x000fe20004000000 */
[----:B--2---:R-:W2:Y:S01]  /*19ed0*/  LDL.LU R18, [R1+0x780] ;  /* 0x0007800001127983 */ /* 0x004ea20000300800 */
[----:B------:R-:W-:-:S03]  /*19ee0*/  IMAD.MOV.U32 R7, RZ, RZ, R19 ;  /* 0x000000ffff077224 */ /* 0x000fc600078e0013 */
[----:B------:R-:W2:Y:S01]  /*19ef0*/  LDL.LU R13, [R1+0x958] ;  /* 0x00095800010d7983 */ /* 0x000ea20000300800 */
[----:B------:R-:W-:-:S03]  /*19f00*/  ISETP.NE.U32.AND P1, PT, R6, RZ, PT ;  /* 0x000000ff0600720c */ /* 0x000fc60003f25070 */
[----:B------:R-:W-:Y:S01]  /*19f10*/  STL [R1+0x700], R17 ;  /* 0x0007001101007387 */ /* 0x000fe20000100800 */
[----:B------:R-:W-:-:S03]  /*19f20*/  IMAD.MOV.U32 R6, RZ, RZ, R17 ;  /* 0x000000ffff067224 */ /* 0x000fc600078e0011 */
[----:B------:R1:W-:Y:S04]  /*19f30*/  STL [R1+0x6fc], R19 ;  /* 0x0006fc1301007387 */ /* 0x0003e80000100800 */
[----:B------:R-:W-:Y:S04]  /*19f40*/  STL [R1+0x738], R15 ;  /* 0x0007380f01007387 */ /* 0x000fe80000100800 */
[----:B------:R1:W-:Y:S04]  /*19f50*/  LDGSTS.E [R9+0x1da00], [R6.64], P2 ;  /* 0x1da0000006097fae */ /* 0x0003e80009121846 */
[----:B-1----:R-:W2:Y:S04]  /*19f60*/  LDL.LU R19, [R1+0x77c] ;  /* 0x00077c0001137983 */ /* 0x002ea80000300800 */
[----:B------:R-:W-:Y:S04]  /*19f70*/  STL [R1+0x734], R16 ;  /* 0x0007341001007387 */ /* 0x000fe80000100800 */
[----:B------:R-:W2:Y:S01]  /*19f80*/  LDL.LU R17, [R1+0x94c] ;  /* 0x00094c0001117983 */ /* 0x000ea20000300800 */
[----:B------:R-:W-:Y:S01]  /*19f90*/  MOV R6, R15 ;  /* 0x0000000f00067202 */ /* 0x000fe20000000f00 */
[----:B------:R-:W-:Y:S01]  /*19fa0*/  IMAD.MOV.U32 R7, RZ, RZ, R16 ;  /* 0x000000ffff077224 */ /* 0x000fe200078e0010 */
[----:B------:R-:W-:-:S04]  /*19fb0*/  ISETP.GT.AND P2, PT, R4, 0x7e, PT ;  /* 0x0000007e0400780c */ /* 0x000fc80003f44270 */
[----:B------:R1:W-:Y:S01]  /*19fc0*/  LDGSTS.E [R9+0x1e800], [R6.64], P1 ;  /* 0x1e80000006097fae */ /* 0x0003e20008921846 */
[----:B------:R-:W-:Y:S01]  /*19fd0*/  HMMA.1688.F32.TF32 R52, R192, R22, R52 ;  /* 0x00000016c034723c */ /* 0x000fe20000081034 */
[----:B-1----:R-:W-:-:S04]  /*19fe0*/  SEL R6, RZ, 0x4, !P2 ;  /* 0x00000004ff067807 */ /* 0x002fc80005000000 */
[----:B------:R-:W-:-:S03]  /*19ff0*/  SEL R6, R6, RZ, !P0 ;  /* 0x000000ff06067207 */ /* 0x000fc60004000000 */
[----:B------:R-:W-:Y:S01]  /*1a000*/  HMMA.1688.F32.TF32 R84, R188, R22, R84 ;  /* 0x00000016bc54723c */ /* 0x000fe20000081054 */
[----:B------:R-:W-:-:S07]  /*1a010*/  ISETP.NE.U32.AND P2, PT, R6, RZ, PT ;  /* 0x000000ff0600720c */ /* 0x000fce0003f45070 */
[-C--:B------:R-:W-:Y:S08]  /*1a020*/  HMMA.1688.F32.TF32 R116, R164, R22.reuse, R116 ;  /* 0x00000016a474723c */ /* 0x080ff00000081074 */
[----:B------:R-:W-:Y:S01]  /*1a030*/  HMMA.1688.F32.TF32 R148, R168, R22, R148 ;  /* 0x00000016a894723c */ /* 0x000fe20000081094 */
[----:B----4-:R-:W-:-:S05]  /*1a040*/  IADD3 R12, P3, R12, R209, RZ ;  /* 0x000000d10c0c7210 */ /* 0x010fca0007f7e0ff */
[----:B------:R-:W-:Y:S01]  /*1a050*/  IMAD.X R14, R14, 0x1, R2, P3 ;  /* 0x000000010e0e7824 */ /* 0x000fe200018e0602 */
[----:B------:R1:W-:Y:S04]  /*1a060*/  STL [R1+0x740], R12 ;  /* 0x0007400c01007387 */ /* 0x0003e80000100800 */
[----:B------:R4:W-:Y:S01]  /*1a070*/  STL [R1+0x73c], R14 ;  /* 0x00073c0e01007387 */ /* 0x0009e20000100800 */
[----:B------:R-:W-:Y:S01]  /*1a080*/  IMAD.MOV.U32 R6, RZ, RZ, R12 ;  /* 0x000000ffff067224 */ /* 0x000fe200078e000c */
[----:B---3--:R-:W-:-:S05]  /*1a090*/  IADD3 R8, P4, R8, R209, RZ ;  /* 0x000000d108087210 */ /* 0x008fca0007f9e0ff */
[----:B------:R-:W-:Y:S01]  /*1a0a0*/  IMAD.X R11, R11, 0x1, R2, P4 ;  /* 0x000000010b0b7824 */ /* 0x000fe200020e0602 */
[----:B------:R-:W-:Y:S04]  /*1a0b0*/  STL [R1+0x778], R8 ;  /* 0x0007780801007387 */ /* 0x000fe80000100800 */
[----:B------:R-:W3:Y:S04]  /*1a0c0*/  LDL.LU R21, [R1+0x950] ;  /* 0x0009500001157983 */ /* 0x000ee80000300800 */
[----:B------:R4:W-:Y:S04]  /*1a0d0*/  STL [R1+0x774], R11 ;  /* 0x0007740b01007387 */ /* 0x0009e80000100800 */
[----:B-1----:R-:W3:Y:S04]  /*1a0e0*/  LDL.LU R12, [R1+0x918] ;  /* 0x00091800010c7983 */ /* 0x002ee80000300800 */
[----:B------:R-:W3:Y:S01]  /*1a0f0*/  LDL.LU R22, [R1+0x944] ;  /* 0x0009440001167983 */ /* 0x000ee20000300800 */
[----:B------:R-:W-:-:S03]  /*1a100*/  IMAD.MOV.U32 R7, RZ, RZ, R14 ;  /* 0x000000ffff077224 */ /* 0x000fc600078e000e */
[----:B------:R-:W3:Y:S04]  /*1a110*/  LDL.LU R15, [R1+0x90c] ;  /* 0x00090c00010f7983 */ /* 0x000ee80000300800 */
[----:B------:R-:W3:Y:S04]  /*1a120*/  LDL.LU R16, [R1+0x904] ;  /* 0x0009040001107983 */ /* 0x000ee80000300800 */
[----:B----4-:R-:W3:Y:S04]  /*1a130*/  LDL.LU R14, [R1+0x910] ;  /* 0x00091000010e7983 */ /* 0x010ee80000300800 */
        /* <DEDUP_REMOVED lines=10> */
[-C--:B--2---:R-:W-:Y:S02]  /*1a1e0*/  IADD3 R18, P4, R18, R209.reuse, RZ ;  /* 0x000000d112127210 */ /* 0x084fe40007f9e0ff */
[----:B------:R-:W-:-:S03]  /*1a1f0*/  IADD3 R13, P3, R13, R209, RZ ;  /* 0x000000d10d0d7210 */ /* 0x000fc60007f7e0ff */
[----:B------:R-:W-:Y:S01]  /*1a200*/  STL [R1+0x780], R18 ;  /* 0x0007801201007387 */ /* 0x000fe20000100800 */
[----:B------:R-:W-:Y:S02]  /*1a210*/  IMAD.MOV.U32 R6, RZ, RZ, R18 ;  /* 0x000000ffff067224 */ /* 0x000fe400078e0012 */
[----:B------:R-:W-:-:S05]  /*1a220*/  IMAD.X R19, R19, 0x1, R2, P4 ;  /* 0x0000000113137824 */ /* 0x000fca00020e0602 */
[----:B------:R1:W-:Y:S01]  /*1a230*/  STL [R1+0x77c], R19 ;  /* 0x00077c1301007387 */ /* 0x0003e20000100800 */
[----:B------:R-:W-:-:S03]  /*1a240*/  IMAD.X R17, R17, 0x1, R2, P3 ;  /* 0x0000000111117824 */ /* 0x000fc600018e0602 */
[----:B------:R-:W-:Y:S01]  /*1a250*/  STL [R1+0x958], R13 ;  /* 0x0009580d01007387 */ /* 0x000fe20000100800 */
[----:B------:R-:W-:-:S03]  /*1a260*/  MOV R7, R19 ;  /* 0x0000001300077202 */ /* 0x000fc60000000f00 */
[----:B------:R2:W-:Y:S04]  /*1a270*/  STL [R1+0x94c], R17 ;  /* 0x00094c1101007387 */ /* 0x0005e80000100800 */
[----:B-1----:R-:W4:Y:S04]  /*1a280*/  LDL.LU R19, [R1+0x8c4] ;  /* 0x0008c40001137983 */ /* 0x002f280000300800 */
[----:B------:R-:W4:Y:S04]  /*1a290*/  LDL.LU R18, [R1+0x8d0] ;  /* 0x0008d00001127983 */ /* 0x000f280000300800 */
[----:B------:R1:W-:Y:S02]  /*1a2a0*/  LDGSTS.E [R9+0x1fa00], [R6.64], P2 ;  /* 0x1fa0000006097fae */ /* 0x0003e40009121846 */
[----:B-1----:R-:W-:-:S02]  /*1a2b0*/  IMAD.MOV.U32 R7, RZ, RZ, R17 ;  /* 0x000000ffff077224 */ /* 0x002fc400078e0011 */
[----:B------:R-:W-:Y:S01]  /*1a2c0*/  IMAD.MOV.U32 R6, RZ, RZ, R13 ;  /* 0x000000ffff067224 */ /* 0x000fe200078e000d */
[----:B--2---:R-:W2:Y:S04]  /*1a2d0*/  LDL.LU R17, [R1+0x88c] ;  /* 0x00088c0001117983 */ /* 0x004ea80000300800 */
[----:B------:R-:W2:Y:S01]  /*1a2e0*/  LDL.LU R13, [R1+0x898] ;  /* 0x00089800010d7983 */ /* 0x000ea20000300800 */
        /* <DEDUP_REMOVED lines=32> */
[----:B------:R-:W-:-:S03]  /*1a4f0*/  MOV R6, R14 ;  /* 0x0000000e00067202 */ /* 0x000fc60000000f00 */
        /* <DEDUP_REMOVED lines=15> */
[----:B----4-:R-:W-:-:S05]  /*1a5f0*/  IADD3 R18, P3, R18, R209, RZ ;  /* 0x000000d112127210 */ /* 0x010fca0007f7e0ff */
[----:B------:R-:W-:Y:S01]  /*1a600*/  IMAD.X R19, R19, 0x1, R2, P3 ;  /* 0x0000000113137824 */ /* 0x000fe200018e0602 */
[----:B------:R1:W-:Y:S04]  /*1a610*/  STL [R1+0x8d0], R18 ;  /* 0x0008d01201007387 */ /* 0x0003e80000100800 */
[----:B------:R4:W-:Y:S01]  /*1a620*/  STL [R1+0x8c4], R19 ;  /* 0x0008c41301007387 */ /* 0x0009e20000100800 */
[----:B------:R-:W-:Y:S01]  /*1a630*/  IMAD.MOV.U32 R6, RZ, RZ, R18 ;  /* 0x000000ffff067224 */ /* 0x000fe200078e0012 */
[----:B--2---:R-:W-:-:S05]  /*1a640*/  IADD3 R13, P4, R13, R209, RZ ;  /* 0x000000d10d0d7210 */ /* 0x004fca0007f9e0ff */
[----:B------:R-:W-:Y:S01]  /*1a650*/  STL [R1+0x898], R13 ;  /* 0x0008980d01007387 */ /* 0x000fe20000100800 */
[----:B------:R-:W-:-:S03]  /*1a660*/  IMAD.X R17, R17, 0x1, R2, P4 ;  /* 0x0000000111117824 */ /* 0x000fc600020e0602 */
[----:B------:R-:W2:Y:S01]  /*1a670*/  LDL.LU R22, [R1+0x844] ;  /* 0x0008440001167983 */ /* 0x000ea20000300800 */
[----:B------:R-:W-:-:S03]  /*1a680*/  IMAD.MOV.U32 R7, RZ, RZ, R19 ;  /* 0x000000ffff077224 */ /* 0x000fc600078e0013 */
[----:B------:R4:W-:Y:S04]  /*1a690*/  STL [R1+0x88c], R17 ;  /* 0x00088c1101007387 */ /* 0x0009e80000100800 */
[----:B-1----:R-:W2:Y:S04]  /*1a6a0*/  LDL.LU R18, [R1+0x80c] ;  /* 0x00080c0001127983 */ /* 0x002ea80000300800 */
[----:B------:R1:W-:Y:S04]  /*1a6b0*/  LDGSTS.E [R8+0x2e00], [R6.64], P1 ;  /* 0x02e0000006087fae */ /* 0x0003e80008921846 */
[----:B----4-:R-:W2:Y:S01]  /*1a6c0*/  LDL.LU R19, [R1+0x804] ;  /* 0x0008040001137983 */ /* 0x010ea20000300800 */
        /* <DEDUP_REMOVED lines=20> */
[----:B-1----:R-:W4:Y:S04]  /*1a810*/  LDL.LU R16, [R1+0x7c4] ;  /* 0x0007c40001107983 */ /* 0x002f280000300800 */
[----:B------:R-:W4:Y:S04]  /*1a820*/  LDL.LU R15, [R1+0x7d0] ;  /* 0x0007d000010f7983 */ /* 0x000f280000300800 */
[----:B------:R1:W-:Y:S01]  /*1a830*/  LDGSTS.E [R8+0x3e00], [R6.64], P2 ;  /* 0x03e0000006087fae */ /* 0x0003e20009121846 */
[----:B------:R-:W-:-:S02]  /*1a840*/  ISETP.GT.AND P2, PT, R4, 0x17, PT ;  /* 0x000000170400780c */ /* 0x000fc40003f44270 */
[-C--:B------:R-:W-:Y:S01]  /*1a850*/  IADD3 R21, P3, R21, R209.reuse, RZ ;  /* 0x000000d115157210 */ /* 0x080fe20007f7e0ff */
[----:B-1----:R-:W-:Y:S02]  /*1a860*/  IMAD.MOV.U32 R7, RZ, RZ, R14 ;  /* 0x000000ffff077224 */ /* 0x002fe400078e000e */
[----:B------:R-:W-:Y:S01]  /*1a870*/  IMAD.MOV.U32 R6, RZ, RZ, R12 ;  /* 0x000000ffff067224 */ /* 0x000fe200078e000c */
[----:B---3--:R-:W3:Y:S04]  /*1a880*/  LDL.LU R14, [R1+0x188] ;  /* 0x00018800010e7983 */ /* 0x008ee80000300800 */
[----:B------:R-:W3:Y:S04]  /*1a890*/  LDL.LU R12, [R1+0x798] ;  /* 0x00079800010c7983 */ /* 0x000ee80000300800 */
[----:B------:R1:W-:Y:S01]  /*1a8a0*/  LDGSTS.E [R8+0x4c00], [R6.64], P1 ;  /* 0x04c0000006087fae */ /* 0x0003e20008921846 */
[----:B------:R-:W-:-:S02]  /*1a8b0*/  IADD3 R11, P4, R11, R209, RZ ;  /* 0x000000d10b0b7210 */ /* 0x000fc40007f9e0ff */
        /* <DEDUP_REMOVED lines=15> */
[----:B------:R-:W-:-:S03]  /*1a9b0*/  IADD3.X R19, R19, R2, RZ, P3, !PT ;  /* 0x0000000213137210 */ /* 0x000fc60001ffe4ff */
[----:B------:R-:W-:Y:S01]  /*1a9c0*/  STL [R1+0x818], R11 ;  /* 0x0008180b01007387 */ /* 0x000fe20000100800 */
[----:B------:R-:W-:-:S03]  /*1a9d0*/  IADD3 R13, P4, R13, R209, RZ ;  /* 0x000000d10d0d7210 */ /* 0x000fc60007f9e0ff */
[----:B------:R2:W-:Y:S01]  /*1a9e0*/  STL [R1+0x80c], R18 ;  /* 0x00080c1201007387 */ /* 0x0005e20000100800 */
[----:B-1----:R-:W-:Y:S01]  /*1a9f0*/  SEL R6, RZ, 0x4, !P1 ;  /* 0x00000004ff067807 */ /* 0x002fe20004800000 */
[----:B------:R-:W-:-:S03]  /*1aa00*/  IMAD.X R20, R20, 0x1, R2, P4 ;  /* 0x0000000114147824 */ /* 0x000fc600020e0602 */
        /* <DEDUP_REMOVED lines=8> */
[----:B------:R1:W-:Y:S04]  /*1aa90*/  STL [R1+0x7d8], R13 ;  /* 0x0007d80d01007387 */ /* 0x0003e80000100800 */
[----:B------:R1:W-:Y:S04]  /*1aaa0*/  LDGSTS.E [R8+0x5e00], [R6.64], P2 ;  /* 0x05e0000006087fae */ /* 0x0003e80009121846 */
[----:B-1----:R-:W2:Y:S04]  /*1aab0*/  LDL.LU R19, [R1+0x18c] ;  /* 0x00018c0001137983 */ /* 0x002ea80000300800 */
[----:B------:R-:W-:Y:S04]  /*1aac0*/  STL [R1+0x7cc], R20 ;  /* 0x0007cc1401007387 */ /* 0x000fe80000100800 */
[----:B------:R-:W2:Y:S01]  /*1aad0*/  LDL.LU R17, [R1+0x1c4] ;  /* 0x0001c40001117983 */ /* 0x000ea20000300800 */
[----:B------:R-:W-:-:S02]  /*1aae0*/  IMAD.MOV.U32 R6, RZ, RZ, R13 ;  /* 0x000000ffff067224 */ /* 0x000fc400078e000d */
[----:B------:R-:W-:Y:S01]  /*1aaf0*/  IMAD.MOV.U32 R7, RZ, RZ, R20 ;  /* 0x000000ffff077224 */ /* 0x000fe200078e0014 */
[----:B------:R-:W-:Y:S01]  /*1ab00*/  ISETP.GT.AND P2, PT, R4, 0x1f, PT ;  /* 0x0000001f0400780c */ /* 0x000fe20003f44270 */
[----:B------:R-:W2:Y:S04]  /*1ab10*/  LDL.LU R21, [R1+0x1d0] ;  /* 0x0001d00001157983 */ /* 0x000ea80000300800 */
[----:B------:R1:W-:Y:S04]  /*1ab20*/  LDGSTS.E [R8+0x6c00], [R6.64], P1 ;  /* 0x06c0000006087fae */ /* 0x0003e80008921846 */
[----:B------:R-:W2:Y:S01]  /*1ab30*/  LDL.LU R13, [R1+0x208] ;  /* 0x00020800010d7983 */ /* 0x000ea20000300800 */
        /* <DEDUP_REMOVED lines=8> */
[----:B---3--:R-:W-:-:S05]  /*1abc0*/  IADD3 R12, P4, R12, R209, RZ ;  /* 0x000000d10c0c7210 */ /* 0x008fca0007f9e0ff */
[----:B------:R-:W-:Y:S01]  /*1abd0*/  STL [R1+0x798], R12 ;  /* 0x0007980c01007387 */ /* 0x000fe20000100800 */
[----:B------:R-:W-:-:S03]  /*1abe0*/  IMAD.X R14, R14, 0x1, R2, P4 ;  /* 0x000000010e0e7824 */ /* 0x000fc600020e0602 */
[----:B------:R-:W3:Y:S01]  /*1abf0*/  LDL.LU R22, [R1+0x1cc] ;  /* 0x0001cc0001167983 */ /* 0x000ee20000300800 */
[----:B------:R-:W-:-:S03]  /*1ac00*/  IMAD.MOV.U32 R7, RZ, RZ, R16 ;  /* 0x000000ffff077224 */ /* 0x000fc600078e0010 */
[----:B------:R4:W-:Y:S04]  /*1ac10*/  STL [R1+0x188], R14 ;  /* 0x0001880e01007387 */ /* 0x0009e80000100800 */
[----:B-1----:R-:W3:Y:S04]  /*1ac20*/  LDL.LU R15, [R1+0x204] ;  /* 0x00020400010f7983 */ /* 0x002ee80000300800 */
[----:B------:R1:W-:Y:S04]  /*1ac30*/  LDGSTS.E [R8+0x6e00], [R6.64], P1 ;  /* 0x06e0000006087fae */ /* 0x0003e80008921846 */
[----:B----4-:R-:W3:Y:S01]  /*1ac40*/  LDL.LU R16, [R1+0x20c] ;  /* 0x00020c0001107983 */ /* 0x010ee20000300800 */
        /* <DEDUP_REMOVED lines=40> */
[----:B------:R-:W-:-:S03]  /*1aed0*/  ISETP.GT.AND P1, PT, R4, 0x2b, PT ;  /* 0x0000002b0400780c */ /* 0x000fc60003f24270 */
[----:B------:R-:W-:Y:S01]  /*1aee0*/  STL [R1+0x1cc], R22 ;  /* 0x0001cc1601007387 */ /* 0x000fe20000100800 */
[----:B-1----:R-:W-:Y:S01]  /*1aef0*/  MOV R6, R13 ;  /* 0x0000000d00067202 */ /* 0x002fe20000000f00 */
[----:B------:R-:W-:Y:S01]  /*1af00*/  IMAD.MOV.U32 R7, RZ, RZ, R15 ;  /* 0x000000ffff077224 */ /* 0x000fe200078e000f */
[----:B------:R-:W-:-:S04]  /*1af10*/  IADD3 R14, P3, R14, R209, RZ ;  /* 0x000000d10e0e7210 */ /* 0x000fc80007f7e0ff */
        /* <DEDUP_REMOVED lines=34> */
[----:B------:R-:W-:-:S05]  /*1b140*/  MOV R7, R19 ;  /* 0x0000001300077202 */ /* 0x000fca0000000f00 */
[----:B------:R1:W-:Y:S01]  /*1b150*/  LDGSTS.E [R8+0xae00], [R6.64], P1 ;  /* 0x0ae0000006087fae */ /* 0x0003e20008921846 */
[----:B--2---:R-:W-:-:S05]  /*1b160*/  IADD3 R11, P4, R11, R209, RZ ;  /* 0x000000d10b0b7210 */ /* 0x004fca0007f9e0ff */
[----:B------:R-:W-:Y:S01]  /*1b170*/  STL [R1+0x288], R11 ;  /* 0x0002880b01007387 */ /* 0x000fe20000100800 */
[----:B------:R-:W-:-:S03]  /*1b180*/  IMAD.X R17, R17, 0x1, R2, P4 ;  /* 0x0000000111117824 */ /* 0x000fc600020e0602 */
[----:B------:R-:W2:Y:S04]  /*1b190*/  LDL.LU R22, [R1+0x2cc] ;  /* 0x0002cc0001167983 */ /* 0x000ea80000300800 */
[----:B------:R4:W-:Y:S04]  /*1b1a0*/  STL [R1+0x284], R17 ;  /* 0x0002841101007387 */ /* 0x0009e80000100800 */
[----:B-1----:R-:W2:Y:S01]  /*1b1b0*/  LDL.LU R18, [R1+0x304] ;  /* 0x0003040001127983 */ /* 0x002ea20000300800 */
[----:B------:R-:W-:-:S03]  /*1b1c0*/  IMAD.MOV.U32 R7, RZ, RZ, R17 ;  /* 0x000000ffff077224 */ /* 0x000fc600078e0011 */
[----:B----4-:R-:W2:Y:S01]  /*1b1d0*/  LDL.LU R19, [R1+0x30c] ;  /* 0x00030c0001137983 */ /* 0x010ea20000300800 */
[----:B------:R-:W-:-:S03]  /*1b1e0*/  IMAD.MOV.U32 R6, RZ, RZ, R11 ;  /* 0x000000ffff067224 */ /* 0x000fc600078e000b */
        /* <DEDUP_REMOVED lines=31> */
[----:B------:R-:W-:Y:S02]  /*1b3e0*/  ISETP.NE.U32.AND P2, PT, R6, RZ, PT ;  /* 0x000000ff0600720c */ /* 0x000fe40003f45070 */
[----:B------:R-:W-:Y:S01]  /*1b3f0*/  MOV R6, R21 ;  /* 0x0000001500067202 */ /* 0x000fe20000000f00 */
[----:B------:R-:W-:Y:S01]  /*1b400*/  STL [R1+0x2d0], R21 ;  /* 0x0002d01501007387 */ /* 0x000fe20000100800 */
[----:B--2---:R-:W-:-:S04]  /*1b410*/  IMAD.X R22, R22, 0x1, R2, P3 ;  /* 0x0000000116167824 */ /* 0x004fc800018e0602 */
[----:B------:R-:W-:Y:S02]  /*1b420*/  IMAD.MOV.U32 R7, RZ, RZ, R22 ;  /* 0x000000ffff077224 */ /* 0x000fe400078e0016 */
[----:B------:R-:W-:-:S03]  /*1b430*/  IMAD.X R18, R18, 0x1, R2, P4 ;  /* 0x0000000112127824 */ /* 0x000fc600020e0602 */
        /* <DEDUP_REMOVED lines=15> */
[----:B--2---:R-:W2:Y:S04]  /*1b530*/  LDL.LU R18, [R1+0x390] ;  /* 0x0003900001127983 */ /* 0x004ea80000300800 */
        /* <DEDUP_REMOVED lines=14> */
[----:B------:R-:W2:Y:S04]  /*1b620*/  LDL.LU R11, [R1+0x408] ;  /* 0x00040800010b7983 */ /* 0x000ea80000300800 */
[----:B------:R1:W-:Y:S02]  /*1b630*/  LDGSTS.E [R8+0xec00], [R6.64], P1 ;  /* 0x0ec0000006087fae */ /* 0x0003e40008921846 */
        /* <DEDUP_REMOVED lines=10> */
[----:B------:R-:W-:-:S03]  /*1b6e0*/  IADD3.X R14, R14, R2, RZ, P4, !PT ;  /* 0x000000020e0e7210 */ /* 0x000fc600027fe4ff */
[----:B------:R-:W3:Y:S01]  /*1b6f0*/  LDL.LU R22, [R1+0x3cc] ;  /* 0x0003cc0001167983 */ /* 0x000ee20000300800 */
[----:B------:R-:W-:-:S03]  /*1b700*/  IMAD.MOV.U32 R7, RZ, RZ, R16 ;  /* 0x000000ffff077224 */ /* 0x000fc600078e0010 */
[----:B------:R4:W-:Y:S04]  /*1b710*/  STL [R1+0x384], R14 ;  /* 0x0003840e01007387 */ /* 0x0009e80000100800 */
[----:B-1----:R-:W3:Y:S04]  /*1b720*/  LDL.LU R15, [R1+0x404] ;  /* 0x00040400010f7983 */ /* 0x002ee80000300800 */
[----:B------:R1:W-:Y:S04]  /*1b730*/  LDGSTS.E [R8+0xee00], [R6.64], P1 ;  /* 0x0ee0000006087fae */ /* 0x0003e80008921846 */
[----:B----4-:R-:W3:Y:S01]  /*1b740*/  LDL.LU R16, [R1+0x40c] ;  /* 0x00040c0001107983 */ /* 0x010ee20000300800 */
        /* <DEDUP_REMOVED lines=52> */
[----:B---3--:R-:W3:Y:S03]  /*1ba90*/  LDL.LU R15, [R1+0x490] ;  /* 0x00049000010f7983 */ /* 0x008ee60000300800 */
[----:B------:R-:W-:Y:S01]  /*1baa0*/  SEL R6, R6, RZ, !P0 ;  /* 0x000000ff06067207 */ /* 0x000fe20004000000 */
[----:B------:R-:W3:Y:S01]  /*1bab0*/  LDL.LU R11, [R1+0x4c8] ;  /* 0x0004c800010b7983 */ /* 0x000ee20000300800 */
[----:B------:R-:W-:-:S03]  /*1bac0*/  IMAD.MOV.U32 R7, RZ, RZ, R16 ;  /* 0x000000ffff077224 */ /* 0x000fc600078e0010 */
[----:B------:R-:W-:Y:S01]  /*1bad0*/  STL [R1+0x410], R14 ;  /* 0x0004100e01007387 */ /* 0x000fe20000100800 */
[----:B------:R-:W-:-:S03]  /*1bae0*/  ISETP.NE.U32.AND P1, PT, R6, RZ, PT ;  /* 0x000000ff0600720c */ /* 0x000fc60003f25070 */
[----:B------:R1:W-:Y:S01]  /*1baf0*/  STL [R1+0x40c], R16 ;  /* 0x00040c1001007387 */ /* 0x0003e20000100800 */
[----:B------:R-:W-:-:S03]  /*1bb00*/  IMAD.MOV.U32 R6, RZ, RZ, R14 ;  /* 0x000000ffff067224 */ /* 0x000fc600078e000e */
[----:B------:R1:W-:Y:S04]  /*1bb10*/  STL [R1+0x448], R13 ;  /* 0x0004480d01007387 */ /* 0x0003e80000100800 */
[----:B------:R1:W-:Y:S04]  /*1bb20*/  LDGSTS.E [R8+0x11e00], [R6.64], P2 ;  /* 0x11e0000006087fae */ /* 0x0003e80009121846 */
[----:B-1----:R-:W3:Y:S04]  /*1bb30*/  LDL.LU R16, [R1+0x48c] ;  /* 0x00048c0001107983 */ /* 0x002ee80000300800 */
[----:B------:R-:W-:Y:S04]  /*1bb40*/  STL [R1+0x444], R20 ;  /* 0x0004441401007387 */ /* 0x000fe80000100800 */
[----:B------:R-:W3:Y:S01]  /*1bb50*/  LDL.LU R14, [R1+0x4c4] ;  /* 0x0004c400010e7983 */ /* 0x000ee20000300800 */
[----:B------:R-:W-:Y:S01]  /*1bb60*/  IMAD.MOV.U32 R6, RZ, RZ, R13 ;  /* 0x000000ffff067224 */ /* 0x000fe200078e000d */
[----:B------:R-:W-:-:S02]  /*1bb70*/  MOV R7, R20 ;  /* 0x0000001400077202 */ /* 0x000fc40000000f00 */
        /* <DEDUP_REMOVED lines=21> */
[----:B----4-:R-:W2:Y:S04]  /*1bcd0*/  LDL.LU R19, [R1+0x50c] ;  /* 0x00050c0001137983 */ /* 0x010ea80000300800 */
        /* <DEDUP_REMOVED lines=23> */
[----:B------:R-:W-:Y:S01]  /*1be50*/  IADD3 R21, P3, R21, R209, RZ ;  /* 0x000000d115157210 */ /* 0x000fe20007f7e0ff */
[----:B-1----:R-:W-:Y:S01]  /*1be60*/  IMAD.MOV.U32 R7, RZ, RZ, R14 ;  /* 0x000000ffff077224 */ /* 0x002fe200078e000e */
[----:B------:R-:W-:Y:S01]  /*1be70*/  MOV R6, R11 ;  /* 0x0000000b00067202 */ /* 0x000fe20000000f00 */
        /* <DEDUP_REMOVED lines=26> */
[----:B------:R-:W-:-:S03]  /*1c020*/  MOV R7, R19 ;  /* 0x0000001300077202 */ /* 0x000fc60000000f00 */
[----:B------:R-:W2:Y:S01]  /*1c030*/  LDL.LU R13, [R1+0x5c8] ;  /* 0x0005c800010d7983 */ /* 0x000ea20000300800 */
[----:B------:R-:W-:-:S03]  /*1c040*/  SEL R6, R6, RZ, !P0 ;  /* 0x000000ff06067207 */ /* 0x000fc60004000000 */
        /* <DEDUP_REMOVED lines=32> */
[----:B------:R-:W-:Y:S01]  /*1c250*/  ISETP.GT.AND P1, PT, R4, 0x63, PT ;  /* 0x000000630400780c */ /* 0x000fe20003f24270 */
[----:B-1----:R-:W-:-:S02]  /*1c260*/  IMAD.MOV.U32 R7, RZ, RZ, R14 ;  /* 0x000000ffff077224 */ /* 0x002fc400078e000e */
[----:B------:R-:W3:Y:S01]  /*1c270*/  LDL.LU R14, [R1+0x610] ;  /* 0x00061000010e7983 */ /* 0x000ee20000300800 */
[----:B------:R-:W-:-:S03]  /*1c280*/  IMAD.MOV.U32 R6, RZ, RZ, R11 ;  /* 0x000000ffff067224 */ /* 0x000fc600078e000b */
[----:B------:R-:W3:Y:S04]  /*1c290*/  LDL.LU R20, [R1+0x644] ;  /* 0x0006440001147983 */ /* 0x000ee80000300800 */
[----:B------:R-:W3:Y:S04]  /*1c2a0*/  LDL.LU R11, [R1+0x648] ;  /* 0x00064800010b7983 */ /* 0x000ee80000300800 */
[----:B------:R1:W-:Y:S02]  /*1c2b0*/  LDGSTS.E [R8+0x17c00], [R6.64], P2 ;  /* 0x17c0000006087fae */ /* 0x0003e40009121846 */
[----:B-1----:R-:W-:-:S04]  /*1c2c0*/  SEL R6, RZ, 0x4, !P1 ;  /* 0x00000004ff067807 */ /* 0x002fc80004800000 */
[----:B------:R-:W-:-:S04]  /*1c2d0*/  SEL R6, R6, RZ, !P0 ;  /* 0x000000ff06067207 */ /* 0x000fc80004000000 */
[----:B------:R-:W-:Y:S02]  /*1c2e0*/  ISETP.NE.U32.AND P1, PT, R6, RZ, PT ;  /* 0x000000ff0600720c */ /* 0x000fe40003f25070 */
[-C--:B--2---:R-:W-:Y:S02]  /*1c2f0*/  IADD3 R18, P3, R18, R209.reuse, RZ ;  /* 0x000000d112127210 */ /* 0x084fe40007f7e0ff */
[----:B------:R-:W-:Y:S02]  /*1c300*/  IADD3 R13, P4, R13, R209, RZ ;  /* 0x000000d10d0d7210 */ /* 0x000fe40007f9e0ff */
[----:B------:R-:W-:Y:S01]  /*1c310*/  MOV R6, R18 ;  /* 0x0000001200067202 */ /* 0x000fe20000000f00 */
        /* <DEDUP_REMOVED lines=9> */
[----:B--2---:R-:W-:-:S03]  /*1c3b0*/  IMAD.MOV.U32 R6, RZ, RZ, R13 ;  /* 0x000000ffff067224 */ /* 0x004fc600078e000d */
[----:B------:R-:W2:Y:S01]  /*1c3c0*/  LDL.LU R13, [R1+0x650] ;  /* 0x00065000010d7983 */ /* 0x000ea20000300800 */
        /* <DEDUP_REMOVED lines=51> */
[--C-:B----4-:R-:W-:Y:S01]  /*1c700*/  IMAD.X R19, R19, 0x1, R2.reuse, P3 ;  /* 0x0000000113137824 */ /* 0x110fe200018e0602 */
[----:B------:R-:W-:Y:S01]  /*1c710*/  IADD3 R17, P4, R17, R209, RZ ;  /* 0x000000d111117210 */ /* 0x000fe20007f9e0ff */
[----:B------:R1:W-:Y:S04]  /*1c720*/  STL [R1+0x650], R13 ;  /* 0x0006500d01007387 */ /* 0x0003e80000100800 */
[----:B------:R2:W-:Y:S01]  /*1c730*/  STL [R1+0x64c], R19 ;  /* 0x00064c1301007387 */ /* 0x0005e20000100800 */
[----:B------:R-:W-:-:S03]  /*1c740*/  IMAD.X R18, R18, 0x1, R2, P4 ;  /* 0x0000000112127824 */ /* 0x000fc600020e0602 */
[----:B------:R-:W-:Y:S04]  /*1c750*/  STL [R1+0x688], R17 ;  /* 0x0006881101007387 */ /* 0x000fe80000100800 */
[----:B------:R-:W4:Y:S01]  /*1c760*/  LDL.LU R22, [R1+0x6cc] ;  /* 0x0006cc0001167983 */ /* 0x000f220000300800 */
[----:B------:R-:W-:-:S03]  /*1c770*/  IMAD.MOV.U32 R6, RZ, RZ, R13 ;  /* 0x000000ffff067224 */ /* 0x000fc600078e000d */
[----:B------:R2:W-:Y:S04]  /*1c780*/  STL [R1+0x684], R18 ;  /* 0x0006841201007387 */ /* 0x0005e80000100800 */
[----:B-1----:R-:W4:Y:S01]  /*1c790*/  LDL.LU R13, [R1+0x704] ;  /* 0x00070400010d7983 */ /* 0x002f220000300800 */
[----:B------:R-:W-:-:S03]  /*1c7a0*/  IMAD.MOV.U32 R7, RZ, RZ, R19 ;  /* 0x000000ffff077224 */ /* 0x000fc600078e0013 */
[----:B------:R-:W4:Y:S04]  /*1c7b0*/  LDL.LU R20, [R1+0x70c] ;  /* 0x00070c0001147983 */ /* 0x000f280000300800 */
[----:B--2---:R-:W4:Y:S04]  /*1c7c0*/  LDL.LU R19, [R1+0x710] ;  /* 0x0007100001137983 */ /* 0x004f280000300800 */
[----:B------:R1:W-:Y:S01]  /*1c7d0*/  LDGSTS.E [R8+0x1ae00], [R6.64], P1 ;  /* 0x1ae0000006087fae */ /* 0x0003e20008921846 */
[----:B------:R-:W-:Y:S01]  /*1c7e0*/  ISETP.GT.AND P1, PT, R4, 0x73, PT ;  /* 0x000000730400780c */ /* 0x000fe20003f24270 */
[----:B-1----:R-:W-:-:S02]  /*1c7f0*/  IMAD.MOV.U32 R7, RZ, RZ, R18 ;  /* 0x000000ffff077224 */ /* 0x002fc400078e0012 */
[----:B------:R-:W-:Y:S01]  /*1c800*/  IMAD.MOV.U32 R6, RZ, RZ, R17 ;  /* 0x000000ffff067224 */ /* 0x000fe200078e0011 */
[----:B------:R-:W4:Y:S04]  /*1c810*/  LDL.LU R18, [R1+0x744] ;  /* 0x0007440001127983 */ /* 0x000f280000300800 */
[----:B------:R-:W4:Y:S04]  /*1c820*/  LDL.LU R17, [R1+0x748] ;  /* 0x0007480001117983 */ /* 0x000f280000300800 */
[----:B------:R1:W-:Y:S02]  /*1c830*/  LDGSTS.E [R8+0x1bc00], [R6.64], P2 ;  /* 0x1bc0000006087fae */ /* 0x0003e40009121846 */
[----:B-1----:R-:W-:-:S04]  /*1c840*/  SEL R6, RZ, 0x4, !P1 ;  /* 0x00000004ff067807 */ /* 0x002fc80004800000 */
[----:B------:R-:W-:-:S04]  /*1c850*/  SEL R6, R6, RZ, !P0 ;  /* 0x000000ff06067207 */ /* 0x000fc80004000000 */
[----:B------:R-:W-:Y:S02]  /*1c860*/  ISETP.NE.U32.AND P1, PT, R6, RZ, PT ;  /* 0x000000ff0600720c */ /* 0x000fe40003f25070 */
[-C--:B---3--:R-:W-:Y:S02]  /*1c870*/  IADD3 R15, P3, R15, R209.reuse, RZ ;  /* 0x000000d10f0f7210 */ /* 0x088fe40007f7e0ff */
        /* <DEDUP_REMOVED lines=12> */
[----:B------:R-:W-:-:S02]  /*1c940*/  ISETP.GT.AND P2, PT, R4, 0x77, PT ;  /* 0x000000770400780c */ /* 0x000fc40003f44270 */
[-C--:B------:R-:W-:Y:S01]  /*1c950*/  IADD3 R21, P3, R21, R209.reuse, RZ ;  /* 0x000000d115157210 */ /* 0x080fe20007f7e0ff */
[----:B-1----:R-:W-:Y:S02]  /*1c960*/  IMAD.MOV.U32 R6, RZ, RZ, R12 ;  /* 0x000000ffff067224 */ /* 0x002fe400078e000c */
[----:B------:R-:W-:Y:S02]  /*1c970*/  IMAD.MOV.U32 R7, RZ, RZ, R14 ;  /* 0x000000ffff077224 */ /* 0x000fe400078e000e */
[----:B---3--:R-:W3:Y:S04]  /*1c980*/  LDL.LU R14, [R1+0x784] ;  /* 0x00078400010e7983 */ /* 0x008ee80000300800 */
[----:B------:R1:W-:Y:S01]  /*1c990*/  LDGSTS.E [R8+0x1cc00], [R6.64], P1 ;  /* 0x1cc0000006087fae */ /* 0x0003e20008921846 */
[----:B------:R-:W-:-:S03]  /*1c9a0*/  IADD3 R11, P4, R11, R209, RZ ;  /* 0x000000d10b0b7210 */ /* 0x000fc60007f9e0ff */
[----:B------:R-:W3:Y:S01]  /*1c9b0*/  LDL.LU R12, [R1+0x788] ;  /* 0x00078800010c7983 */ /* 0x000ee20000300800 */
[----:B-1----:R-:W-:-:S04]  /*1c9c0*/  SEL R6, RZ, 0x4, !P2 ;  /* 0x00000004ff067807 */ /* 0x002fc80005000000 */
[----:B------:R-:W-:-:S04]  /*1c9d0*/  SEL R6, R6, RZ, !P0 ;  /* 0x000000ff06067207 */ /* 0x000fc80004000000 */
[----:B------:R-:W-:Y:S01]  /*1c9e0*/  ISETP.NE.U32.AND P2, PT, R6, RZ, PT ;  /* 0x000000ff0600720c */ /* 0x000fe20003f45070 */
[----:B------:R-:W-:Y:S01]  /*1c9f0*/  IMAD.MOV.U32 R6, RZ, RZ, R21 ;  /* 0x000000ffff067224 */ /* 0x000fe200078e0015 */
[----:B------:R-:W-:Y:S01]  /*1ca00*/  STL [R1+0x6d0], R21 ;  /* 0x0006d01501007387 */ /* 0x000fe20000100800 */
[----:B----4-:R-:W-:-:S04]  /*1ca10*/  IMAD.X R22, R22, 0x1, R2, P3 ;  /* 0x0000000116167824 */ /* 0x010fc800018e0602 */
[----:B------:R-:W-:Y:S01]  /*1ca20*/  IMAD.MOV.U32 R7, RZ, RZ, R22 ;  /* 0x000000ffff077224 */ /* 0x000fe200078e0016 */
[----:B------:R-:W-:Y:S01]  /*1ca30*/  STL [R1+0x6cc], R22 ;  /* 0x0006cc1601007387 */ /* 0x000fe20000100800 */
[----:B------:R-:W-:-:S03]  /*1ca40*/  IMAD.X R13, R13, 0x1, R2, P4 ;  /* 0x000000010d0d7824 */ /* 0x000fc600020e0602 */
[----:B------:R-:W-:Y:S04]  /*1ca50*/  STL [R1+0x708], R11 ;  /* 0x0007080b01007387 */ /* 0x000fe80000100800 */
[----:B------:R1:W-:Y:S04]  /*1ca60*/  LDGSTS.E [R8+0x1ce00], [R6.64], P1 ;  /* 0x1ce0000006087fae */ /* 0x0003e80008921846 */
[----:B------:R4:W-:Y:S01]  /*1ca70*/  STL [R1+0x704], R13 ;  /* 0x0007040d01007387 */ /* 0x0009e20000100800 */
[----:B-1----:R-:W-:Y:S01]  /*1ca80*/  MOV R7, R13 ;  /* 0x0000000d00077202 */ /* 0x002fe20000000f00 */
[----:B------:R-:W-:-:S02]  /*1ca90*/  IMAD.MOV.U32 R6, RZ, RZ, R11 ;  /* 0x000000ffff067224 */ /* 0x000fc400078e000b */
[----:B----4-:R-:W2:Y:S04]  /*1caa0*/  LDL.LU R13, [R1+0x78c] ;  /* 0x00078c00010d7983 */ /* 0x010ea80000300800 */
[----:B------:R-:W2:Y:S01]  /*1cab0*/  LDL.LU R11, [R1+0x790] ;  /* 0x00079000010b7983 */ /* 0x000ea20000300800 */
[----:B------:R-:W-:-:S03]  /*1cac0*/  ISETP.GT.AND P1, PT, R4, 0x7b, PT ;  /* 0x0000007b0400780c */ /* 0x000fc60003f24270 */
[----:B------:R1:W-:Y:S01]  /*1cad0*/  LDGSTS.E [R8+0x1dc00], [R6.64], P2 ;  /* 0x1dc0000006087fae */ /* 0x0003e20009121846 */
[-C--:B------:R-:W-:Y:S02]  /*1cae0*/  IADD3 R19, P3, R19, R209.reuse, RZ ;  /* 0x000000d113137210 */ /* 0x080fe40007f7e0ff */
[----:B------:R-:W-:-:S03]  /*1caf0*/  IADD3 R17, P4, R17, R209, RZ ;  /* 0x000000d111117210 */ /* 0x000fc60007f9e0ff */
[----:B------:R-:W-:Y:S01]  /*1cb00*/  IMAD.X R20, R20, 0x1, R2, P3 ;  /* 0x0000000114147824 */ /* 0x000fe200018e0602 */
[----:B-1----:R-:W-:-:S04]  /*1cb10*/  SEL R6, RZ, 0x4, !P1 ;  /* 0x00000004ff067807 */ /* 0x002fc80004800000 */
[----:B------:R-:W-:Y:S01]  /*1cb20*/  SEL R6, R6, RZ, !P0 ;  /* 0x000000ff06067207 */ /* 0x000fe20004000000 */
[----:B------:R-:W-:-:S03]  /*1cb30*/  IMAD.MOV.U32 R7, RZ, RZ, R20 ;  /* 0x000000ffff077224 */ /* 0x000fc600078e0014 */
[----:B------:R-:W-:Y:S01]  /*1cb40*/  ISETP.NE.U32.AND P1, PT, R6, RZ, PT ;  /* 0x000000ff0600720c */ /* 0x000fe20003f25070 */
[----:B------:R-:W-:Y:S02]  /*1cb50*/  IMAD.MOV.U32 R6, RZ, RZ, R19 ;  /* 0x000000ffff067224 */ /* 0x000fe400078e0013 */
[----:B------:R-:W-:-:S03]  /*1cb60*/  IMAD.X R18, R18, 0x1, R2, P4 ;  /* 0x0000000112127824 */ /* 0x000fc600020e0602 */
[----:B------:R1:W-:Y:S01]  /*1cb70*/  LDGSTS.E [R8+0x1de00], [R6.64], P2 ;  /* 0x1de0000006087fae */ /* 0x0003e20009121846 */
[----:B------:R-:W-:-:S03]  /*1cb80*/  ISETP.GT.AND P2, PT, R4, 0x7f, PT ;  /* 0x0000007f0400780c */ /* 0x000fc60003f44270 */
[----:B------:R-:W2:Y:S01]  /*1cb90*/  S2R R215, SR_TID.X ;  /* 0x0000000000d77919 */ /* 0x000ea20000002100 */
[----:B-1----:R-:W-:Y:S02]  /*1cba0*/  IMAD.MOV.U32 R6, RZ, RZ, R17 ;  /* 0x000000ffff067224 */ /* 0x002fe400078e0011 */
[----:B------:R-:W-:-:S05]  /*1cbb0*/  IMAD.MOV.U32 R7, RZ, RZ, R18 ;  /* 0x000000ffff077224 */ /* 0x000fca00078e0012 */
[----:B------:R1:W-:Y:S02]  /*1cbc0*/  LDGSTS.E [R8+0x1ec00], [R6.64], P1 ;  /* 0x1ec0000006087fae */ /* 0x0003e40008921846 */
[----:B-1----:R-:W-:-:S04]  /*1cbd0*/  SEL R6, RZ, 0x4, !P2 ;  /* 0x00000004ff067807 */ /* 0x002fc80005000000 */
[----:B------:R-:W-:-:S04]  /*1cbe0*/  SEL R6, R6, RZ, !P0 ;  /* 0x000000ff06067207 */ /* 0x000fc80004000000 */
[----:B------:R-:W-:Y:S01]  /*1cbf0*/  ISETP.NE.U32.AND P2, PT, R6, RZ, PT ;  /* 0x000000ff0600720c */ /* 0x000fe20003f45070 */
[----:B------:R-:W-:Y:S04]  /*1cc00*/  STL [R1+0x710], R19 ;  /* 0x0007101301007387 */ /* 0x000fe80000100800 */
[----:B------:R-:W-:Y:S04]  /*1cc10*/  STL [R1+0x70c], R20 ;  /* 0x00070c1401007387 */ /* 0x000fe80000100800 */
[----:B------:R-:W-:Y:S04]  /*1cc20*/  STL [R1+0x748], R17 ;  /* 0x0007481101007387 */ /* 0x000fe80000100800 */
[----:B------:R1:W-:Y:S01]  /*1cc30*/  STL [R1+0x744], R18 ;  /* 0x0007441201007387 */ /* 0x0003e20000100800 */
[----:B--2---:R-:W-:-:S05]  /*1cc40*/  IADD3 R15, P3, R15, R209, RZ ;  /* 0x000000d10f0f7210 */ /* 0x004fca0007f7e0ff */
[----:B------:R-:W-:Y:S02]  /*1cc50*/  IMAD.X R16, R16, 0x1, R2, P3 ;  /* 0x0000000110107824 */ /* 0x000fe400018e0602 */
[----:B------:R-:W-:Y:S02]  /*1cc60*/  IMAD.MOV.U32 R6, RZ, RZ, R15 ;  /* 0x000000ffff067224 */ /* 0x000fe400078e000f */
[----:B------:R-:W-:-:S05]  /*1cc70*/  IMAD.MOV.U32 R7, RZ, RZ, R16 ;  /* 0x000000ffff077224 */ /* 0x000fca00078e0010 */
[----:B------:R2:W-:Y:S04]  /*1cc80*/  LDGSTS.E [R8+0x1ee00], [R6.64], P1 ;  /* 0x1ee0000006087fae */ /* 0x0005e80008921846 */
[----:B------:R2:W-:Y:S04]  /*1cc90*/  STL [R1+0x750], R15 ;  /* 0x0007500f01007387 */ /* 0x0005e80000100800 */
[----:B------:R2:W-:Y:S04]  /*1cca0*/  STL [R1+0x74c], R16 ;  /* 0x00074c1001007387 */ /* 0x0005e80000100800 */
[----:B-1----:R-:W4:Y:S01]  /*1ccb0*/  LDL.LU R18, [R1+0x40] ;  /* 0x0000400001127983 */ /* 0x002f220000300800 */
[----:B---3--:R-:W-:-:S03]  /*1ccc0*/  IADD3 R12, P1, R12, R209, RZ ;  /* 0x000000d10c0c7210 */ /* 0x008fc60007f3e0ff */
[----:B------:R-:W3:Y:S02]  /*1ccd0*/  LDL.LU R19, [R1+0x3c] ;  /* 0x00003c0001137983 */ /* 0x000ee40000300800 */
[----:B------:R-:W-:Y:S01]  /*1cce0*/  IMAD.X R14, R14, 0x1, R2, P1 ;  /* 0x000000010e0e7824 */ /* 0x000fe200008e0602 */
[----:B--2---:R-:W-:Y:S01]  /*1ccf0*/  LOP3.LUT R15, R215, 0x7f, RZ, 0xc0, !PT ;  /* 0x0000007fd70f7812 */ /* 0x004fe200078ec0ff */
[----:B------:R1:W-:Y:S04]  /*1cd00*/  STL [R1+0x788], R12 ;  /* 0x0007880c01007387 */ /* 0x0003e80000100800 */
[----:B------:R2:W-:Y:S01]  /*1cd10*/  STL [R1+0x784], R14 ;  /* 0x0007840e01007387 */ /* 0x0005e20000100800 */
[----:B------:R-:W-:-:S03]  /*1cd20*/  ISETP.GE.AND P1, PT, R15, R4, PT ;  /* 0x000000040f00720c */ /* 0x000fc60003f26270 */
[----:B------:R-:W3:Y:S01]  /*1cd30*/  LDL.LU R17, [R1+0x7c] ;  /* 0x00007c0001117983 */ /* 0x000ee20000300800 */
[----:B------:R-:W-:-:S03]  /*1cd40*/  MOV R6, R12 ;  /* 0x0000000c00067202 */ /* 0x000fc60000000f00 */
[----:B------:R-:W3:Y:S04]  /*1cd50*/  LDL.LU R16, [R1+0x80] ;  /* 0x0000800001107983 */ /* 0x000ee80000300800 */
[----:B------:R-:W3:Y:S01]  /*1cd60*/  LDL.LU R15, [R1+0xbc] ;  /* 0x0000bc00010f7983 */ /* 0x000ee20000300800 */
[----:B------:R-:W-:-:S03]  /*1cd70*/  IMAD.MOV.U32 R7, RZ, RZ, R14 ;  /* 0x000000ffff077224 */ /* 0x000fc600078e000e */
[----:B-1----:R-:W3:Y:S01]  /*1cd80*/  LDL.LU R12, [R1+0xc0] ;  /* 0x0000c000010c7983 */ /* 0x002ee20000300800 */
[----:B------:R-:W-:-:S03]  /*1cd90*/  SEL R4, RZ, 0x4, P1 ;  /* 0x00000004ff047807 */ /* 0x000fc60000800000 */
[----:B------:R1:W-:Y:S01]  /*1cda0*/  LDGSTS.E [R8+0x1fc00], [R6.64], P2 ;  /* 0x1fc0000006087fae */ /* 0x0003e20009121846 */
[----:B------:R-:W-:-:S04]  /*1cdb0*/  SEL R4, R4, RZ, !P0 ;  /* 0x000000ff04047207 */ /* 0x000fc80004000000 */
[----:B------:R-:W-:Y:S02]  /*1cdc0*/  ISETP.NE.U32.AND P0, PT, R4, RZ, PT ;  /* 0x000000ff0400720c */ /* 0x000fe40003f05070 */
[----:B------:R-:W-:-:S05]  /*1cdd0*/  IADD3 R11, P3, R11, R209, RZ ;  /* 0x000000d10b0b7210 */ /* 0x000fca0007f7e0ff */
[----:B------:R-:W-:Y:S01]  /*1cde0*/  IMAD.X R13, R13, 0x1, R2, P3 ;  /* 0x000000010d0d7824 */ /* 0x000fe200018e0602 */
[----:B------:R-:W-:Y:S03]  /*1cdf0*/  STL [R1+0x790], R11 ;  /* 0x0007900b01007387 */ /* 0x000fe60000100800 */
[----:B-1----:R-:W-:Y:S01]  /*1ce00*/  IMAD.MOV.U32 R7, RZ, RZ, R13 ;  /* 0x000000ffff077224 */ /* 0x002fe200078e000d */
[----:B------:R1:W-:Y:S01]  /*1ce10*/  STL [R1+0x78c], R13 ;  /* 0x00078c0d01007387 */ /* 0x0003e20000100800 */
[----:B------:R-:W-:-:S03]  /*1ce20*/  IMAD.MOV.U32 R6, RZ, RZ, R11 ;  /* 0x000000ffff067224 */ /* 0x000fc600078e000b */
[----:B--2---:R-:W2:Y:S01]  /*1ce30*/  LDL.LU R14, [R1+0xfc] ;  /* 0x0000fc00010e7983 */ /* 0x004ea20000300800 */
[----:B------:R-:W-:-:S03]  /*1ce40*/  IADD3 R220, P1, R220, UR8, RZ ;  /* 0x00000008dcdc7c10 */ /* 0x000fc6000ff3e0ff */
[----:B------:R1:W-:Y:S04]  /*1ce50*/  LDGSTS.E [R8+0x1fe00], [R6.64], P2 ;  /* 0x1fe0000006087fae */ /* 0x0003e80009121846 */
[----:B-1----:R-:W2:Y:S04]  /*1ce60*/  LDL.LU R13, [R1+0x100] ;  /* 0x00010000010d7983 */ /* 0x002ea80000300800 */
[----:B------:R-:W2:Y:S04]  /*1ce70*/  LDL.LU R11, [R1+0x13c] ;  /* 0x00013c00010b7983 */ /* 0x000ea80000300800 */
[----:B------:R-:W2:Y:S01]  /*1ce80*/  LDL.LU R4, [R1+0x140] ;  /* 0x0001400001047983 */ /* 0x000ea20000300800 */
[----:B------:R-:W-:-:S02]  /*1ce90*/  IADD3.X R219, R219, UR5, RZ, P1, !PT ;  /* 0x00000005dbdb7c10 */ /* 0x000fc40008ffe4ff */
[----:B------:R-:W-:Y:S01]  /*1cea0*/  IADD3 R236, P2, R236, UR8, RZ ;  /* 0x00000008ecec7c10 */ /* 0x000fe2000ff5e0ff */
[----:B------:R-:W-:Y:S01]  /*1ceb0*/  IMAD.MOV.U32 R6, RZ, RZ, R220 ;  /* 0x000000ffff067224 */ /* 0x000fe200078e00dc */
[----:B------:R-:W0:Y:S01]  /*1cec0*/  LDGDEPBAR ;  /* 0x00000000000079af */ /* 0x000e220000000000 */
[----:B------:R-:W-:Y:S01]  /*1ced0*/  IMAD.MOV.U32 R7, RZ, RZ, R219 ;  /* 0x000000ffff077224 */ /* 0x000fe200078e00db */
[----:B------:R-:W-:Y:S02]  /*1cee0*/  IADD3.X R235, R235, UR5, RZ, P2, !PT ;  /* 0x00000005ebeb7c10 */ /* 0x000fe400097fe4ff */
[----:B------:R-:W-:Y:S02]  /*1cef0*/  IADD3 R252, P1, R252, UR8, RZ ;  /* 0x00000008fcfc7c10 */ /* 0x000fe4000ff3e0ff */
[----:B------:R1:W-:Y:S02]  /*1cf00*/  LDGSTS.E [R3+0x20000], [R6.64], P0 ;  /* 0x2000000006037fae */ /* 0x0003e40008121846 */
[----:B------:R-:W-:Y:S01]  /*1cf10*/  IADD3.X R251, R251, UR5, RZ, P1, !PT ;  /* 0x00000005fbfb7c10 */ /* 0x000fe20008ffe4ff */
[----:B-1----:R-:W-:-:S02]  /*1cf20*/  IMAD.MOV.U32 R6, RZ, RZ, R236 ;  /* 0x000000ffff067224 */ /* 0x002fc400078e00ec */
[----:B------:R-:W-:-:S05]  /*1cf30*/  IMAD.MOV.U32 R7, RZ, RZ, R235 ;  /* 0x000000ffff077224 */ /* 0x000fca00078e00eb */
[----:B------:R1:W-:Y:S02]  /*1cf40*/  LDGSTS.E [R3+0x21000], [R6.64], P0 ;  /* 0x2100000006037fae */ /* 0x0003e40008121846 */
[----:B-1----:R-:W-:Y:S02]  /*1cf50*/  IMAD.MOV.U32 R6, RZ, RZ, R252 ;  /* 0x000000ffff067224 */ /* 0x002fe400078e00fc */
[----:B------:R-:W-:-:S05]  /*1cf60*/  IMAD.MOV.U32 R7, RZ, RZ, R251 ;  /* 0x000000ffff077224 */ /* 0x000fca00078e00fb */
[----:B------:R1:W-:Y:S01]  /*1cf70*/  LDGSTS.E [R3+0x22000], [R6.64], P0 ;  /* 0x2200000006037fae */ /* 0x0003e20008121846 */
[----:B----4-:R-:W-:-:S04]  /*1cf80*/  IADD3 R18, P2, R18, UR8, RZ ;  /* 0x0000000812127c10 */ /* 0x010fc8000ff5e0ff */
[----:B---3--:R-:W-:Y:S01]  /*1cf90*/  IADD3.X R19, R19, UR5, RZ, P2, !PT ;  /* 0x0000000513137c10 */ /* 0x008fe200097fe4ff */
[----:B------:R3:W-:Y:S01]  /*1cfa0*/  STL [R1+0x40], R18 ;  /* 0x0000401201007387 */ /* 0x0007e20000100800 */
[----:B-1----:R-:W-:-:S03]  /*1cfb0*/  MOV R6, R18 ;  /* 0x0000001200067202 */ /* 0x002fc60000000f00 */
[----:B------:R1:W-:Y:S01]  /*1cfc0*/  STL [R1+0x3c], R19 ;  /* 0x00003c1301007387 */ /* 0x0003e20000100800 */
[----:B------:R-:W-:-:S05]  /*1cfd0*/  IMAD.MOV.U32 R7, RZ, RZ, R19 ;  /* 0x000000ffff077224 */ /* 0x000fca00078e0013 */
[----:B------:R4:W-:Y:S01]  /*1cfe0*/  LDGSTS.E [R3+0x23000], [R6.64], P0 ;  /* 0x2300000006037fae */ /* 0x0009e20008121846 */
[----:B------:R-:W-:-:S04]  /*1cff0*/  IADD3 R16, P1, R16, UR8, RZ ;  /* 0x0000000810107c10 */ /* 0x000fc8000ff3e0ff */
[----:B------:R-:W-:Y:S02]  /*1d000*/  IADD3.X R17, R17, UR5, RZ, P1, !PT ;  /* 0x0000000511117c10 */ /* 0x000fe40008ffe4ff */
[----:B------:R-:W-:Y:S01]  /*1d010*/  IADD3 R12, P2, R12, UR8, RZ ;  /* 0x000000080c0c7c10 */ /* 0x000fe2000ff5e0ff */
[----:B------:R1:W-:Y:S03]  /*1d020*/  STL [R1+0x80], R16 ;  /* 0x0000801001007387 */ /* 0x0003e60000100800 */
[----:B------:R-:W-:Y:S01]  /*1d030*/  IADD3.X R15, R15, UR5, RZ, P2, !PT ;  /* 0x000000050f0f7c10 */ /* 0x000fe200097fe4ff */
[----:B------:R-:W-:Y:S04]  /*1d040*/  STL [R1+0x7c], R17 ;  /* 0x00007c1101007387 */ /* 0x000fe80000100800 */
[----:B------:R1:W-:Y:S01]  /*1d050*/  STL [R1+0xc0], R12 ;  /* 0x0000c00c01007387 */ /* 0x0003e20000100800 */
[----:B----4-:R-:W-:-:S03]  /*1d060*/  IMAD.MOV.U32 R6, RZ, RZ, R16 ;  /* 0x000000ffff067224 */ /* 0x010fc600078e0010 */
[----:B------:R-:W4:Y:S01]  /*1d070*/  LDL.LU R20, [R1+0x4] ;  /* 0x0000040001147983 */ /* 0x000f220000300800 */
[----:B------:R-:W-:-:S03]  /*1d080*/  IMAD.MOV.U32 R7, RZ, RZ, R17 ;  /* 0x000000ffff077224 */ /* 0x000fc600078e0011 */
[----:B------:R1:W-:Y:S04]  /*1d090*/  STL [R1+0xbc], R15 ;  /* 0x0000bc0f01007387 */ /* 0x0003e80000100800 */
[----:B---3--:R-:W3:Y:S04]  /*1d0a0*/  LDL.LU R18, [R1+0x48] ;  /* 0x0000480001127983 */ /* 0x008ee80000300800 */
[----:B------:R-:W3:Y:S04]  /*1d0b0*/  LDL.LU R21, [R1] ;  /* 0x0000000001157983 */ /* 0x000ee80000300800 */
[----:B------:R1:W-:Y:S04]  /*1d0c0*/  LDGSTS.E [R3+0x24000], [R6.64], P0 ;  /* 0x2400000006037fae */ /* 0x0003e80008121846 */
[----:B-1----:R-:W3:Y:S04]  /*1d0d0*/  LDL.LU R19, [R1+0x44] ;  /* 0x0000440001137983 */ /* 0x002ee80000300800 */
[----:B------:R-:W3:Y:S01]  /*1d0e0*/  LDL.LU R16, [R1+0x88] ;  /* 0x0000880001107983 */ /* 0x000ee20000300800 */
[----:B------:R-:W-:-:S03]  /*1d0f0*/  IMAD.MOV.U32 R6, RZ, RZ, R12 ;  /* 0x000000ffff067224 */ /* 0x000fc600078e000c */
[----:B------:R-:W3:Y:S01]  /*1d100*/  LDL.LU R12, [R1+0xc8] ;  /* 0x0000c800010c7983 */ /* 0x000ee20000300800 */
[----:B------:R-:W-:-:S05]  /*1d110*/  IMAD.MOV.U32 R7, RZ, RZ, R15 ;  /* 0x000000ffff077224 */ /* 0x000fca00078e000f */
[----:B------:R1:W-:Y:S01]  /*1d120*/  LDGSTS.E [R3+0x25000], [R6.64], P0 ;  /* 0x2500000006037fae */ /* 0x0003e20008121846 */
[----:B--2---:R-:W-:-:S04]  /*1d130*/  IADD3 R13, P1, R13, UR8, RZ ;  /* 0x000000080d0d7c10 */ /* 0x004fc8000ff3e0ff */
[----:B------:R-:W-:Y:S02]  /*1d140*/  IADD3.X R14, R14, UR5, RZ, P1, !PT ;  /* 0x000000050e0e7c10 */ /* 0x000fe40008ffe4ff */
[----:B------:R-:W-:Y:S01]  /*1d150*/  IADD3 R4, P2, R4, UR8, RZ ;  /* 0x0000000804047c10 */ /* 0x000fe2000ff5e0ff */
[----:B------:R-:W-:Y:S03]  /*1d160*/  STL [R1+0x100], R13 ;  /* 0x0001000d01007387 */ /* 0x000fe60000100800 */
[----:B------:R-:W-:Y:S01]  /*1d170*/  IADD3.X R11, R11, UR5, RZ, P2, !PT ;  /* 0x000000050b0b7c10 */ /* 0x000fe200097fe4ff */
[----:B------:R2:W-:Y:S04]  /*1d180*/  STL [R1+0xfc], R14 ;  /* 0x0000fc0e01007387 */ /* 0x0005e80000100800 */
[----:B------:R-:W-:Y:S04]  /*1d190*/  STL [R1+0x140], R4 ;  /* 0x0001400401007387 */ /* 0x000fe80000100800 */
[----:B------:R-:W3:Y:S04]  /*1d1a0*/  LDL.LU R17, [R1+0x84] ;  /* 0x0000840001117983 */ /* 0x000ee80000300800 */
[----:B------:R2:W-:Y:S04]  /*1d1b0*/  STL [R1+0x13c], R11 ;  /* 0x00013c0b01007387 */ /* 0x0005e80000100800 */
[----:B------:R-:W3:Y:S01]  /*1d1c0*/  LDL.LU R15, [R1+0xc4] ;  /* 0x0000c400010f7983 */ /* 0x000ee20000300800 */
[----:B-1----:R-:W-:-:S02]  /*1d1d0*/  IMAD.MOV.U32 R6, RZ, RZ, R13 ;  /* 0x000000ffff067224 */ /* 0x002fc400078e000d */
[----:B------:R-:W-:Y:S01]  /*1d1e0*/  IMAD.MOV.U32 R7, RZ, RZ, R14 ;  /* 0x000000ffff077224 */ /* 0x000fe200078e000e */
[----:B------:R-:W3:Y:S04]  /*1d1f0*/  LDL.LU R22, [R1+0x104] ;  /* 0x0001040001167983 */ /* 0x000ee80000300800 */
[----:B--2---:R-:W3:Y:S04]  /*1d200*/  LDL.LU R14, [R1+0x108] ;  /* 0x00010800010e7983 */ /* 0x004ee80000300800 */
[----:B------:R1:W-:Y:S04]  /*1d210*/  LDGSTS.E [R3+0x26000], [R6.64], P0 ;  /* 0x2600000006037fae */ /* 0x0003e80008121846 */
[----:B------:R-:W3:Y:S01]  /*1d220*/  LDL.LU R13, [R1+0x144] ;  /* 0x00014400010d7983 */ /* 0x000ee20000300800 */
[----:B-1----:R-:W-:-:S03]  /*1d230*/  IMAD.MOV.U32 R7, RZ, RZ, R11 ;  /* 0x000000ffff077224 */ /* 0x002fc600078e000b */
[----:B------:R-:W3:Y:S01]  /*1d240*/  LDL.LU R11, [R1+0x148] ;  /* 0x00014800010b7983 */ /* 0x000ee20000300800 */
[----:B------:R-:W-:Y:S01]  /*1d250*/  IADD3 R222, P1, R222, UR8, RZ ;  /* 0x00000008dede7c10 */ /* 0x000fe2000ff3e0ff */
[----:B------:R-:W-:Y:S01]  /*1d260*/  IMAD.MOV.U32 R6, RZ, RZ, R4 ;  /* 0x000000ffff067224 */ /* 0x000fe200078e0004 */
[----:B------:R-:W-:Y:S02]  /*1d270*/  IADD3 R238, P2, R238, UR8, RZ ;  /* 0x00000008eeee7c10 */ /* 0x000fe4000ff5e0ff */
[----:B------:R-:W-:Y:S02]  /*1d280*/  IADD3.X R221, R221, UR5, RZ, P1, !PT ;  /* 0x00000005dddd7c10 */ /* 0x000fe40008ffe4ff */
[----:B------:R1:W-:Y:S01]  /*1d290*/  LDGSTS.E [R3+0x27000], [R6.64], P0 ;  /* 0x2700000006037fae */ /* 0x0003e20008121846 */
[----:B------:R-:W-:Y:S02]  /*1d2a0*/  LOP3.LUT R4, R3, 0x10, RZ, 0x3c, !PT ;  /* 0x0000001003047812 */ /* 0x000fe400078e3cff */
[----:B------:R-:W-:Y:S01]  /*1d2b0*/  IADD3.X R237, R237, UR5, RZ, P2, !PT ;  /* 0x00000005eded7c10 */ /* 0x000fe200097fe4ff */
[----:B-1----:R-:W-:Y:S01]  /*1d2c0*/  IMAD.MOV.U32 R6, RZ, RZ, R222 ;  /* 0x000000ffff067224 */ /* 0x002fe200078e00de */
[----:B------:R-:W-:-:S05]  /*1d2d0*/  MOV R7, R221 ;  /* 0x000000dd00077202 */ /* 0x000fca0000000f00 */
[----:B------:R1:W-:Y:S02]  /*1d2e0*/  LDGSTS.E [R4+0x20200], [R6.64], P0 ;  /* 0x2020000006047fae */ /* 0x0003e40008121846 */
[----:B-1----:R-:W-:Y:S02]  /*1d2f0*/  IMAD.MOV.U32 R6, RZ, RZ, R238 ;  /* 0x000000ffff067224 */ /* 0x002fe400078e00ee */
[----:B------:R-:W-:-:S05]  /*1d300*/  IMAD.MOV.U32 R7, RZ, RZ, R237 ;  /* 0x000000ffff077224 */ /* 0x000fca00078e00ed */
[----:B------:R1:W-:Y:S01]  /*1d310*/  LDGSTS.E [R4+0x21200], [R6.64], P0 ;  /* 0x2120000006047fae */ /* 0x0003e20008121846 */
[----:B----4-:R-:W-:-:S05]  /*1d320*/  IADD3 R20, P1, R20, UR8, RZ ;  /* 0x0000000814147c10 */ /* 0x010fca000ff3e0ff */
[----:B-1----:R-:W-:Y:S01]  /*1d330*/  IMAD.MOV.U32 R6, RZ, RZ, R20 ;  /* 0x000000ffff067224 */ /* 0x002fe200078e0014 */
[----:B---3--:R-:W-:Y:S02]  /*1d340*/  IADD3 R18, P2, R18, UR8, RZ ;  /* 0x0000000812127c10 */ /* 0x008fe4000ff5e0ff */
[----:B------:R-:W-:Y:S01]  /*1d350*/  IADD3.X R21, R21, UR5, RZ, P1, !PT ;  /* 0x0000000515157c10 */ /* 0x000fe20008ffe4ff */
[----:B------:R1:W-:Y:S04]  /*1d360*/  STL [R1+0x4], R20 ;  /* 0x0000041401007387 */ /* 0x0003e80000100800 */
[----:B------:R-:W-:Y:S01]  /*1d370*/  IMAD.MOV.U32 R7, RZ, RZ, R21 ;  /* 0x000000ffff077224 */ /* 0x000fe200078e0015 */
[----:B------:R-:W-:Y:S01]  /*1d380*/  IADD3.X R19, R19, UR5, RZ, P2, !PT ;  /* 0x0000000513137c10 */ /* 0x000fe200097fe4ff */
[----:B------:R-:W-:Y:S01]  /*1d390*/  STL [R1], R21 ;  /* 0x0000001501007387 */ /* 0x000fe20000100800 */
[----:B------:R-:W-:-:S03]  /*1d3a0*/  IADD3 R16, P1, R16, UR8, RZ ;  /* 0x0000000810107c10 */ /* 0x000fc6000ff3e0ff */
[----:B------:R3:W-:Y:S04]  /*1d3b0*/  STL [R1+0x48], R18 ;  /* 0x0000481201007387 */ /* 0x0007e80000100800 */
[----:B------:R4:W-:Y:S01]  /*1d3c0*/  LDGSTS.E [R4+0x22200], [R6.64], P0 ;  /* 0x2220000006047fae */ /* 0x0009e20008121846 */
[----:B------:R-:W-:-:S03]  /*1d3d0*/  IADD3 R12, P2, R12, UR8, RZ ;  /* 0x000000080c0c7c10 */ /* 0x000fc6000ff5e0ff */
[----:B------:R3:W-:Y:S04]  /*1d3e0*/  STL [R1+0x44], R19 ;  /* 0x0000441301007387 */ /* 0x0007e80000100800 */
[----:B-1----:R-:W2:Y:S01]  /*1d3f0*/  LDL.LU R20, [R1+0xc] ;  /* 0x00000c0001147983 */ /* 0x002ea20000300800 */
[----:B----4-:R-:W-:Y:S02]  /*1d400*/  IMAD.MOV.U32 R6, RZ, RZ, R18 ;  /* 0x000000ffff067224 */ /* 0x010fe400078e0012 */
[----:B------:R-:W-:Y:S01]  /*1d410*/  IMAD.MOV.U32 R7, RZ, RZ, R19 ;  /* 0x000000ffff077224 */ /* 0x000fe200078e0013 */
[----:B---3--:R-:W3:Y:S04]  /*1d420*/  LDL.LU R18, [R1+0x50] ;  /* 0x0000500001127983 */ /* 0x008ee80000300800 */
[----:B------:R-:W-:Y:S04]  /*1d430*/  STL [R1+0x88], R16 ;  /* 0x0000881001007387 */ /* 0x000fe80000100800 */
[----:B------:R1:W-:Y:S02]  /*1d440*/  LDGSTS.E [R4+0x23200], [R6.64], P0 ;  /* 0x2320000006047fae */ /* 0x0003e40008121846 */
[----:B-1----:R-:W-:Y:S01]  /*1d450*/  IMAD.MOV.U32 R6, RZ, RZ, R16 ;  /* 0x000000ffff067224 */ /* 0x002fe200078e0010 */
[----:B------:R-:W-:-:S05]  /*1d460*/  IADD3.X R17, R17, UR5, RZ, P1, !PT ;  /* 0x0000000511117c10 */ /* 0x000fca0008ffe4ff */
[----:B------:R1:W-:Y:S01]  /*1d470*/  STL [R1+0x84], R17 ;  /* 0x0000841101007387 */ /* 0x0003e20000100800 */
[----:B------:R-:W-:-:S03]  /*1d480*/  IADD3.X R15, R15, UR5, RZ, P2, !PT ;  /* 0x000000050f0f7c10 */ /* 0x000fc600097fe4ff */
[----:B------:R-:W-:Y:S01]  /*1d490*/  STL [R1+0xc8], R12 ;  /* 0x0000c80c01007387 */ /* 0x000fe20000100800 */
[----:B------:R-:W-:-:S03]  /*1d4a0*/  IMAD.MOV.U32 R7, RZ, RZ, R17 ;  /* 0x000000ffff077224 */ /* 0x000fc600078e0011 */
[----:B------:R-:W4:Y:S04]  /*1d4b0*/  LDL.LU R21, [R1+0x8] ;  /* 0x0000080001157983 */ /* 0x000f280000300800 */
[----:B------:R1:W-:Y:S01]  /*1d4c0*/  STL [R1+0xc4], R15 ;  /* 0x0000c40f01007387 */ /* 0x0003e20000100800 */
[----:B------:R-:W-:-:S03]  /*1d4d0*/  IADD3 R14, P1, R14, UR8, RZ ;  /* 0x000000080e0e7c10 */ /* 0x000fc6000ff3e0ff */
[----:B------:R-:W4:Y:S04]  /*1d4e0*/  LDL.LU R19, [R1+0x4c] ;  /* 0x00004c0001137983 */ /* 0x000f280000300800 */
[----:B-1----:R-:W4:Y:S01]  /*1d4f0*/  LDL.LU R17, [R1+0x8c] ;  /* 0x00008c0001117983 */ /* 0x002f220000300800 */
[----:B------:R-:W-:-:S03]  /*1d500*/  IADD3.X R22, R22, UR5, RZ, P1, !PT ;  /* 0x0000000516167c10 */ /* 0x000fc60008ffe4ff */
[----:B------:R-:W4:Y:S04]  /*1d510*/  LDL.LU R16, [R1+0x90] ;  /* 0x0000900001107983 */ /* 0x000f280000300800 */
[----:B------:R1:W-:Y:S01]  /*1d520*/  LDGSTS.E [R4+0x24200], [R6.64], P0 ;  /* 0x2420000006047fae */ /* 0x0003e20008121846 */
[----:B------:R-:W-:-:S04]  /*1d530*/  IADD3 R11, P2, R11, UR8, RZ ;  /* 0x000000080b0b7c10 */ /* 0x000fc8000ff5e0ff */
[----:B------:R-:W-:Y:S01]  /*1d540*/  IADD3.X R13, R13, UR5, RZ, P2, !PT ;  /* 0x000000050d0d7c10 */ /* 0x000fe200097fe4ff */
[----:B-1----:R-:W-:Y:S02]  /*1d550*/  IMAD.MOV.U32 R6, RZ, RZ, R12 ;  /* 0x000000ffff067224 */ /* 0x002fe400078e000c */
[----:B------:R-:W-:Y:S02]  /*1d560*/  IMAD.MOV.U32 R7, RZ, RZ, R15 ;  /* 0x000000ffff077224 */ /* 0x000fe400078e000f */
[----:B------:R-:W4:Y:S04]  /*1d570*/  LDL.LU R15, [R1+0xcc] ;  /* 0x0000cc00010f7983 */ /* 0x000f280000300800 */
[----:B------:R-:W4:Y:S04]  /*1d580*/  LDL.LU R12, [R1+0xd0] ;  /* 0x0000d000010c7983 */ /* 0x000f280000300800 */
[----:B------:R1:W-:Y:S04]  /*1d590*/  LDGSTS.E [R4+0x25200], [R6.64], P0 ;  /* 0x2520000006047fae */ /* 0x0003e80008121846 */
[----:B------:R1:W-:Y:S04]  /*1d5a0*/  STL [R1+0x108], R14 ;  /* 0x0001080e01007387 */ /* 0x0003e80000100800 */
[----:B------:R-:W-:Y:S01]  /*1d5b0*/  STL [R1+0x104], R22 ;  /* 0x0001041601007387 */ /* 0x000fe20000100800 */
[----:B-1----:R-:W-:Y:S01]  /*1d5c0*/  MOV R6, R14 ;  /* 0x0000000e00067202 */ /* 0x002fe20000000f00 */
[----:B------:R-:W-:-:S02]  /*1d5d0*/  IMAD.MOV.U32 R7, RZ, RZ, R22 ;  /* 0x000000ffff077224 */ /* 0x000fc400078e0016 */
[----:B------:R-:W-:Y:S04]  /*1d5e0*/  STL [R1+0x148], R11 ;  /* 0x0001480b01007387 */ /* 0x000fe80000100800 */
[----:B------:R1:W-:Y:S04]  /*1d5f0*/  LDGSTS.E [R4+0x26200], [R6.64], P0 ;  /* 0x2620000006047fae */ /* 0x0003e80008121846 */
[----:B------:R1:W-:Y:S04]  /*1d600*/  STL [R1+0x144], R13 ;  /* 0x0001440d01007387 */ /* 0x0003e80000100800 */
[----:B------:R-:W4:Y:S01]  /*1d610*/  LDL.LU R14, [R1+0x10c] ;  /* 0x00010c00010e7983 */ /* 0x000f220000300800 */
[----:B-1----:R-:W-:-:S02]  /*1d620*/  IMAD.MOV.U32 R6, RZ, RZ, R11 ;  /* 0x000000ffff067224 */ /* 0x002fc400078e000b */
[----:B------:R-:W-:Y:S02]  /*1d630*/  IMAD.MOV.U32 R7, RZ, RZ, R13 ;  /* 0x000000ffff077224 */ /* 0x000fe400078e000d */
[----:B------:R-:W4:Y:S04]  /*1d640*/  LDL.LU R13, [R1+0x110] ;  /* 0x00011000010d7983 */ /* 0x000f280000300800 */
[----:B------:R1:W-:Y:S04]  /*1d650*/  LDGSTS.E [R4+0x27200], [R6.64], P0 ;  /* 0x2720000006047fae */ /* 0x0003e80008121846 */
[----:B------:R-:W4:Y:S04]  /*1d660*/  LDL.LU R11, [R1+0x14c] ;  /* 0x00014c00010b7983 */ /* 0x000f280000300800 */
[----:B-1----:R-:W4:Y:S01]  /*1d670*/  LDL.LU R4, [R1+0x150] ;  /* 0x0001500001047983 */ /* 0x002f220000300800 */
[----:B------:R-:W-:-:S02]  /*1d680*/  IADD3 R224, P1, R224, UR8, RZ ;  /* 0x00000008e0e07c10 */ /* 0x000fc4000ff3e0ff */
[----:B------:R-:W-:Y:S02]  /*1d690*/  IADD3 R240, P2, R240, UR8, RZ ;  /* 0x00000008f0f07c10 */ /* 0x000fe4000ff5e0ff */
[----:B------:R-:W-:Y:S01]  /*1d6a0*/  IADD3.X R223, R223, UR5, RZ, P1, !PT ;  /* 0x00000005dfdf7c10 */ /* 0x000fe20008ffe4ff */
[----:B------:R-:W-:Y:S01]  /*1d6b0*/  IMAD.MOV.U32 R6, RZ, RZ, R224 ;  /* 0x000000ffff067224 */ /* 0x000fe200078e00e0 */
[----:B------:R-:W-:-:S03]  /*1d6c0*/  IADD3.X R239, R239, UR5, RZ, P2, !PT ;  /* 0x00000005efef7c10 */ /* 0x000fc600097fe4ff */
[----:B------:R-:W-:-:S05]  /*1d6d0*/  IMAD.MOV.U32 R7, RZ, RZ, R223 ;  /* 0x000000ffff077224 */ /* 0x000fca00078e00df */
[----:B------:R1:W-:Y:S02]  /*1d6e0*/  LDGSTS.E [R10+0x20400], [R6.64], P0 ;  /* 0x20400000060a7fae */ /* 0x0003e40008121846 */
[----:B-1----:R-:W-:Y:S02]  /*1d6f0*/  IMAD.MOV.U32 R6, RZ, RZ, R240 ;  /* 0x000000ffff067224 */ /* 0x002fe400078e00f0 */
[----:B------:R-:W-:-:S05]  /*1d700*/  IMAD.MOV.U32 R7, RZ, RZ, R239 ;  /* 0x000000ffff077224 */ /* 0x000fca00078e00ef */
[----:B------:R1:W-:Y:S01]  /*1d710*/  LDGSTS.E [R10+0x21400], [R6.64], P0 ;  /* 0x21400000060a7fae */ /* 0x0003e20008121846 */
[----:B--2---:R-:W-:Y:S02]  /*1d720*/  IADD3 R20, P1, R20, UR8, RZ ;  /* 0x0000000814147c10 */ /* 0x004fe4000ff3e0ff */
[----:B---3--:R-:W-:-:S03]  /*1d730*/  IADD3 R18, P2, R18, UR8, RZ ;  /* 0x0000000812127c10 */ /* 0x008fc6000ff5e0ff */
[----:B-1----:R-:W-:Y:S01]  /*1d740*/  IMAD.MOV.U32 R6, RZ, RZ, R20 ;  /* 0x000000ffff067224 */ /* 0x002fe200078e0014 */
[----:B------:R-:W-:Y:S01]  /*1d750*/  STL [R1+0xc], R20 ;  /* 0x00000c1401007387 */ /* 0x000fe20000100800 */
[----:B----4-:R-:W-:-:S05]  /*1d760*/  IADD3.X R21, R21, UR5, RZ, P1, !PT ;  /* 0x0000000515157c10 */ /* 0x010fca0008ffe4ff */
[----:B------:R-:W-:Y:S01]  /*1d770*/  IMAD.MOV.U32 R7, RZ, RZ, R21 ;  /* 0x000000ffff077224 */ /* 0x000fe200078e0015 */
[----:B------:R-:W-:Y:S01]  /*1d780*/  IADD3.X R19, R19, UR5, RZ, P2, !PT ;  /* 0x0000000513137c10 */ /* 0x000fe200097fe4ff */
[----:B------:R-:W-:Y:S01]  /*1d790*/  STL [R1+0x8], R21 ;  /* 0x0000081501007387 */ /* 0x000fe20000100800 */
[----:B------:R-:W-:-:S03]  /*1d7a0*/  IADD3 R16, P1, R16, UR8, RZ ;  /* 0x0000000810107c10 */ /* 0x000fc6000ff3e0ff */
[----:B------:R-:W-:Y:S01]  /*1d7b0*/  STL [R1+0x50], R18 ;  /* 0x0000501201007387 */ /* 0x000fe20000100800 */
[----:B------:R-:W-:-:S03]  /*1d7c0*/  IADD3.X R17, R17, UR5, RZ, P1, !PT ;  /* 0x0000000511117c10 */ /* 0x000fc60008ffe4ff */
[----:B------:R1:W-:Y:S04]  /*1d7d0*/  LDGSTS.E [R10+0x22400], [R6.64], P0 ;  /* 0x22400000060a7fae */ /* 0x0003e80008121846 */
[----:B------:R2:W-:Y:S04]  /*1d7e0*/  STL [R1+0x4c], R19 ;  /* 0x00004c1301007387 */ /* 0x0005e80000100800 */
[----:B------:R-:W-:Y:S01]  /*1d7f0*/  STL [R1+0x90], R16 ;  /* 0x0000901001007387 */ /* 0x000fe20000100800 */
[----:B-1----:R-:W-:Y:S01]  /*1d800*/  IMAD.MOV.U32 R6, RZ, RZ, R18 ;  /* 0x000000ffff067224 */ /* 0x002fe200078e0012 */
[----:B------:R-:W-:-:S02]  /*1d810*/  MOV R7, R19 ;  /* 0x0000001300077202 */ /* 0x000fc40000000f00 */
[----:B------:R1:W-:Y:S04]  /*1d820*/  STL [R1+0x8c], R17 ;  /* 0x00008c1101007387 */ /* 0x0003e80000100800 */
[----:B------:R3:W-:Y:S01]  /*1d830*/  LDGSTS.E [R10+0x23400], [R6.64], P0 ;  /* 0x23400000060a7fae */ /* 0x0007e20008121846 */
[----:B------:R-:W-:-:S04]  /*1d840*/  IADD3 R12, P2, R12, UR8, RZ ;  /* 0x000000080c0c7c10 */ /* 0x000fc8000ff5e0ff */
[----:B------:R-:W-:Y:S01]  /*1d850*/  IADD3.X R15, R15, UR5, RZ, P2, !PT ;  /* 0x000000050f0f7c10 */ /* 0x000fe200097fe4ff */
[----:B------:R-:W-:Y:S04]  /*1d860*/  STL [R1+0xd0], R12 ;  /* 0x0000d00c01007387 */ /* 0x000fe80000100800 */
[----:B--2---:R-:W2:Y:S01]  /*1d870*/  LDL.LU R19, [R1+0x14] ;  /* 0x0000140001137983 */ /* 0x004ea20000300800 */
[----:B---3--:R-:W-:-:S03]  /*1d880*/  IMAD.MOV.U32 R7, RZ, RZ, R17 ;  /* 0x000000ffff077224 */ /* 0x008fc600078e0011 */
[----:B------:R3:W-:Y:S01]  /*1d890*/  STL [R1+0xcc], R15 ;  /* 0x0000cc0f01007387 */ /* 0x0007e20000100800 */
[----:B------:R-:W-:-:S03]  /*1d8a0*/  IMAD.MOV.U32 R6, RZ, RZ, R16 ;  /* 0x000000ffff067224 */ /* 0x000fc600078e0010 */
[----:B-1----:R-:W4:Y:S04]  /*1d8b0*/  LDL.LU R17, [R1+0x58] ;  /* 0x0000580001117983 */ /* 0x002f280000300800 */
[----:B------:R-:W4:Y:S04]  /*1d8c0*/  LDL.LU R20, [R1+0x10] ;  /* 0x0000100001147983 */ /* 0x000f280000300800 */
[----:B------:R1:W-:Y:S04]  /*1d8d0*/  LDGSTS.E [R10+0x24400], [R6.64], P0 ;  /* 0x24400000060a7fae */ /* 0x0003e80008121846 */
[----:B------:R-:W4:Y:S01]  /*1d8e0*/  LDL.LU R18, [R1+0x54] ;  /* 0x0000540001127983 */ /* 0x000f220000300800 */
[----:B------:R-:W-:Y:S01]  /*1d8f0*/  IADD3 R13, P1, R13, UR8, RZ ;  /* 0x000000080d0d7c10 */ /* 0x000fe2000ff3e0ff */
[----:B-1----:R-:W-:-:S02]  /*1d900*/  IMAD.MOV.U32 R7, RZ, RZ, R15 ;  /* 0x000000ffff077224 */ /* 0x002fc400078e000f */
[----:B------:R-:W-:Y:S01]  /*1d910*/  IMAD.MOV.U32 R6, RZ, RZ, R12 ;  /* 0x000000ffff067224 */ /* 0x000fe200078e000c */
[----:B------:R-:W-:Y:S01]  /*1d920*/  IADD3.X R14, R14, UR5, RZ, P1, !PT ;  /* 0x000000050e0e7c10 */ /* 0x000fe20008ffe4ff */
[----:B---3--:R-:W3:Y:S04]  /*1d930*/  LDL.LU R15, [R1+0x98] ;  /* 0x00009800010f7983 */ /* 0x008ee80000300800 */
[----:B------:R-:W3:Y:S01]  /*1d940*/  LDL.LU R12, [R1+0xd8] ;  /* 0x0000d800010c7983 */ /* 0x000ee20000300800 */
[----:B------:R-:W-:-:S03]  /*1d950*/  IADD3 R4, P2, R4, UR8, RZ ;  /* 0x0000000804047c10 */ /* 0x000fc6000ff5e0ff */
[----:B------:R-:W-:Y:S01]  /*1d960*/  STL [R1+0x110], R13 ;  /* 0x0001100d01007387 */ /* 0x000fe20000100800 */
[----:B------:R-:W-:-:S03]  /*1d970*/  IADD3.X R11, R11, UR5, RZ, P2, !PT ;  /* 0x000000050b0b7c10 */ /* 0x000fc600097fe4ff */
[----:B------:R1:W-:Y:S04]  /*1d980*/  STL [R1+0x10c], R14 ;  /* 0x00010c0e01007387 */ /* 0x0003e80000100800 */
[----:B------:R-:W-:Y:S04]  /*1d990*/  STL [R1+0x150], R4 ;  /* 0x0001500401007387 */ /* 0x000fe80000100800 */
[----:B------:R-:W3:Y:S04]  /*1d9a0*/  LDL.LU R16, [R1+0x94] ;  /* 0x0000940001107983 */ /* 0x000ee80000300800 */
[----:B------:R1:W-:Y:S04]  /*1d9b0*/  LDGSTS.E [R10+0x25400], [R6.64], P0 ;  /* 0x25400000060a7fae */ /* 0x0003e80008121846 */
[----:B------:R1:W-:Y:S02]  /*1d9c0*/  STL [R1+0x14c], R11 ;  /* 0x00014c0b01007387 */ /* 0x0003e40000100800 */
[----:B-1----:R-:W-:-:S02]  /*1d9d0*/  IMAD.MOV.U32 R6, RZ, RZ, R13 ;  /* 0x000000ffff067224 */ /* 0x002fc400078e000d */
[----:B------:R-:W-:Y:S02]  /*1d9e0*/  IMAD.MOV.U32 R7, RZ, RZ, R14 ;  /* 0x000000ffff077224 */ /* 0x000fe400078e000e */
[----:B------:R-:W3:Y:S04]  /*1d9f0*/  LDL.LU R14, [R1+0xd4] ;  /* 0x0000d400010e7983 */ /* 0x000ee80000300800 */
[----:B------:R1:W-:Y:S04]  /*1da00*/  LDGSTS.E [R10+0x26400], [R6.64], P0 ;  /* 0x26400000060a7fae */ /* 0x0003e80008121846 */
[----:B------:R-:W3:Y:S04]  /*1da10*/  LDL.LU R21, [R1+0x114] ;  /* 0x0001140001157983 */ /* 0x000ee80000300800 */
[----:B------:R-:W3:Y:S01]  /*1da20*/  LDL.LU R13, [R1+0x118] ;  /* 0x00011800010d7983 */ /* 0x000ee20000300800 */
[----:B-1----:R-:W-:-:S02]  /*1da30*/  IMAD.MOV.U32 R6, RZ, RZ, R4 ;  /* 0x000000ffff067224 */ /* 0x002fc400078e0004 */
[----:B------:R-:W-:Y:S02]  /*1da40*/  IMAD.MOV.U32 R7, RZ, RZ, R11 ;  /* 0x000000ffff077224 */ /* 0x000fe400078e000b */
[----:B------:R-:W3:Y:S04]  /*1da50*/  LDL.LU R11, [R1+0x154] ;  /* 0x00015400010b7983 */ /* 0x000ee80000300800 */
[----:B------:R1:W-:Y:S04]  /*1da60*/  LDGSTS.E [R10+0x27400], [R6.64], P0 ;  /* 0x27400000060a7fae */ /* 0x0003e80008121846 */
[----:B-1----:R-:W3:Y:S01]  /*1da70*/  LDL.LU R10, [R1+0x158] ;  /* 0x00015800010a7983 */ /* 0x002ee20000300800 */
[----:B------:R-:W-:-:S02]  /*1da80*/  IADD3 R226, P1, R226, UR8, RZ ;  /* 0x00000008e2e27c10 */ /* 0x000fc4000ff3e0ff */
[----:B------:R-:W-:Y:S02]  /*1da90*/  IADD3 R242, P2, R242, UR8, RZ ;  /* 0x00000008f2f27c10 */ /* 0x000fe4000ff5e0ff */
[----:B------:R-:W-:Y:S01]  /*1daa0*/  IADD3.X R225, R225, UR5, RZ, P1, !PT ;  /* 0x00000005e1e17c10 */ /* 0x000fe20008ffe4ff */
[----:B------:R-:W-:Y:S01]  /*1dab0*/  IMAD.MOV.U32 R6, RZ, RZ, R226 ;  /* 0x000000ffff067224 */ /* 0x000fe200078e00e2 */
[----:B------:R-:W-:Y:S02]  /*1dac0*/  LOP3.LUT R4, R3, 0x30, RZ, 0x3c, !PT ;  /* 0x0000003003047812 */ /* 0x000fe400078e3cff */
[----:B------:R-:W-:Y:S01]  /*1dad0*/  IADD3.X R241, R241, UR5, RZ, P2, !PT ;  /* 0x00000005f1f17c10 */ /* 0x000fe200097fe4ff */
[----:B------:R-:W-:-:S05]  /*1dae0*/  IMAD.MOV.U32 R7, RZ, RZ, R225 ;  /* 0x000000ffff077224 */ /* 0x000fca00078e00e1 */
[----:B------:R1:W-:Y:S02]  /*1daf0*/  LDGSTS.E [R4+0x20600], [R6.64], P0 ;  /* 0x2060000006047fae */ /* 0x0003e40008121846 */
[----:B-1----:R-:W-:Y:S01]  /*1db00*/  MOV R6, R242 ;  /* 0x000000f200067202 */ /* 0x002fe20000000f00 */
[----:B------:R-:W-:-:S05]  /*1db10*/  IMAD.MOV.U32 R7, RZ, RZ, R241 ;  /* 0x000000ffff077224 */ /* 0x000fca00078e00f1 */
[----:B------:R1:W-:Y:S01]  /*1db20*/  LDGSTS.E [R4+0x21600], [R6.64], P0 ;  /* 0x2160000006047fae */ /* 0x0003e20008121846 */
[----:B--2---:R-:W-:-:S05]  /*1db30*/  IADD3 R19, P1, R19, UR8, RZ ;  /* 0x0000000813137c10 */ /* 0x004fca000ff3e0ff */
[----:B-1----:R-:W-:Y:S01]  /*1db40*/  IMAD.MOV.U32 R6, RZ, RZ, R19 ;  /* 0x000000ffff067224 */ /* 0x002fe200078e0013 */
[----:B----4-:R-:W-:Y:S02]  /*1db50*/  IADD3 R17, P2, R17, UR8, RZ ;  /* 0x0000000811117c10 */ /* 0x010fe4000ff5e0ff */
[----:B------:R-:W-:-:S05]  /*1db60*/  IADD3.X R20, R20, UR5, RZ, P1, !PT ;  /* 0x0000000514147c10 */ /* 0x000fca0008ffe4ff */
[----:B------:R-:W-:Y:S01]  /*1db70*/  IMAD.MOV.U32 R7, RZ, RZ, R20 ;  /* 0x000000ffff077224 */ /* 0x000fe200078e0014 */
[----:B------:R-:W-:Y:S01]  /*1db80*/  IADD3.X R18, R18, UR5, RZ, P2, !PT ;  /* 0x0000000512127c10 */ /* 0x000fe200097fe4ff */
[----:B------:R1:W-:Y:S04]  /*1db90*/  STL [R1+0x14], R19 ;  /* 0x0000141301007387 */ /* 0x0003e80000100800 */
[----:B------:R2:W-:Y:S04]  /*1dba0*/  LDGSTS.E [R4+0x22600], [R6.64], P0 ;  /* 0x2260000006047fae */ /* 0x0005e80008121846 */
[----:B------:R-:W-:Y:S01]  /*1dbb0*/  STL [R1+0x10], R20 ;  /* 0x0000101401007387 */ /* 0x000fe20000100800 */
[----:B---3--:R-:W-:-:S03]  /*1dbc0*/  IADD3 R15, P1, R15, UR8, RZ ;  /* 0x000000080f0f7c10 */ /* 0x008fc6000ff3e0ff */
[----:B------:R3:W-:Y:S01]  /*1dbd0*/  STL [R1+0x58], R17 ;  /* 0x0000581101007387 */ /* 0x0007e20000100800 */
[----:B--2---:R-:W-:Y:S01]  /*1dbe0*/  IMAD.MOV.U32 R6, RZ, RZ, R17 ;  /* 0x000000ffff067224 */ /* 0x004fe200078e0011 */
[----:B------:R-:W-:Y:S01]  /*1dbf0*/  IADD3 R12, P2, R12, UR8, RZ ;  /* 0x000000080c0c7c10 */ /* 0x000fe2000ff5e0ff */
[----:B------:R-:W-:Y:S01]  /*1dc00*/  IMAD.MOV.U32 R7, RZ, RZ, R18 ;  /* 0x000000ffff077224 */ /* 0x000fe200078e0012 */
[----:B------:R2:W-:Y:S04]  /*1dc10*/  STL [R1+0x54], R18 ;  /* 0x0000541201007387 */ /* 0x0005e80000100800 */
[----:B-1----:R-:W4:Y:S04]  /*1dc20*/  LDL.LU R19, [R1+0x1c] ;  /* 0x00001c0001137983 */ /* 0x002f280000300800 */
[----:B---3--:R-:W3:Y:S04]  /*1dc30*/  LDL.LU R17, [R1+0x60] ;  /* 0x0000600001117983 */ /* 0x008ee80000300800 */
[----:B------:R1:W-:Y:S01]  /*1dc40*/  LDGSTS.E [R4+0x23600], [R6.64], P0 ;  /* 0x2360000006047fae */ /* 0x0003e20008121846 */
[----:B------:R-:W-:-:S03]  /*1dc50*/  IADD3.X R16, R16, UR5, RZ, P1, !PT ;  /* 0x0000000510107c10 */ /* 0x000fc60008ffe4ff */
[----:B------:R-:W-:Y:S04]  /*1dc60*/  STL [R1+0x98], R15 ;  /* 0x0000980f01007387 */ /* 0x000fe80000100800 */
[----:B------:R2:W-:Y:S01]  /*1dc70*/  STL [R1+0x94], R16 ;  /* 0x0000941001007387 */ /* 0x0005e20000100800 */
[----:B-1----:R-:W-:Y:S02]  /*1dc80*/  IMAD.MOV.U32 R6, RZ, RZ, R15 ;  /* 0x000000ffff067224 */ /* 0x002fe400078e000f */
[----:B------:R-:W-:Y:S01]  /*1dc90*/  IMAD.MOV.U32 R7, RZ, RZ, R16 ;  /* 0x000000ffff077224 */ /* 0x000fe200078e0010 */
[----:B------:R-:W-:Y:S04]  /*1dca0*/  STL [R1+0xd8], R12 ;  /* 0x0000d80c01007387 */ /* 0x000fe80000100800 */
[----:B------:R-:W3:Y:S04]  /*1dcb0*/  LDL.LU R20, [R1+0x18] ;  /* 0x0000180001147983 */ /* 0x000ee80000300800 */
[----:B------:R1:W-:Y:S01]  /*1dcc0*/  LDGSTS.E [R4+0x24600], [R6.64], P0 ;  /* 0x2460000006047fae */ /* 0x0003e20008121846 */
[----:B------:R-:W-:-:S05]  /*1dcd0*/  IADD3.X R14, R14, UR5, RZ, P2, !PT ;  /* 0x000000050e0e7c10 */ /* 0x000fca00097fe4ff */
[----:B------:R1:W-:Y:S04]  /*1dce0*/  STL [R1+0xd4], R14 ;  /* 0x0000d40e01007387 */ /* 0x0003e80000100800 */
[----:B--2---:R-:W2:Y:S01]  /*1dcf0*/  LDL.LU R18, [R1+0x5c] ;  /* 0x00005c0001127983 */ /* 0x004ea20000300800 */
[----:B-1----:R-:W-:Y:S01]  /*1dd00*/  IMAD.MOV.U32 R6, RZ, RZ, R12 ;  /* 0x000000ffff067224 */ /* 0x002fe200078e000c */
[----:B------:R-:W-:Y:S02]  /*1dd10*/  IADD3 R13, P1, R13, UR8, RZ ;  /* 0x000000080d0d7c10 */ /* 0x000fe4000ff3e0ff */
[----:B------:R-:W2:Y:S01]  /*1dd20*/  LDL.LU R16, [R1+0x9c] ;  /* 0x00009c0001107983 */ /* 0x000ea20000300800 */
[----:B------:R-:W-:-:S03]  /*1dd30*/  IMAD.MOV.U32 R7, RZ, RZ, R14 ;  /* 0x000000ffff077224 */ /* 0x000fc600078e000e */
[----:B------:R-:W2:Y:S01]  /*1dd40*/  LDL.LU R15, [R1+0xa0] ;  /* 0x0000a000010f7983 */ /* 0x000ea20000300800 */
[----:B------:R-:W-:-:S03]  /*1dd50*/  IADD3.X R21, R21, UR5, RZ, P1, !PT ;  /* 0x0000000515157c10 */ /* 0x000fc60008ffe4ff */
[----:B------:R-:W2:Y:S04]  /*1dd60*/  LDL.LU R14, [R1+0xdc] ;  /* 0x0000dc00010e7983 */ /* 0x000ea80000300800 */
[----:B------:R-:W2:Y:S04]  /*1dd70*/  LDL.LU R12, [R1+0xe0] ;  /* 0x0000e000010c7983 */ /* 0x000ea80000300800 */
[----:B------:R1:W-:Y:S01]  /*1dd80*/  LDGSTS.E [R4+0x25600], [R6.64], P0 ;  /* 0x2560000006047fae */ /* 0x0003e20008121846 */
[----:B------:R-:W-:-:S03]  /*1dd90*/  IADD3 R10, P2, R10, UR8, RZ ;  /* 0x000000080a0a7c10 */ /* 0x000fc6000ff5e0ff */
[----:B------:R1:W-:Y:S01]  /*1dda0*/  STL [R1+0x118], R13 ;  /* 0x0001180d01007387 */ /* 0x0003e20000100800 */
[----:B------:R-:W-:Y:S01]  /*1ddb0*/  IADD3.X R11, R11, UR5, RZ, P2, !PT ;  /* 0x000000050b0b7c10 */ /* 0x000fe200097fe4ff */
[----:B-1----:R-:W-:Y:S01]  /*1ddc0*/  IMAD.MOV.U32 R6, RZ, RZ, R13 ;  /* 0x000000ffff067224 */ /* 0x002fe200078e000d */
[----:B------:R-:W-:Y:S01]  /*1ddd0*/  MOV R7, R21 ;  /* 0x0000001500077202 */ /* 0x000fe20000000f00 */
[----:B------:R-:W-:Y:S04]  /*1dde0*/  STL [R1+0x114], R21 ;  /* 0x0001141501007387 */ /* 0x000fe80000100800 */
[----:B------:R-:W-:Y:S04]  /*1ddf0*/  STL [R1+0x158], R10 ;  /* 0x0001580a01007387 */ /* 0x000fe80000100800 */
[----:B------:R1:W-:Y:S04]  /*1de00*/  LDGSTS.E [R4+0x26600], [R6.64], P0 ;  /* 0x2660000006047fae */ /* 0x0003e80008121846 */
[----:B------:R1:W-:Y:S04]  /*1de10*/  STL [R1+0x154], R11 ;  /* 0x0001540b01007387 */ /* 0x0003e80000100800 */
[----:B------:R-:W2:Y:S01]  /*1de20*/  LDL.LU R13, [R1+0x11c] ;  /* 0x00011c00010d7983 */ /* 0x000ea20000300800 */
[----:B-1----:R-:W-:-:S02]  /*1de30*/  IMAD.MOV.U32 R6, RZ, RZ, R10 ;  /* 0x000000ffff067224 */ /* 0x002fc400078e000a */
[----:B------:R-:W-:Y:S02]  /*1de40*/  IMAD.MOV.U32 R7, RZ, RZ, R11 ;  /* 0x000000ffff077224 */ /* 0x000fe400078e000b */
[----:B------:R-:W2:Y:S04]  /*1de50*/  LDL.LU R11, [R1+0x120] ;  /* 0x00012000010b7983 */ /* 0x000ea80000300800 */
[----:B------:R1:W-:Y:S04]  /*1de60*/  LDGSTS.E [R4+0x27600], [R6.64], P0 ;  /* 0x2760000006047fae */ /* 0x0003e80008121846 */
[----:B------:R-:W2:Y:S04]  /*1de70*/  LDL.LU R10, [R1+0x15c] ;  /* 0x00015c00010a7983 */ /* 0x000ea80000300800 */
[----:B-1----:R-:W2:Y:S01]  /*1de80*/  LDL.LU R4, [R1+0x160] ;  /* 0x0001600001047983 */ /* 0x002ea20000300800 */
        /* <DEDUP_REMOVED lines=10> */
[----:B----4-:R-:W-:Y:S02]  /*1df30*/  IADD3 R19, P1, R19, UR8, RZ ;  /* 0x0000000813137c10 */ /* 0x010fe4000ff3e0ff */
[----:B---3--:R-:W-:-:S03]  /*1df40*/  IADD3 R17, P2, R17, UR8, RZ ;  /* 0x0000000811117c10 */ /* 0x008fc6000ff5e0ff */
[----:B-1----:R-:W-:Y:S01]  /*1df50*/  IMAD.MOV.U32 R6, RZ, RZ, R19 ;  /* 0x000000ffff067224 */ /* 0x002fe200078e0013 */
[----:B------:R-:W-:Y:S01]  /*1df60*/  STL [R1+0x1c], R19 ;  /* 0x00001c1301007387 */ /* 0x000fe20000100800 */
[----:B------:R-:W-:-:S05]  /*1df70*/  IADD3.X R20, R20, UR5, RZ, P1, !PT ;  /* 0x0000000514147c10 */ /* 0x000fca0008ffe4ff */
[----:B------:R-:W-:Y:S01]  /*1df80*/  IMAD.MOV.U32 R7, RZ, RZ, R20 ;  /* 0x000000ffff077224 */ /* 0x000fe200078e0014 */
[----:B------:R-:W-:Y:S04]  /*1df90*/  STL [R1+0x18], R20 ;  /* 0x0000181401007387 */ /* 0x000fe80000100800 */
[----:B------:R-:W-:Y:S04]  /*1dfa0*/  STL [R1+0x60], R17 ;  /* 0x0000601101007387 */ /* 0x000fe80000100800 */
[----:B------:R1:W-:Y:S01]  /*1dfb0*/  LDGSTS.E [R9+0x22800], [R6.64], P0 ;  /* 0x2280000006097fae */ /* 0x0003e20008121846 */
[----:B--2---:R-:W-:-:S02]  /*1dfc0*/  IADD3.X R18, R18, UR5, RZ, P2, !PT ;  /* 0x0000000512127c10 */ /* 0x004fc400097fe4ff */
[----:B------:R-:W-:-:S03]  /*1dfd0*/  IADD3 R15, P1, R15, UR8, RZ ;  /* 0x000000080f0f7c10 */ /* 0x000fc6000ff3e0ff */
[----:B------:R2:W-:Y:S01]  /*1dfe0*/  STL [R1+0x5c], R18 ;  /* 0x00005c1201007387 */ /* 0x0005e20000100800 */
[----:B------:R-:W-:Y:S01]  /*1dff0*/  IADD3.X R16, R16, UR5, RZ, P1, !PT ;  /* 0x0000000510107c10 */ /* 0x000fe20008ffe4ff */
[----:B-1----:R-:W-:Y:S01]  /*1e000*/  IMAD.MOV.U32 R6, RZ, RZ, R17 ;  /* 0x000000ffff067224 */ /* 0x002fe200078e0011 */
[----:B------:R-:W-:Y:S01]  /*1e010*/  IADD3 R12, P2, R12, UR8, RZ ;  /* 0x000000080c0c7c10 */ /* 0x000fe2000ff5e0ff */
[----:B------:R-:W-:Y:S01]  /*1e020*/  IMAD.MOV.U32 R7, RZ, RZ, R18 ;  /* 0x000000ffff077224 */ /* 0x000fe200078e0012 */
[----:B------:R-:W-:Y:S02]  /*1e030*/  STL [R1+0xa0], R15 ;  /* 0x0000a00f01007387 */ /* 0x000fe40000100800 */
[----:B------:R-:W-:Y:S02]  /*1e040*/  IADD3.X R14, R14, UR5, RZ, P2, !PT ;  /* 0x000000050e0e7c10 */ /* 0x000fe400097fe4ff */
[----:B------:R1:W-:Y:S04]  /*1e050*/  STL [R1+0x9c], R16 ;  /* 0x00009c1001007387 */ /* 0x0003e80000100800 */
[----:B------:R-:W-:Y:S04]  /*1e060*/  STL [R1+0xe0], R12 ;  /* 0x0000e00c01007387 */ /* 0x000fe80000100800 */
[----:B--2---:R-:W2:Y:S04]  /*1e070*/  LDL.LU R18, [R1+0x24] ;  /* 0x0000240001127983 */ /* 0x004ea80000300800 */
[----:B------:R3:W-:Y:S04]  /*1e080*/  LDGSTS.E [R9+0x23800], [R6.64], P0 ;  /* 0x2380000006097fae */ /* 0x0007e80008121846 */
[----:B------:R4:W-:Y:S01]  /*1e090*/  STL [R1+0xdc], R14 ;  /* 0x0000dc0e01007387 */ /* 0x0009e20000100800 */
[----:B---3--:R-:W-:Y:S01]  /*1e0a0*/  MOV R6, R15 ;  /* 0x0000000f00067202 */ /* 0x008fe20000000f00 */
[----:B------:R-:W-:-:S02]  /*1e0b0*/  IMAD.MOV.U32 R7, RZ, RZ, R16 ;  /* 0x000000ffff077224 */ /* 0x000fc400078e0010 */
[----:B-1----:R-:W3:Y:S04]  /*1e0c0*/  LDL.LU R16, [R1+0x68] ;  /* 0x0000680001107983 */ /* 0x002ee80000300800 */
[----:B------:R-:W3:Y:S04]  /*1e0d0*/  LDL.LU R19, [R1+0x20] ;  /* 0x0000200001137983 */ /* 0x000ee80000300800 */
[----:B------:R1:W-:Y:S01]  /*1e0e0*/  LDGSTS.E [R9+0x24800], [R6.64], P0 ;  /* 0x2480000006097fae */ /* 0x0003e20008121846 */
[----:B------:R-:W-:-:S03]  /*1e0f0*/  IADD3 R11, P1, R11, UR8, RZ ;  /* 0x000000080b0b7c10 */ /* 0x000fc6000ff3e0ff */
[----:B------:R-:W3:Y:S01]  /*1e100*/  LDL.LU R17, [R1+0x64] ;  /* 0x0000640001117983 */ /* 0x000ee20000300800 */
[----:B------:R-:W-:Y:S01]  /*1e110*/  IADD3.X R13, R13, UR5, RZ, P1, !PT ;  /* 0x000000050d0d7c10 */ /* 0x000fe20008ffe4ff */
[----:B-1----:R-:W-:Y:S02]  /*1e120*/  IMAD.MOV.U32 R7, RZ, RZ, R14 ;  /* 0x000000ffff077224 */ /* 0x002fe400078e000e */
[----:B------:R-:W-:Y:S01]  /*1e130*/  IMAD.MOV.U32 R6, RZ, RZ, R12 ;  /* 0x000000ffff067224 */ /* 0x000fe200078e000c */
[----:B----4-:R-:W4:Y:S01]  /*1e140*/  LDL.LU R14, [R1+0xa8] ;  /* 0x0000a800010e7983 */ /* 0x010f220000300800 */
[----:B------:R-:W-:-:S03]  /*1e150*/  IADD3 R4, P2, R4, UR8, RZ ;  /* 0x0000000804047c10 */ /* 0x000fc6000ff5e0ff */
[----:B------:R-:W4:Y:S01]  /*1e160*/  LDL.LU R12, [R1+0xe8] ;  /* 0x0000e800010c7983 */ /* 0x000f220000300800 */
[----:B------:R-:W-:-:S03]  /*1e170*/  IADD3.X R10, R10, UR5, RZ, P2, !PT ;  /* 0x000000050a0a7c10 */ /* 0x000fc600097fe4ff */
[----:B------:R-:W-:Y:S04]  /*1e180*/  STL [R1+0x120], R11 ;  /* 0x0001200b01007387 */ /* 0x000fe80000100800 */
[----:B------:R1:W-:Y:S04]  /*1e190*/  STL [R1+0x11c], R13 ;  /* 0x00011c0d01007387 */ /* 0x0003e80000100800 */
[----:B------:R-:W-:Y:S04]  /*1e1a0*/  STL [R1+0x160], R4 ;  /* 0x0001600401007387 */ /* 0x000fe80000100800 */
[----:B------:R-:W4:Y:S04]  /*1e1b0*/  LDL.LU R15, [R1+0xa4] ;  /* 0x0000a400010f7983 */ /* 0x000f280000300800 */
[----:B------:R1:W-:Y:S04]  /*1e1c0*/  LDGSTS.E [R9+0x25800], [R6.64], P0 ;  /* 0x2580000006097fae */ /* 0x0003e80008121846 */
[----:B------:R1:W-:Y:S02]  /*1e1d0*/  STL [R1+0x15c], R10 ;  /* 0x00015c0a01007387 */ /* 0x0003e40000100800 */
[----:B-1----:R-:W-:-:S02]  /*1e1e0*/  IMAD.MOV.U32 R7, RZ, RZ, R13 ;  /* 0x000000ffff077224 */ /* 0x002fc400078e000d */
[----:B------:R-:W4:Y:S01]  /*1e1f0*/  LDL.LU R13, [R1+0xe4] ;  /* 0x0000e400010d7983 */ /* 0x000f220000300800 */
[----:B------:R-:W-:-:S03]  /*1e200*/  IMAD.MOV.U32 R6, RZ, RZ, R11 ;  /* 0x000000ffff067224 */ /* 0x000fc600078e000b */
[----:B------:R-:W4:Y:S04]  /*1e210*/  LDL.LU R20, [R1+0x124] ;  /* 0x0001240001147983 */ /* 0x000f280000300800 */
[----:B------:R1:W-:Y:S04]  /*1e220*/  LDGSTS.E [R9+0x26800], [R6.64], P0 ;  /* 0x2680000006097fae */ /* 0x0003e80008121846 */
[----:B------:R-:W4:Y:S01]  /*1e230*/  LDL.LU R11, [R1+0x128] ;  /* 0x00012800010b7983 */ /* 0x000f220000300800 */
[----:B-1----:R-:W-:Y:S02]  /*1e240*/  IMAD.MOV.U32 R6, RZ, RZ, R4 ;  /* 0x000000ffff067224 */ /* 0x002fe400078e0004 */
[----:B------:R-:W-:-:S02]  /*1e250*/  IMAD.MOV.U32 R7, RZ, RZ, R10 ;  /* 0x000000ffff077224 */ /* 0x000fc400078e000a */
[----:B------:R-:W4:Y:S04]  /*1e260*/  LDL.LU R10, [R1+0x164] ;  /* 0x00016400010a7983 */ /* 0x000f280000300800 */
[----:B------:R1:W-:Y:S04]  /*1e270*/  LDGSTS.E [R9+0x27800], [R6.64], P0 ;  /* 0x2780000006097fae */ /* 0x0003e80008121846 */
[----:B-1----:R-:W4:Y:S01]  /*1e280*/  LDL.LU R9, [R1+0x168] ;  /* 0x0001680001097983 */ /* 0x002f220000300800 */
[----:B------:R-:W-:-:S04]  /*1e290*/  IADD3 R230, P1, R230, UR8, RZ ;  /* 0x00000008e6e67c10 */ /* 0x000fc8000ff3e0ff */
[----:B------:R-:W-:Y:S02]  /*1e2a0*/  IADD3.X R229, R229, UR5, RZ, P1, !PT ;  /* 0x00000005e5e57c10 */ /* 0x000fe40008ffe4ff */
[----:B------:R-:W-:Y:S01]  /*1e2b0*/  IADD3 R246, P2, R246, UR8, RZ ;  /* 0x00000008f6f67c10 */ /* 0x000fe2000ff5e0ff */
[----:B------:R-:W-:Y:S01]  /*1e2c0*/  IMAD.MOV.U32 R6, RZ, RZ, R230 ;  /* 0x000000ffff067224 */ /* 0x000fe200078e00e6 */
[----:B------:R-:W-:Y:S01]  /*1e2d0*/  LOP3.LUT R4, R3, 0x50, RZ, 0x3c, !PT ;  /* 0x0000005003047812 */ /* 0x000fe200078e3cff */
[----:B------:R-:W-:Y:S01]  /*1e2e0*/  IMAD.MOV.U32 R7, RZ, RZ, R229 ;  /* 0x000000ffff077224 */ /* 0x000fe200078e00e5 */
[----:B------:R-:W-:-:S04]  /*1e2f0*/  IADD3.X R245, R245, UR5, RZ, P2, !PT ;  /* 0x00000005f5f57c10 */ /* 0x000fc800097fe4ff */
[----:B------:R1:W-:Y:S02]  /*1e300*/  LDGSTS.E [R4+0x20a00], [R6.64], P0 ;  /* 0x20a0000006047fae */ /* 0x0003e40008121846 */
[----:B-1----:R-:W-:Y:S01]  /*1e310*/  IMAD.MOV.U32 R6, RZ, RZ, R246 ;  /* 0x000000ffff067224 */ /* 0x002fe200078e00f6 */
[----:B------:R-:W-:-:S05]  /*1e320*/  MOV R7, R245 ;  /* 0x000000f500077202 */ /* 0x000fca0000000f00 */
[----:B------:R1:W-:Y:S01]  /*1e330*/  LDGSTS.E [R4+0x21a00], [R6.64], P0 ;  /* 0x21a0000006047fae */ /* 0x0003e20008121846 */
[----:B--2---:R-:W-:-:S05]  /*1e340*/  IADD3 R18, P1, R18, UR8, RZ ;  /* 0x0000000812127c10 */ /* 0x004fca000ff3e0ff */
[----:B-1----:R-:W-:Y:S01]  /*1e350*/  IMAD.MOV.U32 R6, RZ, RZ, R18 ;  /* 0x000000ffff067224 */ /* 0x002fe200078e0012 */
[----:B------:R1:W-:Y:S01]  /*1e360*/  STL [R1+0x24], R18 ;  /* 0x0000241201007387 */ /* 0x0003e20000100800 */
[----:B---3--:R-:W-:Y:S02]  /*1e370*/  IADD3 R16, P2, R16, UR8, RZ ;  /* 0x0000000810107c10 */ /* 0x008fe4000ff5e0ff */
[----:B------:R-:W-:-:S05]  /*1e380*/  IADD3.X R19, R19, UR5, RZ, P1, !PT ;  /* 0x0000000513137c10 */ /* 0x000fca0008ffe4ff */
[----:B------:R-:W-:Y:S01]  /*1e390*/  IMAD.MOV.U32 R7, RZ, RZ, R19 ;  /* 0x000000ffff077224 */ /* 0x000fe200078e0013 */
[----:B------:R-:W-:Y:S01]  /*1e3a0*/  IADD3.X R17, R17, UR5, RZ, P2, !PT ;  /* 0x0000000511117c10 */ /* 0x000fe200097fe4ff */
[----:B------:R-:W-:Y:S04]  /*1e3b0*/  STL [R1+0x20], R19 ;  /* 0x0000201301007387 */ /* 0x000fe80000100800 */
[----:B------:R2:W-:Y:S04]  /*1e3c0*/  STL [R1+0x68], R16 ;  /* 0x0000681001007387 */ /* 0x0005e80000100800 */
[----:B------:R3:W-:Y:S01]  /*1e3d0*/  LDGSTS.E [R4+0x22a00], [R6.64], P0 ;  /* 0x22a0000006047fae */ /* 0x0007e20008121846 */
[----:B----4-:R-:W-:-:S03]  /*1e3e0*/  IADD3 R14, P1, R14, UR8, RZ ;  /* 0x000000080e0e7c10 */ /* 0x010fc6000ff3e0ff */
[----:B------:R2:W-:Y:S01]  /*1e3f0*/  STL [R1+0x64], R17 ;  /* 0x0000641101007387 */ /* 0x0005e20000100800 */
[----:B------:R-:W-:-:S03]  /*1e400*/  IADD3 R12, P2, R12, UR8, RZ ;  /* 0x000000080c0c7c10 */ /* 0x000fc6000ff5e0ff */
[----:B-1----:R-:W4:Y:S01]  /*1e410*/  LDL.LU R18, [R1+0x2c] ;  /* 0x00002c0001127983 */ /* 0x002f220000300800 */
[----:B---3--:R-:W-:Y:S02]  /*1e420*/  IMAD.MOV.U32 R6, RZ, RZ, R16 ;  /* 0x000000ffff067224 */ /* 0x008fe400078e0010 */
[----:B------:R-:W-:Y:S01]  /*1e430*/  IMAD.MOV.U32 R7, RZ, RZ, R17 ;  /* 0x000000ffff077224 */ /* 0x000fe200078e0011 */
[----:B--2---:R-:W2:Y:S01]  /*1e440*/  LDL.LU R16, [R1+0x70] ;  /* 0x0000700001107983 */ /* 0x004ea20000300800 */
[----:B------:R-:W-:-:S03]  /*1e450*/  IADD3.X R15, R15, UR5, RZ, P1, !PT ;  /* 0x000000050f0f7c10 */ /* 0x000fc60008ffe4ff */
[----:B------:R-:W-:Y:S04]  /*1e460*/  STL [R1+0xa8], R14 ;  /* 0x0000a80e01007387 */ /* 0x000fe80000100800 */
[----:B------:R1:W-:Y:S04]  /*1e470*/  STL [R1+0xa4], R15 ;  /* 0x0000a40f01007387 */ /* 0x0003e80000100800 */
[----:B------:R3:W-:Y:S04]  /*1e480*/  LDGSTS.E [R4+0x23a00], [R6.64], P0 ;  /* 0x23a0000006047fae */ /* 0x0007e80008121846 */
[----:B------:R-:W-:Y:S04]  /*1e490*/  STL [R1+0xe8], R12 ;  /* 0x0000e80c01007387 */ /* 0x000fe80000100800 */
[----:B------:R-:W2:Y:S01]  /*1e4a0*/  LDL.LU R19, [R1+0x28] ;  /* 0x0000280001137983 */ /* 0x000ea20000300800 */
[----:B------:R-:W-:Y:S01]  /*1e4b0*/  IADD3.X R13, R13, UR5, RZ, P2, !PT ;  /* 0x000000050d0d7c10 */ /* 0x000fe200097fe4ff */
[----:B---3--:R-:W-:-:S02]  /*1e4c0*/  IMAD.MOV.U32 R6, RZ, RZ, R14 ;  /* 0x000000ffff067224 */ /* 0x008fc400078e000e */
[----:B------:R-:W-:Y:S02]  /*1e4d0*/  IMAD.MOV.U32 R7, RZ, RZ, R15 ;  /* 0x000000ffff077224 */ /* 0x000fe400078e000f */
[----:B------:R3:W-:Y:S04]  /*1e4e0*/  STL [R1+0xe4], R13 ;  /* 0x0000e40d01007387 */ /* 0x0007e80000100800 */
[----:B------:R-:W2:Y:S04]  /*1e4f0*/  LDL.LU R17, [R1+0x6c] ;  /* 0x00006c0001117983 */ /* 0x000ea80000300800 */
[----:B-1----:R-:W2:Y:S04]  /*1e500*/  LDL.LU R15, [R1+0xac] ;  /* 0x0000ac00010f7983 */ /* 0x002ea80000300800 */
[----:B------:R-:W2:Y:S04]  /*1e510*/  LDL.LU R14, [R1+0xb0] ;  /* 0x0000b000010e7983 */ /* 0x000ea80000300800 */
[----:B------:R1:W-:Y:S01]  /*1e520*/  LDGSTS.E [R4+0x24a00], [R6.64], P0 ;  /* 0x24a0000006047fae */ /* 0x0003e20008121846 */
[----:B------:R-:W-:Y:S01]  /*1e530*/  IADD3 R11, P1, R11, UR8, RZ ;  /* 0x000000080b0b7c10 */ /* 0x000fe2000ff3e0ff */
[----:B-1----:R-:W-:-:S02]  /*1e540*/  IMAD.MOV.U32 R7, RZ, RZ, R13 ;  /* 0x000000ffff077224 */ /* 0x002fc400078e000d */
[----:B------:R-:W-:Y:S01]  /*1e550*/  IMAD.MOV.U32 R6, RZ, RZ, R12 ;  /* 0x000000ffff067224 */ /* 0x000fe200078e000c */
[----:B---3--:R-:W3:Y:S04]  /*1e560*/  LDL.LU R13, [R1+0xec] ;  /* 0x0000ec00010d7983 */ /* 0x008ee80000300800 */
[----:B------:R-:W3:Y:S01]  /*1e570*/  LDL.LU R12, [R1+0xf0] ;  /* 0x0000f000010c7983 */ /* 0x000ee20000300800 */
[----:B------:R-:W-:Y:S02]  /*1e580*/  IADD3.X R20, R20, UR5, RZ, P1, !PT ;  /* 0x0000000514147c10 */ /* 0x000fe40008ffe4ff */
[----:B------:R-:W-:Y:S01]  /*1e590*/  IADD3 R9, P2, R9, UR8, RZ ;  /* 0x0000000809097c10 */ /* 0x000fe2000ff5e0ff */
[----:B------:R1:W-:Y:S03]  /*1e5a0*/  LDGSTS.E [R4+0x25a00], [R6.64], P0 ;  /* 0x25a0000006047fae */ /* 0x0003e60008121846 */
[----:B------:R-:W-:Y:S01]  /*1e5b0*/  IADD3.X R10, R10, UR5, RZ, P2, !PT ;  /* 0x000000050a0a7c10 */ /* 0x000fe200097fe4ff */
[----:B------:R1:W-:Y:S04]  /*1e5c0*/  STL [R1+0x128], R11 ;  /* 0x0001280b01007387 */ /* 0x0003e80000100800 */
[----:B------:R-:W-:Y:S01]  /*1e5d0*/  STL [R1+0x124], R20 ;  /* 0x0001241401007387 */ /* 0x000fe20000100800 */
[----:B-1----:R-:W-:-:S02]  /*1e5e0*/  IMAD.MOV.U32 R6, RZ, RZ, R11 ;  /* 0x000000ffff067224 */ /* 0x002fc400078e000b */
[----:B------:R-:W-:Y:S01]  /*1e5f0*/  IMAD.MOV.U32 R7, RZ, RZ, R20 ;  /* 0x000000ffff077224 */ /* 0x000fe200078e0014 */
[----:B------:R1:W-:Y:S04]  /*1e600*/  STL [R1+0x168], R9 ;  /* 0x0001680901007387 */ /* 0x0003e80000100800 */
[----:B------:R1:W-:Y:S04]  /*1e610*/  LDGSTS.E [R4+0x26a00], [R6.64], P0 ;  /* 0x26a0000006047fae */ /* 0x0003e80008121846 */
[----:B------:R1:W-:Y:S04]  /*1e620*/  STL [R1+0x164], R10 ;  /* 0x0001640a01007387 */ /* 0x0003e80000100800 */
[----:B------:R-:W3:Y:S01]  /*1e630*/  LDL.LU R11, [R1+0x12c] ;  /* 0x00012c00010b7983 */ /* 0x000ee20000300800 */
[----:B-1----:R-:W-:Y:S01]  /*1e640*/  MOV R6, R9 ;  /* 0x0000000900067202 */ /* 0x002fe20000000f00 */
[----:B------:R-:W-:-:S02]  /*1e650*/  IMAD.MOV.U32 R7, RZ, RZ, R10 ;  /* 0x000000ffff077224 */ /* 0x000fc400078e000a */
[----:B------:R-:W3:Y:S04]  /*1e660*/  LDL.LU R9, [R1+0x130] ;  /* 0x0001300001097983 */ /* 0x000ee80000300800 */
[----:B------:R1:W-:Y:S04]  /*1e670*/  LDGSTS.E [R4+0x27a00], [R6.64], P0 ;  /* 0x27a0000006047fae */ /* 0x0003e80008121846 */
[----:B------:R-:W3:Y:S04]  /*1e680*/  LDL.LU R10, [R1+0x16c] ;  /* 0x00016c00010a7983 */ /* 0x000ee80000300800 */
[----:B-1----:R-:W3:Y:S01]  /*1e690*/  LDL.LU R4, [R1+0x170] ;  /* 0x0001700001047983 */ /* 0x002ee20000300800 */
        /* <DEDUP_REMOVED lines=11> */
[----:B--2---:R-:W-:-:S03]  /*1e750*/  IADD3 R16, P2, R16, UR8, RZ ;  /* 0x0000000810107c10 */ /* 0x004fc6000ff5e0ff */
[----:B------:R-:W-:Y:S01]  /*1e760*/  STL [R1+0x2c], R18 ;  /* 0x00002c1201007387 */ /* 0x000fe20000100800 */
[----:B-1----:R-:W-:Y:S01]  /*1e770*/  IMAD.MOV.U32 R6, RZ, RZ, R18 ;  /* 0x000000ffff067224 */ /* 0x002fe200078e0012 */
[----:B------:R-:W-:-:S05]  /*1e780*/  IADD3.X R19, R19, UR5, RZ, P1, !PT ;  /* 0x0000000513137c10 */ /* 0x000fca0008ffe4ff */
[----:B------:R1:W-:Y:S01]  /*1e790*/  STL [R1+0x28], R19 ;  /* 0x0000281301007387 */ /* 0x0003e20000100800 */
[----:B------:R-:W-:Y:S01]  /*1e7a0*/  IMAD.MOV.U32 R7, RZ, RZ, R19 ;  /* 0x000000ffff077224 */ /* 0x000fe200078e0013 */
[----:B------:R-:W-:Y:S02]  /*1e7b0*/  IADD3.X R17, R17, UR5, RZ, P2, !PT ;  /* 0x0000000511117c10 */ /* 0x000fe400097fe4ff */
[----:B------:R-:W-:Y:S01]  /*1e7c0*/  STL [R1+0x70], R16 ;  /* 0x0000701001007387 */ /* 0x000fe20000100800 */
[----:B------:R-:W-:-:S03]  /*1e7d0*/  IADD3 R14, P1, R14, UR8, RZ ;  /* 0x000000080e0e7c10 */ /* 0x000fc6000ff3e0ff */
[----:B------:R2:W-:Y:S01]  /*1e7e0*/  STL [R1+0x6c], R17 ;  /* 0x00006c1101007387 */ /* 0x0005e20000100800 */
[----:B------:R-:W-:-:S03]  /*1e7f0*/  IADD3.X R15, R15, UR5, RZ, P1, !PT ;  /* 0x000000050f0f7c10 */ /* 0x000fc60008ffe4ff */
[----:B------:R-:W-:Y:S04]  /*1e800*/  STL [R1+0xb0], R14 ;  /* 0x0000b00e01007387 */ /* 0x000fe80000100800 */
[----:B------:R4:W-:Y:S04]  /*1e810*/  STL [R1+0xac], R15 ;  /* 0x0000ac0f01007387 */ /* 0x0009e80000100800 */
[----:B------:R1:W-:Y:S01]  /*1e820*/  LDGSTS.E [R8+0x22c00], [R6.64], P0 ;  /* 0x22c0000006087fae */ /* 0x0003e20008121846 */
[----:B---3--:R-:W-:-:S04]  /*1e830*/  IADD3 R12, P2, R12, UR8, RZ ;  /* 0x000000080c0c7c10 */ /* 0x008fc8000ff5e0ff */
[----:B------:R-:W-:Y:S01]  /*1e840*/  IADD3.X R13, R13, UR5, RZ, P2, !PT ;  /* 0x000000050d0d7c10 */ /* 0x000fe200097fe4ff */
[----:B------:R-:W-:Y:S01]  /*1e850*/  STL [R1+0xf0], R12 ;  /* 0x0000f00c01007387 */ /* 0x000fe20000100800 */
[----:B-1----:R-:W-:-:S03]  /*1e860*/  IMAD.MOV.U32 R7, RZ, RZ, R17 ;  /* 0x000000ffff077224 */ /* 0x002fc600078e0011 */
[----:B------:R-:W3:Y:S01]  /*1e870*/  LDL.LU R19, [R1+0x34] ;  /* 0x0000340001137983 */ /* 0x000ee20000300800 */
[----:B------:R-:W-:-:S03]  /*1e880*/  IMAD.MOV.U32 R6, RZ, RZ, R16 ;  /* 0x000000ffff067224 */ /* 0x000fc600078e0010 */
[----:B------:R1:W-:Y:S04]  /*1e890*/  STL [R1+0xec], R13 ;  /* 0x0000ec0d01007387 */ /* 0x0003e80000100800 */
[----:B--2---:R-:W2:Y:S04]  /*1e8a0*/  LDL.LU R17, [R1+0x78] ;  /* 0x0000780001117983 */ /* 0x004ea80000300800 */
[----:B------:R-:W2:Y:S04]  /*1e8b0*/  LDL.LU R20, [R1+0x30] ;  /* 0x0000300001147983 */ /* 0x000ea80000300800 */
[----:B------:R1:W-:Y:S04]  /*1e8c0*/  LDGSTS.E [R8+0x23c00], [R6.64], P0 ;  /* 0x23c0000006087fae */ /* 0x0003e80008121846 */
[----:B------:R-:W2:Y:S04]  /*1e8d0*/  LDL.LU R18, [R1+0x74] ;  /* 0x0000740001127983 */ /* 0x000ea80000300800 */
[----:B------:R-:W2:Y:S01]  /*1e8e0*/  LDL.LU R16, [R1+0xb4] ;  /* 0x0000b40001107983 */ /* 0x000ea20000300800 */
[----:B-1----:R-:W-:Y:S01]  /*1e8f0*/  IMAD.MOV.U32 R6, RZ, RZ, R14 ;  /* 0x000000ffff067224 */ /* 0x002fe200078e000e */
[----:B------:R-:W-:-:S02]  /*1e900*/  MOV R7, R15 ;  /* 0x0000000f00077202 */ /* 0x000fc40000000f00 */
[----:B----4-:R-:W4:Y:S01]  /*1e910*/  LDL.LU R15, [R1+0xb8] ;  /* 0x0000b800010f7983 */ /* 0x010f220000300800 */
[----:B------:R-:W-:-:S03]  /*1e920*/  IADD3 R9, P1, R9, UR8, RZ ;  /* 0x0000000809097c10 */ /* 0x000fc6000ff3e0ff */
[----:B------:R1:W-:Y:S01]  /*1e930*/  LDGSTS.E [R8+0x24c00], [R6.64], P0 ;  /* 0x24c0000006087fae */ /* 0x0003e20008121846 */
[----:B------:R-:W-:-:S03]  /*1e940*/  IADD3.X R11, R11, UR5, RZ, P1, !PT ;  /* 0x000000050b0b7c10 */ /* 0x000fc60008ffe4ff */
[----:B------:R-:W4:Y:S01]  /*1e950*/  LDL.LU R14, [R1+0xf4] ;  /* 0x0000f400010e7983 */ /* 0x000f220000300800 */
[----:B------:R-:W-:Y:S01]  /*1e960*/  IADD3 R4, P2, R4, UR8, RZ ;  /* 0x0000000804047c10 */ /* 0x000fe2000ff5e0ff */
[----:B-1----:R-:W-:Y:S02]  /*1e970*/  IMAD.MOV.U32 R6, RZ, RZ, R12 ;  /* 0x000000ffff067224 */ /* 0x002fe400078e000c */
[----:B------:R-:W-:Y:S02]  /*1e980*/  IMAD.MOV.U32 R7, RZ, RZ, R13 ;  /* 0x000000ffff077224 */ /* 0x000fe400078e000d */
[----:B------:R-:W4:Y:S01]  /*1e990*/  LDL.LU R13, [R1+0xf8] ;  /* 0x0000f800010d7983 */ /* 0x000f220000300800 */
[----:B------:R-:W-:-:S03]  /*1e9a0*/  IADD3.X R10, R10, UR5, RZ, P2, !PT ;  /* 0x000000050a0a7c10 */ /* 0x000fc600097fe4ff */
[----:B------:R-:W-:Y:S04]  /*1e9b0*/  STL [R1+0x130], R9 ;  /* 0x0001300901007387 */ /* 0x000fe80000100800 */
[----:B------:R1:W-:Y:S04]  /*1e9c0*/  LDGSTS.E [R8+0x25c00], [R6.64], P0 ;  /* 0x25c0000006087fae */ /* 0x0003e80008121846 */
[----:B------:R1:W-:Y:S04]  /*1e9d0*/  STL [R1+0x12c], R11 ;  /* 0x00012c0b01007387 */ /* 0x0003e80000100800 */
[----:B------:R-:W-:Y:S01]  /*1e9e0*/  STL [R1+0x170], R4 ;  /* 0x0001700401007387 */ /* 0x000fe20000100800 */
[----:B-1----:R-:W-:-:S03]  /*1e9f0*/  IMAD.MOV.U32 R7, RZ, RZ, R11 ;  /* 0x000000ffff077224 */ /* 0x002fc600078e000b */
[----:B------:R-:W4:Y:S01]  /*1ea00*/  LDL.LU R11, [R1+0x138] ;  /* 0x00013800010b7983 */ /* 0x000f220000300800 */
[----:B------:R-:W-:-:S03]  /*1ea10*/  IMAD.MOV.U32 R6, RZ, RZ, R9 ;  /* 0x000000ffff067224 */ /* 0x000fc600078e0009 */
[----:B------:R1:W-:Y:S04]  /*1ea20*/  STL [R1+0x16c], R10 ;  /* 0x00016c0a01007387 */ /* 0x0003e80000100800 */
[----:B------:R-:W4:Y:S04]  /*1ea30*/  LDL.LU R9, [R1+0x178] ;  /* 0x0001780001097983 */ /* 0x000f280000300800 */
[----:B------:R-:W4:Y:S04]  /*1ea40*/  LDL.LU R12, [R1+0x134] ;  /* 0x00013400010c7983 */ /* 0x000f280000300800 */
[----:B------:R1:W-:Y:S02]  /*1ea50*/  LDGSTS.E [R8+0x26c00], [R6.64], P0 ;  /* 0x26c0000006087fae */ /* 0x0003e40008121846 */
[----:B-1----:R-:W-:-:S02]  /*1ea60*/  IMAD.MOV.U32 R7, RZ, RZ, R10 ;  /* 0x000000ffff077224 */ /* 0x002fc400078e000a */
[----:B------:R-:W4:Y:S01]  /*1ea70*/  LDL.LU R10, [R1+0x174] ;  /* 0x00017400010a7983 */ /* 0x000f220000300800 */
[----:B------:R-:W-:-:S03]  /*1ea80*/  IMAD.MOV.U32 R6, RZ, RZ, R4 ;  /* 0x000000ffff067224 */ /* 0x000fc600078e0004 */
[----:B------:R-:W4:Y:S01]  /*1ea90*/  LDL R4, [R1+0x984] ;  /* 0x0009840001047983 */ /* 0x000f220000100800 */
[----:B------:R-:W-:Y:S02]  /*1eaa0*/  IADD3 R234, P1, R234, UR8, RZ ;  /* 0x00000008eaea7c10 */ /* 0x000fe4000ff3e0ff */
[----:B------:R-:W-:Y:S01]  /*1eab0*/  IADD3 R250, P2, R250, UR8, RZ ;  /* 0x00000008fafa7c10 */ /* 0x000fe2000ff5e0ff */
[----:B------:R1:W-:Y:S01]  /*1eac0*/  LDGSTS.E [R8+0x27c00], [R6.64], P0 ;  /* 0x27c0000006087fae */ /* 0x0003e20008121846 */
[----:B------:R-:W-:Y:S02]  /*1ead0*/  IADD3.X R233, R233, UR5, RZ, P1, !PT ;  /* 0x00000005e9e97c10 */ /* 0x000fe40008ffe4ff */
[----:B------:R-:W-:Y:S02]  /*1eae0*/  IADD3.X R249, R249, UR5, RZ, P2, !PT ;  /* 0x00000005f9f97c10 */ /* 0x000fe400097fe4ff */
[----:B-1----:R-:W-:Y:S01]  /*1eaf0*/  LOP3.LUT R8, R3, 0x70, RZ, 0x3c, !PT ;  /* 0x0000007003087812 */ /* 0x002fe200078e3cff */
[----:B------:R-:W-:-:S02]  /*1eb00*/  IMAD.MOV.U32 R6, RZ, RZ, R234 ;  /* 0x000000ffff067224 */ /* 0x000fc400078e00ea */
[----:B------:R-:W-:-:S05]  /*1eb10*/  IMAD.MOV.U32 R7, RZ, RZ, R233 ;  /* 0x000000ffff077224 */ /* 0x000fca00078e00e9 */
[----:B------:R1:W-:Y:S02]  /*1eb20*/  LDGSTS.E [R8+0x20e00], [R6.64], P0 ;  /* 0x20e0000006087fae */ /* 0x0003e40008121846 */
[----:B-1----:R-:W-:Y:S02]  /*1eb30*/  IMAD.MOV.U32 R6, RZ, RZ, R250 ;  /* 0x000000ffff067224 */ /* 0x002fe400078e00fa */
[----:B------:R-:W-:-:S05]  /*1eb40*/  IMAD.MOV.U32 R7, RZ, RZ, R249 ;  /* 0x000000ffff077224 */ /* 0x000fca00078e00f9 */
[----:B------:R1:W-:Y:S01]  /*1eb50*/  LDGSTS.E [R8+0x21e00], [R6.64], P0 ;  /* 0x21e0000006087fae */ /* 0x0003e20008121846 */
[C---:B------:R-:W-:Y:S08]  /*1eb60*/  HMMA.1688.F32.TF32 R56, R192.reuse, R26, R56 ;  /* 0x0000001ac038723c */ /* 0x040ff00000081038 */
[C---:B------:R-:W-:Y:S08]  /*1eb70*/  HMMA.1688.F32.TF32 R60, R192.reuse, R30, R60 ;  /* 0x0000001ec03c723c */ /* 0x040ff0000008103c */
[----:B------:R-:W-:Y:S08]  /*1eb80*/  HMMA.1688.F32.TF32 R64, R192, R34, R64 ;  /* 0x00000022c040723c */ /* 0x000ff00000081040 */
        /* <DEDUP_REMOVED lines=8> */
[----:B------:R-:W-:Y:S01]  /*1ec10*/  HMMA.1688.F32.TF32 R160, R168, R34, R160 ;  /* 0x00000022a8a0723c */ /* 0x000fe200000810a0 */
[----:B---3--:R-:W-:-:S04]  /*1ec20*/  IADD3 R19, P1, R19, UR8, RZ ;  /* 0x0000000813137c10 */ /* 0x008fc8000ff3e0ff */
[----:B-1----:R-:W-:Y:S02]  /*1ec30*/  MOV R6, R19 ;  /* 0x0000001300067202 */ /* 0x002fe40000000f00 */
[----:B--2---:R-:W-:Y:S02]  /*1ec40*/  IADD3 R17, P2, R17, UR8, RZ ;  /* 0x0000000811117c10 */ /* 0x004fe4000ff5e0ff */
[----:B------:R-:W-:-:S05]  /*1ec50*/  IADD3.X R20, R20, UR5, RZ, P1, !PT ;  /* 0x0000000514147c10 */ /* 0x000fca0008ffe4ff */
[----:B------:R-:W-:Y:S01]  /*1ec60*/  IMAD.MOV.U32 R7, RZ, RZ, R20 ;  /* 0x000000ffff077224 */ /* 0x000fe200078e0014 */
[----:B------:R-:W-:-:S04]  /*1ec70*/  IADD3.X R18, R18, UR5, RZ, P2, !PT ;  /* 0x0000000512127c10 */ /* 0x000fc800097fe4ff */
[----:B------:R1:W-:Y:S01]  /*1ec80*/  LDGSTS.E [R8+0x22e00], [R6.64], P0 ;  /* 0x22e0000006087fae */ /* 0x0003e20008121846 */
[----:B----4-:R-:W-:Y:S01]  /*1ec90*/  IADD3 R15, P1, R15, UR8, RZ ;  /* 0x000000080f0f7c10 */ /* 0x010fe2000ff3e0ff */
[----:B-1----:R-:W-:-:S03]  /*1eca0*/  IMAD.MOV.U32 R6, RZ, RZ, R17 ;  /* 0x000000ffff067224 */ /* 0x002fc600078e0011 */
[----:B------:R-:W-:Y:S01]  /*1ecb0*/  IADD3.X R16, R16, UR5, RZ, P1, !PT ;  /* 0x0000000510107c10 */ /* 0x000fe20008ffe4ff */
[----:B------:R-:W-:-:S05]  /*1ecc0*/  IMAD.MOV.U32 R7, RZ, RZ, R18 ;  /* 0x000000ffff077224 */ /* 0x000fca00078e0012 */
[----:B------:R1:W-:Y:S01]  /*1ecd0*/  LDGSTS.E [R8+0x23e00], [R6.64], P0 ;  /* 0x23e0000006087fae */ /* 0x0003e20008121846 */
[----:B------:R-:W-:Y:S01]  /*1ece0*/  IADD3 R13, P2, R13, UR8, RZ ;  /* 0x000000080d0d7c10 */ /* 0x000fe2000ff5e0ff */
[----:B-1----:R-:W-:Y:S02]  /*1ecf0*/  IMAD.MOV.U32 R6, RZ, RZ, R15 ;  /* 0x000000ffff067224 */ /* 0x002fe400078e000f */
[----:B------:R-:W-:Y:S01]  /*1ed00*/  IMAD.MOV.U32 R7, RZ, RZ, R16 ;  /* 0x000000ffff077224 */ /* 0x000fe200078e0010 */
[----:B------:R-:W-:Y:S01]  /*1ed10*/  IADD3.X R14, R14, UR5, RZ, P2, !PT ;  /* 0x000000050e0e7c10 */ /* 0x000fe200097fe4ff */
[----:B------:R1:W-:Y:S04]  /*1ed20*/  STL [R1+0x34], R19 ;  /* 0x0000341301007387 */ /* 0x0003e80000100800 */
[----:B------:R2:W-:Y:S04]  /*1ed30*/  LDGSTS.E [R8+0x24e00], [R6.64], P0 ;  /* 0x24e0000006087fae */ /* 0x0005e80008121846 */
[----:B------:R1:W-:Y:S01]  /*1ed40*/  STL [R1+0x30], R20 ;  /* 0x0000301401007387 */ /* 0x0003e20000100800 */
[----:B------:R-:W-:Y:S01]  /*1ed50*/  IADD3 R11, P1, R11, UR8, RZ ;  /* 0x000000080b0b7c10 */ /* 0x000fe2000ff3e0ff */
[----:B--2---:R-:W-:-:S02]  /*1ed60*/  IMAD.MOV.U32 R6, RZ, RZ, R13 ;  /* 0x000000ffff067224 */ /* 0x004fc400078e000d */
[----:B------:R-:W-:Y:S01]  /*1ed70*/  IMAD.MOV.U32 R7, RZ, RZ, R14 ;  /* 0x000000ffff077224 */ /* 0x000fe200078e000e */
[----:B------:R1:W-:Y:S01]  /*1ed80*/  STL [R1+0x78], R17 ;  /* 0x0000781101007387 */ /* 0x0003e20000100800 */
[----:B------:R-:W-:-:S03]  /*1ed90*/  IADD3 R9, P2, R9, UR8, RZ ;  /* 0x0000000809097c10 */ /* 0x000fc6000ff5e0ff */
[----:B------:R1:W-:Y:S01]  /*1eda0*/  STL [R1+0x74], R18 ;  /* 0x0000741201007387 */ /* 0x0003e20000100800 */
[----:B------:R-:W-:-:S03]  /*1edb0*/  IADD3.X R12, R12, UR5, RZ, P1, !PT ;  /* 0x000000050c0c7c10 */ /* 0x000fc60008ffe4ff */
[----:B------:R1:W-:Y:S04]  /*1edc0*/  STL [R1+0xb8], R15 ;  /* 0x0000b80f01007387 */ /* 0x0003e80000100800 */
[----:B------:R2:W-:Y:S04]  /*1edd0*/  LDGSTS.E [R8+0x25e00], [R6.64], P0 ;  /* 0x25e0000006087fae */ /* 0x0005e80008121846 */
[----:B------:R1:W-:Y:S04]  /*1ede0*/  STL [R1+0xb4], R16 ;  /* 0x0000b41001007387 */ /* 0x0003e80000100800 */
[----:B------:R1:W-:Y:S01]  /*1edf0*/  STL [R1+0xf8], R13 ;  /* 0x0000f80d01007387 */ /* 0x0003e20000100800 */
[----:B--2---:R-:W-:Y:S01]  /*1ee00*/  IMAD.MOV.U32 R6, RZ, RZ, R11 ;  /* 0x000000ffff067224 */ /* 0x004fe200078e000b */
[----:B------:R-:W-:Y:S01]  /*1ee10*/  IADD3.X R10, R10, UR5, RZ, P2, !PT ;  /* 0x000000050a0a7c10 */ /* 0x000fe200097fe4ff */
[----:B------:R-:W-:Y:S01]  /*1ee20*/  IMAD.MOV.U32 R7, RZ, RZ, R12 ;  /* 0x000000ffff077224 */ /* 0x000fe200078e000c */
[----:B------:R1:W-:Y:S04]  /*1ee30*/  STL [R1+0xf4], R14 ;  /* 0x0000f40e01007387 */ /* 0x0003e80000100800 */
[----:B------:R1:W-:Y:S04]  /*1ee40*/  STL [R1+0x138], R11 ;  /* 0x0001380b01007387 */ /* 0x0003e80000100800 */
[----:B------:R1:W-:Y:S04]  /*1ee50*/  STL [R1+0x134], R12 ;  /* 0x0001340c01007387 */ /* 0x0003e80000100800 */
[----:B------:R1:W-:Y:S04]  /*1ee60*/  STL [R1+0x178], R9 ;  /* 0x0001780901007387 */ /* 0x0003e80000100800 */
[----:B------:R2:W-:Y:S04]  /*1ee70*/  LDGSTS.E [R8+0x26e00], [R6.64], P0 ;  /* 0x26e0000006087fae */ /* 0x0005e80008121846 */
[----:B------:R1:W-:Y:S04]  /*1ee80*/  STL [R1+0x174], R10 ;  /* 0x0001740a01007387 */ /* 0x0003e80000100800 */
[----:B------:R1:W-:Y:S01]  /*1ee90*/  STL [R1+0x38], R5 ;  /* 0x0000380501007387 */ /* 0x0003e20000100800 */
[----:B--2---:R-:W-:Y:S01]  /*1eea0*/  IMAD.MOV.U32 R6, RZ, RZ, R9 ;  /* 0x000000ffff067224 */ /* 0x004fe200078e0009 */
[----:B------:R-:W-:-:S05]  /*1eeb0*/  MOV R7, R10 ;  /* 0x0000000a00077202 */ /* 0x000fca0000000f00 */
[----:B------:R1:W-:Y:S01]  /*1eec0*/  LDGSTS.E [R8+0x27e00], [R6.64], P0 ;  /* 0x27e0000006087fae */ /* 0x0003e20008121846 */
[----:B------:R-:W-:-:S03]  /*1eed0*/  ISETP.NE.U32.AND P0, PT, R5, R4, PT ;  /* 0x000000040500720c */ /* 0x000fc60003f05070 */
[----:B------:R-:W0:Y:S10]  /*1eee0*/  LDGDEPBAR ;  /* 0x00000000000079af */ /* 0x000e340000000000 */
[----:B-1----:R-:W-:Y:S01]  /*1eef0*/  @!P0 CALL.REL.NOINC `(.L_x_0) ;  /* 0x0000001000008944 */ /* 0x002fe20003c00000 */
[----:B------:R-:W-:Y:S05]  /*1ef00*/  BRA `(.L_x_1) ;  /* 0xfffefa4000007947 */ /* 0x000fea000383ffff */
.L_x_0:
[----:B------:R-:W2:Y:S01]  /*1ef10*/  LDL.LU R9, [R1+0xc00] ;  /* 0x000c000001097983 */ /* 0x000ea20000300800 */
[----:B------:R-:W-:-:S04]  /*1ef20*/  DEPBAR.LE SB0, 0x0 ;  /* 0x000080000000791a */ /* 0x000fc80000000000 */
[----:B------:R-:W3:Y:S04]  /*1ef30*/  LDL.LU R8, [R1+0xbfc] ;  /* 0x000bfc0001087983 */ /* 0x000ee80000300800 */
[----:B------:R-:W4:Y:S04]  /*1ef40*/  LDL.LU R7, [R1+0xbf8] ;  /* 0x000bf80001077983 */ /* 0x000f280000300800 */
[----:B------:R-:W1:Y:S01]  /*1ef50*/  S2R R10, SR_TID.X ;  /* 0x00000000000a7919 */ /* 0x000e620000002100 */
[----:B------:R-:W-:Y:S02]  /*1ef60*/  IMAD.MOV.U32 R11, RZ, RZ, R73 ;  /* 0x000000ffff0b7224 */ /* 0x000fe400078e0049 */
[----:B------:R-:W-:Y:S01]  /*1ef70*/  IMAD.MOV.U32 R73, RZ, RZ, R71 ;  /* 0x000000ffff497224 */ /* 0x000fe200078e0047 */
[----:B------:R-:W4:Y:S01]  /*1ef80*/  LDL.LU R167, [R1+0xc98] ;  /* 0x000c980001a77983 */ /* 0x000f220000300800 */
[----:B------:R-:W-:-:S02]  /*1ef90*/  IMAD.MOV.U32 R14, RZ, RZ, R136 ;  /* 0x000000ffff0e7224 */ /* 0x000fc400078e0088 */
[C---:B-1----:R-:W-:Y:S01]  /*1efa0*/  IMAD.SHL.U32 R0, R10.reuse, 0x8, RZ ;  /* 0x000000080a007824 */ /* 0x042fe200078e00ff */
[----:B------:R-:W4:Y:S01]  /*1efb0*/  LDL.LU R166, [R1+0xc9c] ;  /* 0x000c9c0001a67983 */ /* 0x000f220000300800 */
[C---:B------:R-:W-:Y:S02]  /*1efc0*/  IMAD.SHL.U32 R2, R10.reuse, 0x100, RZ ;  /* 0x000001000a027824 */ /* 0x040fe400078e00ff */
[----:B------:R-:W-:Y:S01]  /*1efd0*/  IMAD.SHL.U32 R6, R10, 0x400, RZ ;  /* 0x000004000a067824 */ /* 0x000fe200078e00ff */
[----:B------:R-:W-:Y:S01]  /*1efe0*/  LOP3.LUT R0, R0, 0x300, RZ, 0xc0, !PT ;  /* 0x0000030000007812 */ /* 0x000fe200078ec0ff */
[----:B------:R-:W-:Y:S01]  /*1eff0*/  IMAD.SHL.U32 R3, R10, 0x4, RZ ;  /* 0x000000040a037824 */ /* 0x000fe200078e00ff */
[----:B------:R-:W-:Y:S01]  /*1f000*/  LOP3.LUT R5, R2, 0x1800, RZ, 0xc0, !PT ;  /* 0x0000180002057812 */ /* 0x000fe200078ec0ff */
[C---:B------:R-:W-:Y:S01]  /*1f010*/  IMAD.SHL.U32 R4, R10.reuse, 0x20, RZ ;  /* 0x000000200a047824 */ /* 0x040fe200078e00ff */
[----:B------:R-:W-:Y:S01]  /*1f020*/  LOP3.LUT R10, R10, 0x7f, RZ, 0xc0, !PT ;  /* 0x0000007f0a0a7812 */ /* 0x000fe200078ec0ff */
[----:B------:R-:W-:Y:S01]  /*1f030*/  IMAD.MOV.U32 R15, RZ, RZ, R137 ;  /* 0x000000ffff0f7224 */ /* 0x000fe200078e0089 */
[----:B------:R-:W-:Y:S01]  /*1f040*/  LOP3.LUT R2, R6, 0x1800, RZ, 0xc0, !PT ;  /* 0x0000180006027812 */ /* 0x000fe200078ec0ff */
[----:B------:R-:W-:Y:S01]  /*1f050*/  IMAD.MOV.U32 R12, RZ, RZ, R132 ;  /* 0x000000ffff0c7224 */ /* 0x000fe200078e0084 */
[----:B------:R-:W-:Y:S01]  /*1f060*/  LOP3.LUT R0, R0, 0x70, R3, 0xf8, !PT ;  /* 0x0000007000007812 */ /* 0x000fe200078ef803 */
[----:B------:R-:W-:Y:S01]  /*1f070*/  IMAD.MOV.U32 R13, RZ, RZ, R133 ;  /* 0x000000ffff0d7224 */ /* 0x000fe200078e0085 */
[----:B------:R-:W-:Y:S01]  /*1f080*/  LOP3.LUT R5, R5, 0x60, R4, 0xf8, !PT ;  /* 0x0000006005057812 */ /* 0x000fe200078ef804 */
[----:B------:R-:W-:Y:S01]  /*1f090*/  IMAD R2, R10, 0x10, R2 ;  /* 0x000000100a027824 */ /* 0x000fe200078e0202 */
[----:B------:R-:W-:Y:S01]  /*1f0a0*/  BAR.SYNC.DEFER_BLOCKING 0x0 ;  /* 0x0000000000007b1d */ /* 0x000fe20000010000 */
[----:B------:R-:W-:Y:S01]  /*1f0b0*/  IMAD.MOV.U32 R6, RZ, RZ, R180 ;  /* 0x000000ffff067224 */ /* 0x000fe200078e00b4 */
[----:B------:R-:W-:Y:S01]  /*1f0c0*/  LOP3.LUT R0, R5, R0, RZ, 0x3c, !PT ;  /* 0x0000000005007212 */ /* 0x000fe200078e3cff */
[----:B------:R-:W-:Y:S01]  /*1f0d0*/  IMAD.MOV.U32 R10, RZ, RZ, R72 ;  /* 0x000000ffff0a7224 */ /* 0x000fe200078e0048 */
[----:B------:R-:W-:Y:S01]  /*1f0e0*/  MOV R180, R186 ;  /* 0x000000ba00b47202 */ /* 0x000fe20000000f00 */
[----:B------:R-:W-:Y:S01]  /*1f0f0*/  IMAD.MOV.U32 R4, RZ, RZ, R184 ;  /* 0x000000ffff047224 */ /* 0x000fe200078e00b8 */
[----:B------:R-:W4:Y:S01]  /*1f100*/  LDL.LU R165, [R1+0xc94] ;  /* 0x000c940001a57983 */ /* 0x000f220000300800 */
[----:B------:R-:W-:-:S02]  /*1f110*/  IMAD.MOV.U32 R5, RZ, RZ, R185 ;  /* 0x000000ffff057224 */ /* 0x000fc400078e00b9 */
[----:B------:R-:W-:Y:S01]  /*1f120*/  IMAD.MOV.U32 R72, RZ, RZ, R70 ;  /* 0x000000ffff487224 */ /* 0x000fe200078e0046 */
[----:B------:R-:W-:Y:S01]  /*1f130*/  LOP3.LUT R3, R2, 0x60, RZ, 0x3c, !PT ;  /* 0x0000006002037812 */ /* 0x000fe200078e3cff */
[----:B------:R-:W-:Y:S01]  /*1f140*/  IMAD.MOV.U32 R136, RZ, RZ, R134 ;  /* 0x000000ffff887224 */ /* 0x000fe200078e0086 */
[----:B------:R-:W4:Y:S04]  /*1f150*/  LDL.LU R164, [R1+0xc90] ;  /* 0x000c900001a47983 */ /* 0x000f280000300800 */
[----:B------:R-:W-:Y:S01]  /*1f160*/  STS.128 [R0+0x480], R72 ;  /* 0x0004804800007388 */ /* 0x000fe20000000c00 */
[----:B------:R-:W-:-:S03]  /*1f170*/  IMAD.MOV.U32 R137, RZ, RZ, R135 ;  /* 0x000000ffff897224 */ /* 0x000fc600078e0087 */
[----:B------:R-:W4:Y:S04]  /*1f180*/  LDL.LU R135, [R1+0xc8c] ;  /* 0x000c8c0001877983 */ /* 0x000f280000300800 */
[----:B------:R-:W4:Y:S04]  /*1f190*/  LDL.LU R134, [R1+0xc88] ;  /* 0x000c880001867983 */ /* 0x000f280000300800 */
[----:B------:R-:W4:Y:S01]  /*1f1a0*/  LDL.LU R132, [R1+0xc84] ;  /* 0x000c840001847983 */ /* 0x000f220000300800 */
[----:B--2---:R-:W-:Y:S01]  /*1f1b0*/  ISETP.GE.AND P2, PT, R9, c[0x0][0x17c], PT ;  /* 0x00005f0009007a0c */ /* 0x004fe20003f46270 */
[----:B------:R-:W-:Y:S01]  /*1f1c0*/  IMAD.MOV.U32 R9, RZ, RZ, R69 ;  /* 0x000000ffff097224 */ /* 0x000fe200078e0045 */
[----:B---3--:R-:W-:Y:S01]  /*1f1d0*/  ISETP.GE.AND P4, PT, R8, c[0x0][0x17c], PT ;  /* 0x00005f0008007a0c */ /* 0x008fe20003f86270 */
[----:B------:R-:W-:Y:S01]  /*1f1e0*/  IMAD.MOV.U32 R8, RZ, RZ, R68 ;  /* 0x000000ffff087224 */ /* 0x000fe200078e0044 */
[----:B----4-:R-:W-:Y:S01]  /*1f1f0*/  ISETP.GE.AND P0, PT, R7, c[0x0][0x17c], PT ;  /* 0x00005f0007007a0c */ /* 0x010fe20003f06270 */
[----:B------:R-:W-:-:S02]  /*1f200*/  IMAD.MOV.U32 R7, RZ, RZ, R181 ;  /* 0x000000ffff077224 */ /* 0x000fc400078e00b5 */
[----:B------:R-:W-:Y:S01]  /*1f210*/  IMAD.MOV.U32 R181, RZ, RZ, R187 ;  /* 0x000000ffffb57224 */ /* 0x000fe200078e00bb */
[----:B------:R-:W-:Y:S04]  /*1f220*/  STS.128 [R0+0x400], R8 ;  /* 0x0004000800007388 */ /* 0x000fe80000000c00 */
[----:B------:R1:W-:Y:S04]  /*1f230*/  STS.128 [R0], R4 ;  /* 0x0000000400007388 */ /* 0x0003e80000000c00 */
[----:B------:R-:W-:Y:S04]  /*1f240*/  STS.128 [R0+0x80], R180 ;  /* 0x000080b400007388 */ /* 0x000fe80000000c00 */
[----:B------:R-:W-:Y:S01]  /*1f250*/  BAR.SYNC.DEFER_BLOCKING 0x0 ;  /* 0x0000000000007b1d */ /* 0x000fe20000010000 */
[----:B-1----:R-:W-:-:S02]  /*1f260*/  LOP3.LUT R4, R2, 0x20, RZ, 0x3c, !PT ;  /* 0x0000002002047812 */ /* 0x002fc400078e3cff */
[----:B------:R-:W-:-:S03]  /*1f270*/  LOP3.LUT R5, R2, 0x40, RZ, 0x3c, !PT ;  /* 0x0000004002057812 */ /* 0x000fc600078e3cff */
[----:B------:R-:W1:Y:S04]  /*1f280*/  LDS.128 R16, [R2] ;  /* 0x0000000002107984 */ /* 0x000e680000000c00 */
[----:B------:R-:W-:Y:S04]  /*1f290*/  LDS.128 R28, [R4] ;  /* 0x00000000041c7984 */ /* 0x000fe80000000c00 */
[----:B------:R-:W-:Y:S04]  /*1f2a0*/  LDS.128 R24, [R5] ;  /* 0x0000000005187984 */ /* 0x000fe80000000c00 */
[----:B------:R-:W-:Y:S04]  /*1f2b0*/  LDS.128 R20, [R3] ;  /* 0x0000000003147984 */ /* 0x000fe80000000c00 */
[----:B------:R-:W-:Y:S01]  /*1f2c0*/  BAR.SYNC.DEFER_BLOCKING 0x0 ;  /* 0x0000000000007b1d */ /* 0x000fe20000010000 */
[----:B------:R-:W-:Y:S01]  /*1f2d0*/  IMAD.MOV.U32 R10, RZ, RZ, R104 ;  /* 0x000000ffff0a7224 */ /* 0x000fe200078e0068 */
[----:B------:R-:W-:Y:S01]  /*1f2e0*/  MOV R11, R105 ;  /* 0x00000069000b7202 */ /* 0x000fe20000000f00 */
[----:B------:R-:W-:-:S02]  /*1f2f0*/  IMAD.MOV.U32 R8, RZ, RZ, R100 ;  /* 0x000000ffff087224 */ /* 0x000fc400078e0064 */
[----:B------:R-:W-:Y:S02]  /*1f300*/  IMAD.MOV.U32 R9, RZ, RZ, R101 ;  /* 0x000000ffff097224 */ /* 0x000fe400078e0065 */
[----:B------:R-:W-:Y:S02]  /*1f310*/  IMAD.MOV.U32 R104, RZ, RZ, R102 ;  /* 0x000000ffff687224 */ /* 0x000fe400078e0066 */
[----:B------:R-:W-:Y:S01]  /*1f320*/  IMAD.MOV.U32 R105, RZ, RZ, R103 ;  /* 0x000000ffff697224 */ /* 0x000fe200078e0067 */
[----:B------:R2:W-:Y:S04]  /*1f330*/  STS.128 [R0], R8 ;  /* 0x0000000800007388 */ /* 0x0005e80000000c00 */
[----:B------:R-:W-:Y:S04]  /*1f340*/  STS.128 [R0+0x80], R104 ;  /* 0x0000806800007388 */ /* 0x000fe80000000c00 */
[----:B------:R3:W-:Y:S04]  /*1f350*/  STS.128 [R0+0x400], R12 ;  /* 0x0004000c00007388 */ /* 0x0007e80000000c00 */
[----:B------:R-:W-:Y:S04]  /*1f360*/  STS.128 [R0+0x480], R136 ;  /* 0x0004808800007388 */ /* 0x000fe80000000c00 */
[----:B------:R-:W-:Y:S01]  /*1f370*/  BAR.SYNC.DEFER_BLOCKING 0x0 ;  /* 0x0000000000007b1d */ /* 0x000fe20000010000 */
[----:B--2---:R-:W-:Y:S01]  /*1f380*/  MOV R10, R172 ;  /* 0x000000ac000a7202 */ /* 0x004fe20000000f00 */
[----:B------:R-:W-:-:S02]  /*1f390*/  IMAD.MOV.U32 R11, RZ, RZ, R173 ;  /* 0x000000ffff0b7224 */ /* 0x000fc400078e00ad */
[----:B------:R-:W-:Y:S02]  /*1f3a0*/  IMAD.MOV.U32 R8, RZ, RZ, R176 ;  /* 0x000000ffff087224 */ /* 0x000fe400078e00b0 */
[----:B------:R-:W2:Y:S04]  /*1f3b0*/  LDS.128 R44, [R2] ;  /* 0x00000000022c7984 */ /* 0x000ea80000000c00 */
[----:B------:R-:W4:Y:S04]  /*1f3c0*/  LDS.128 R40, [R4] ;  /* 0x0000000004287984 */ /* 0x000f280000000c00 */
[----:B------:R-:W1:Y:S04]  /*1f3d0*/  LDS.128 R36, [R5] ;  /* 0x0000000005247984 */ /* 0x000e680000000c00 */
[----:B------:R-:W1:Y:S01]  /*1f3e0*/  LDS.128 R32, [R3] ;  /* 0x0000000003207984 */ /* 0x000e620000000c00 */
[----:B---3--:R-:W-:-:S02]  /*1f3f0*/  IMAD.MOV.U32 R14, RZ, RZ, R80 ;  /* 0x000000ffff0e7224 */ /* 0x008fc400078e0050 */
[----:B------:R-:W-:Y:S02]  /*1f400*/  IMAD.MOV.U32 R15, RZ, RZ, R81 ;  /* 0x000000ffff0f7224 */ /* 0x000fe400078e0051 */
[----:B------:R-:W-:Y:S01]  /*1f410*/  IMAD.MOV.U32 R9, RZ, RZ, R177 ;  /* 0x000000ffff097224 */ /* 0x000fe200078e00b1 */
[----:B------:R-:W-:Y:S01]  /*1f420*/  BAR.SYNC.DEFER_BLOCKING 0x0 ;  /* 0x0000000000007b1d */ /* 0x000fe20000010000 */
[----:B------:R-:W-:Y:S02]  /*1f430*/  IMAD.MOV.U32 R172, RZ, RZ, R178 ;  /* 0x000000ffffac7224 */ /* 0x000fe400078e00b2 */
[----:B------:R-:W-:Y:S02]  /*1f440*/  IMAD.MOV.U32 R173, RZ, RZ, R179 ;  /* 0x000000ffffad7224 */ /* 0x000fe400078e00b3 */
[----:B------:R-:W-:Y:S02]  /*1f450*/  IMAD.MOV.U32 R12, RZ, RZ, R76 ;  /* 0x000000ffff0c7224 */ /* 0x000fe400078e004c */
[----:B------:R-:W-:-:S02]  /*1f460*/  IMAD.MOV.U32 R13, RZ, RZ, R77 ;  /* 0x000000ffff0d7224 */ /* 0x000fc400078e004d */
[----:B------:R-:W-:Y:S02]  /*1f470*/  IMAD.MOV.U32 R80, RZ, RZ, R78 ;  /* 0x000000ffff507224 */ /* 0x000fe400078e004e */
[----:B------:R-:W-:Y:S01]  /*1f480*/  IMAD.MOV.U32 R81, RZ, RZ, R79 ;  /* 0x000000ffff517224 */ /* 0x000fe200078e004f */
[----:B------:R3:W-:Y:S04]  /*1f490*/  STS.128 [R0], R8 ;  /* 0x0000000800007388 */ /* 0x0007e80000000c00 */
[----:B------:R-:W-:Y:S04]  /*1f4a0*/  STS.128 [R0+0x80], R172 ;  /* 0x000080ac00007388 */ /* 0x000fe80000000c00 */
[----:B------:R1:W-:Y:S04]  /*1f4b0*/  STS.128 [R0+0x400], R12 ;  /* 0x0004000c00007388 */ /* 0x0003e80000000c00 */
[----:B------:R-:W-:Y:S04]  /*1f4c0*/  STS.128 [R0+0x480], R80 ;  /* 0x0004805000007388 */ /* 0x000fe80000000c00 */
[----:B------:R-:W-:Y:S01]  /*1f4d0*/  BAR.SYNC.DEFER_BLOCKING 0x0 ;  /* 0x0000000000007b1d */ /* 0x000fe20000010000 */
[----:B---3--:R-:W-:Y:S01]  /*1f4e0*/  IMAD.MOV.U32 R10, RZ, RZ, R112 ;  /* 0x000000ffff0a7224 */ /* 0x008fe200078e0070 */
[----:B------:R-:W-:Y:S01]  /*1f4f0*/  MOV R9, R109 ;  /* 0x0000006d00097202 */ /* 0x000fe20000000f00 */
[----:B------:R-:W-:-:S03]  /*1f500*/  IMAD.MOV.U32 R11, RZ, RZ, R113 ;  /* 0x000000ffff0b7224 */ /* 0x000fc600078e0071 */
[----:B------:R-:W3:Y:S04]  /*1f510*/  LDS.128 R76, [R2] ;  /* 0x00000000024c7984 */ /* 0x000ee80000000c00 */
[----:B------:R-:W-:Y:S04]  /*1f520*/  LDS.128 R72, [R4] ;  /* 0x0000000004487984 */ /* 0x000fe80000000c00 */
[----:B------:R-:W-:Y:S04]  /*1f530*/  LDS.128 R68, [R5] ;  /* 0x0000000005447984 */ /* 0x000fe80000000c00 */
[----:B------:R-:W-:Y:S01]  /*1f540*/  LDS.128 R48, [R3] ;  /* 0x0000000003307984 */ /* 0x000fe20000000c00 */
[----:B-1----:R-:W-:-:S02]  /*1f550*/  IMAD.MOV.U32 R14, RZ, RZ, R144 ;  /* 0x000000ffff0e7224 */ /* 0x002fc400078e0090 */
        /* <DEDUP_REMOVED lines=14> */
[----:B-1----:R-:W-:Y:S01]  /*1f640*/  IMAD.MOV.U32 R10, RZ, RZ, R56 ;  /* 0x000000ffff0a7224 */ /* 0x002fe200078e0038 */
[----:B------:R-:W-:Y:S01]  /*1f650*/  MOV R8, R52 ;  /* 0x0000003400087202 */ /* 0x000fe20000000f00 */
[----:B------:R-:W-:Y:S01]  /*1f660*/  IMAD.MOV.U32 R11, RZ, RZ, R57 ;  /* 0x000000ffff0b7224 */ /* 0x000fe200078e0039 */
[----:B------:R-:W-:Y:S01]  /*1f670*/  MOV R101, R87 ;  /* 0x0000005700657202 */ /* 0x000fe20000000f00 */
[----:B------:R-:W-:-:S02]  /*1f680*/  IMAD.MOV.U32 R9, RZ, RZ, R53 ;  /* 0x000000ffff097224 */ /* 0x000fc400078e0035 */
[----:B------:R-:W-:Y:S02]  /*1f690*/  IMAD.MOV.U32 R56, RZ, RZ, R54 ;  /* 0x000000ffff387224 */ /* 0x000fe400078e0036 */
[----:B------:R-:W-:Y:S02]  /*1f6a0*/  IMAD.MOV.U32 R57, RZ, RZ, R55 ;  /* 0x000000ffff397224 */ /* 0x000fe400078e0037 */
[----:B--2---:R-:W-:Y:S02]  /*1f6b0*/  IMAD.MOV.U32 R12, RZ, RZ, R84 ;  /* 0x000000ffff0c7224 */ /* 0x004fe400078e0054 */
[----:B------:R-:W-:Y:S02]  /*1f6c0*/  IMAD.MOV.U32 R13, RZ, RZ, R85 ;  /* 0x000000ffff0d7224 */ /* 0x000fe400078e0055 */
[----:B------:R-:W-:Y:S02]  /*1f6d0*/  IMAD.MOV.U32 R14, RZ, RZ, R88 ;  /* 0x000000ffff0e7224 */ /* 0x000fe400078e0058 */
[----:B------:R-:W-:-:S02]  /*1f6e0*/  IMAD.MOV.U32 R15, RZ, RZ, R89 ;  /* 0x000000ffff0f7224 */ /* 0x000fc400078e0059 */
[----:B------:R-:W-:Y:S02]  /*1f6f0*/  IMAD.MOV.U32 R100, RZ, RZ, R86 ;  /* 0x000000ffff647224 */ /* 0x000fe400078e0056 */
[----:B------:R-:W-:Y:S02]  /*1f700*/  IMAD.MOV.U32 R102, RZ, RZ, R90 ;  /* 0x000000ffff667224 */ /* 0x000fe400078e005a */
[----:B------:R-:W-:Y:S01]  /*1f710*/  IMAD.MOV.U32 R103, RZ, RZ, R91 ;  /* 0x000000ffff677224 */ /* 0x000fe200078e005b */
[----:B------:R-:W-:Y:S04]  /*1f720*/  LDS.128 R84, [R4] ;  /* 0x0000000004547984 */ /* 0x000fe80000000c00 */
[----:B------:R-:W1:Y:S04]  /*1f730*/  LDS.128 R88, [R2] ;  /* 0x0000000002587984 */ /* 0x000e680000000c00 */
[----:B------:R-:W2:Y:S04]  /*1f740*/  LDS.128 R80, [R5] ;  /* 0x0000000005507984 */ /* 0x000ea80000000c00 */
[----:B------:R-:W1:Y:S04]  /*1f750*/  LDS.128 R52, [R3] ;  /* 0x0000000003347984 */ /* 0x000e680000000c00 */
[----:B------:R-:W-:Y:S06]  /*1f760*/  BAR.SYNC.DEFER_BLOCKING 0x0 ;  /* 0x0000000000007b1d */ /* 0x000fec0000010000 */
[----:B------:R1:W-:Y:S04]  /*1f770*/  STS.128 [R0], R8 ;  /* 0x0000000800007388 */ /* 0x0003e80000000c00 */
[----:B------:R-:W-:Y:S04]  /*1f780*/  STS.128 [R0+0x80], R56 ;  /* 0x0000803800007388 */ /* 0x000fe80000000c00 */
[----:B------:R2:W-:Y:S04]  /*1f790*/  STS.128 [R0+0x400], R12 ;  /* 0x0004000c00007388 */ /* 0x0005e80000000c00 */
[----:B------:R-:W-:Y:S04]  /*1f7a0*/  STS.128 [R0+0x480], R100 ;  /* 0x0004806400007388 */ /* 0x000fe80000000c00 */
[----:B------:R-:W-:Y:S01]  /*1f7b0*/  BAR.SYNC.DEFER_BLOCKING 0x0 ;  /* 0x0000000000007b1d */ /* 0x000fe20000010000 */
[----:B-1----:R-:W-:-:S02]  /*1f7c0*/  IMAD.MOV.U32 R10, RZ, RZ, R120 ;  /* 0x000000ffff0a7224 */ /* 0x002fc400078e0078 */
[----:B------:R-:W-:-:S03]  /*1f7d0*/  IMAD.MOV.U32 R11, RZ, RZ, R121 ;  /* 0x000000ffff0b7224 */ /* 0x000fc600078e0079 */
[----:B------:R-:W1:Y:S04]  /*1f7e0*/  LDS.128 R108, [R2] ;  /* 0x00000000026c7984 */ /* 0x000e680000000c00 */
[----:B------:R-:W-:Y:S04]  /*1f7f0*/  LDS.128 R104, [R4] ;  /* 0x0000000004687984 */ /* 0x000fe80000000c00 */
[----:B------:R-:W-:Y:S04]  /*1f800*/  LDS.128 R100, [R5] ;  /* 0x0000000005647984 */ /* 0x000fe80000000c00 */
[----:B------:R-:W-:Y:S01]  /*1f810*/  LDS.128 R56, [R3] ;  /* 0x0000000003387984 */ /* 0x000fe20000000c00 */
[----:B--2---:R-:W-:Y:S01]  /*1f820*/  MOV R14, R152 ;  /* 0x00000098000e7202 */ /* 0x004fe20000000f00 */
[----:B------:R-:W-:-:S02]  /*1f830*/  IMAD.MOV.U32 R15, RZ, RZ, R153 ;  /* 0x000000ffff0f7224 */ /* 0x000fc400078e0099 */
        /* <DEDUP_REMOVED lines=14> */
[----:B--2---:R-:W-:-:S02]  /*1f920*/  IMAD.MOV.U32 R10, RZ, RZ, R64 ;  /* 0x000000ffff0a7224 */ /* 0x004fc400078e0040 */
[----:B------:R-:W-:Y:S02]  /*1f930*/  IMAD.MOV.U32 R11, RZ, RZ, R65 ;  /* 0x000000ffff0b7224 */ /* 0x000fe400078e0041 */
[----:B------:R-:W-:Y:S02]  /*1f940*/  IMAD.MOV.U32 R8, RZ, RZ, R60 ;  /* 0x000000ffff087224 */ /* 0x000fe400078e003c */
[----:B------:R-:W-:Y:S01]  /*1f950*/  IMAD.MOV.U32 R9, RZ, RZ, R61 ;  /* 0x000000ffff097224 */ /* 0x000fe200078e003d */
[----:B-1----:R-:W-:Y:S01]  /*1f960*/  MOV R13, R93 ;  /* 0x0000005d000d7202 */ /* 0x002fe20000000f00 */
[----:B------:R-:W-:Y:S02]  /*1f970*/  IMAD.MOV.U32 R64, RZ, RZ, R62 ;  /* 0x000000ffff407224 */ /* 0x000fe400078e003e */
[----:B------:R-:W-:Y:S02]  /*1f980*/  IMAD.MOV.U32 R65, RZ, RZ, R63 ;  /* 0x000000ffff417224 */ /* 0x000fe400078e003f */
[----:B------:R-:W-:-:S02]  /*1f990*/  IMAD.MOV.U32 R12, RZ, RZ, R92 ;  /* 0x000000ffff0c7224 */ /* 0x000fc400078e005c */
[----:B------:R-:W-:Y:S02]  /*1f9a0*/  IMAD.MOV.U32 R14, RZ, RZ, R96 ;  /* 0x000000ffff0e7224 */ /* 0x000fe400078e0060 */
[----:B------:R-:W-:Y:S02]  /*1f9b0*/  IMAD.MOV.U32 R15, RZ, RZ, R97 ;  /* 0x000000ffff0f7224 */ /* 0x000fe400078e0061 */
[----:B------:R-:W-:Y:S02]  /*1f9c0*/  IMAD.MOV.U32 R116, RZ, RZ, R94 ;  /* 0x000000ffff747224 */ /* 0x000fe400078e005e */
[----:B------:R-:W-:Y:S02]  /*1f9d0*/  IMAD.MOV.U32 R117, RZ, RZ, R95 ;  /* 0x000000ffff757224 */ /* 0x000fe400078e005f */
[----:B------:R-:W-:Y:S01]  /*1f9e0*/  IMAD.MOV.U32 R118, RZ, RZ, R98 ;  /* 0x000000ffff767224 */ /* 0x000fe200078e0062 */
[----:B------:R-:W1:Y:S01]  /*1f9f0*/  LDS.128 R112, [R2] ;  /* 0x0000000002707984 */ /* 0x000e620000000c00 */
[----:B------:R-:W-:-:S03]  /*1fa00*/  IMAD.MOV.U32 R119, RZ, RZ, R99 ;  /* 0x000000ffff777224 */ /* 0x000fc600078e0063 */
[----:B------:R-:W2:Y:S04]  /*1fa10*/  LDS.128 R96, [R4] ;  /* 0x0000000004607984 */ /* 0x000ea80000000c00 */
[----:B------:R-:W1:Y:S04]  /*1fa20*/  LDS.128 R92, [R5] ;  /* 0x00000000055c7984 */ /* 0x000e680000000c00 */
[----:B------:R-:W1:Y:S04]  /*1fa30*/  LDS.128 R60, [R3] ;  /* 0x00000000033c7984 */ /* 0x000e680000000c00 */
[----:B------:R-:W-:Y:S06]  /*1fa40*/  BAR.SYNC.DEFER_BLOCKING 0x0 ;  /* 0x0000000000007b1d */ /* 0x000fec0000010000 */
[----:B------:R1:W-:Y:S04]  /*1fa50*/  STS.128 [R0], R8 ;  /* 0x0000000800007388 */ /* 0x0003e80000000c00 */
[----:B------:R-:W-:Y:S04]  /*1fa60*/  STS.128 [R0+0x80], R64 ;  /* 0x0000804000007388 */ /* 0x000fe80000000c00 */
[----:B------:R-:W-:Y:S04]  /*1fa70*/  STS.128 [R0+0x400], R12 ;  /* 0x0004000c00007388 */ /* 0x000fe80000000c00 */
        /* <DEDUP_REMOVED lines=8> */
[----:B------:R-:W-:-:S02]  /*1fb00*/  IMAD.MOV.U32 R10, RZ, RZ, R128 ;  /* 0x000000ffff0a7224 */ /* 0x000fc400078e0080 */
[----:B------:R-:W-:Y:S01]  /*1fb10*/  IMAD.MOV.U32 R11, RZ, RZ, R129 ;  /* 0x000000ffff0b7224 */ /* 0x000fe200078e0081 */
[----:B------:R-:W-:Y:S01]  /*1fb20*/  BAR.SYNC.DEFER_BLOCKING 0x0 ;  /* 0x0000000000007b1d */ /* 0x000fe20000010000 */
[----:B------:R-:W-:Y:S02]  /*1fb30*/  IMAD.MOV.U32 R128, RZ, RZ, R126 ;  /* 0x000000ffff807224 */ /* 0x000fe400078e007e */
[----:B------:R-:W-:-:S03]  /*1fb40*/  IMAD.MOV.U32 R129, RZ, RZ, R127 ;  /* 0x000000ffff817224 */ /* 0x000fc600078e007f */
[----:B------:R1:W-:Y:S04]  /*1fb50*/  STS.128 [R0], R8 ;  /* 0x0000000800007388 */ /* 0x0003e80000000c00 */
[----:B------:R-:W-:Y:S01]  /*1fb60*/  STS.128 [R0+0x80], R128 ;  /* 0x0000808000007388 */ /* 0x000fe20000000c00 */
[----:B-1----:R-:W-:Y:S02]  /*1fb70*/  IMAD.MOV.U32 R10, RZ, RZ, R160 ;  /* 0x000000ffff0a7224 */ /* 0x002fe400078e00a0 */
[----:B------:R-:W-:Y:S02]  /*1fb80*/  IMAD.MOV.U32 R11, RZ, RZ, R161 ;  /* 0x000000ffff0b7224 */ /* 0x000fe400078e00a1 */
[----:B------:R-:W-:Y:S02]  /*1fb90*/  IMAD.MOV.U32 R8, RZ, RZ, R156 ;  /* 0x000000ffff087224 */ /* 0x000fe400078e009c */
[----:B------:R-:W-:-:S02]  /*1fba0*/  IMAD.MOV.U32 R9, RZ, RZ, R157 ;  /* 0x000000ffff097224 */ /* 0x000fc400078e009d */
[----:B------:R-:W-:Y:S02]  /*1fbb0*/  IMAD.MOV.U32 R160, RZ, RZ, R158 ;  /* 0x000000ffffa07224 */ /* 0x000fe400078e009e */
[----:B------:R-:W-:Y:S01]  /*1fbc0*/  IMAD.MOV.U32 R161, RZ, RZ, R159 ;  /* 0x000000ffffa17224 */ /* 0x000fe200078e009f */
[----:B------:R-:W-:Y:S04]  /*1fbd0*/  STS.128 [R0+0x400], R8 ;  /* 0x0004000800007388 */ /* 0x000fe80000000c00 */
[----:B------:R1:W-:Y:S04]  /*1fbe0*/  STS.128 [R0+0x480], R160 ;  /* 0x000480a000007388 */ /* 0x0003e80000000c00 */
[----:B-1----:R-:W2:Y:S01]  /*1fbf0*/  LDL.LU R0, [R1+0xc80] ;  /* 0x000c800001007983 */ /* 0x002ea20000300800 */
[----:B------:R-:W-:Y:S01]  /*1fc00*/  IMAD R7, R210, c[0x0][0x194], RZ ;  /* 0x00006500d2077a24 */ /* 0x000fe200078e02ff */
[----:B------:R-:W-:-:S02]  /*1fc10*/  MOV R124, c[0x0][0x194] ;  /* 0x00006500007c7a02 */ /* 0x000fc40000000f00 */
[----:B------:R-:W-:Y:S01]  /*1fc20*/  BAR.SYNC.DEFER_BLOCKING 0x0 ;  /* 0x0000000000007b1d */ /* 0x000fe20000010000 */
[----:B------:R-:W-:Y:S02]  /*1fc30*/  ISETP.GE.AND P1, PT, R210, c[0x0][0x178], PT ;  /* 0x00005e00d2007a0c */ /* 0x000fe40003f26270 */
[C---:B------:R-:W-:Y:S01]  /*1fc40*/  LEA R6, P5, R7.reuse, c[0x0][0x170], 0x2 ;  /* 0x00005c0007067a11 */ /* 0x040fe200078a10ff */
[----:B------:R-:W-:Y:S01]  /*1fc50*/  IMAD R124, R124, 0x80, R7 ;  /* 0x000000807c7c7824 */ /* 0x000fe200078e0207 */
[C---:B-----5:R-:W-:Y:S02]  /*1fc60*/  ISETP.LT.AND P1, PT, R216.reuse, c[0x0][0x17c], !P1 ;  /* 0x00005f00d8007a0c */ /* 0x060fe40004f21270 */
[----:B------:R-:W-:Y:S01]  /*1fc70*/  LEA.HI.X.SX32 R7, R7, c[0x0][0x174], 0x2, P5 ;  /* 0x00005d0007077a11 */ /* 0x000fe200028f16ff */
[C---:B------:R-:W-:Y:S01]  /*1fc80*/  IMAD R125, R216.reuse, c[0x0][0x198], RZ ;  /* 0x00006600d87d7a24 */ /* 0x040fe200078e02ff */
[----:B------:R-:W-:Y:S02]  /*1fc90*/  ISETP.GE.AND P3, PT, R216, c[0x0][0x17c], PT ;  /* 0x00005f00d8007a0c */ /* 0x000fe40003f66270 */
[----:B------:R-:W-:-:S02]  /*1fca0*/  LEA R10, P5, R124, c[0x0][0x170], 0x2 ;  /* 0x00005c007c0a7a11 */ /* 0x000fc400078a10ff */
[----:B------:R-:W-:Y:S02]  /*1fcb0*/  ISETP.LT.AND P3, PT, R217, c[0x0][0x178], !P3 ;  /* 0x00005e00d9007a0c */ /* 0x000fe40005f61270 */
[----:B------:R-:W-:Y:S01]  /*1fcc0*/  LEA.HI.X.SX32 R11, R124, c[0x0][0x174], 0x2, P5 ;  /* 0x00005d007c0b7a11 */ /* 0x000fe200028f16ff */
[----:B------:R-:W-:Y:S01]  /*1fcd0*/  IMAD.WIDE R8, R125, 0x4, R6 ;  /* 0x000000047d087825 */ /* 0x000fe200078e0206 */
[C---:B------:R-:W-:Y:S02]  /*1fce0*/  ISETP.LT.AND P5, PT, R210.reuse, c[0x0][0x178], !P2 ;  /* 0x00005e00d2007a0c */ /* 0x040fe400057a1270 */
[----:B------:R-:W-:Y:S02]  /*1fcf0*/  ISETP.LT.AND P2, PT, R217, c[0x0][0x178], !P2 ;  /* 0x00005e00d9007a0c */ /* 0x000fe40005741270 */
[----:B------:R-:W-:Y:S02]  /*1fd00*/  IADD3 R129, R125, c[0x0][0x198], RZ ;  /* 0x000066007d817a10 */ /* 0x000fe40007ffe0ff */
[----:B------:R-:W-:Y:S01]  /*1fd10*/  ISETP.LT.AND P6, PT, R210, c[0x0][0x178], !P4 ;  /* 0x00005e00d2007a0c */ /* 0x000fe200067c1270 */
[----:B------:R1:W-:Y:S01]  /*1fd20*/  @P1 STG.E [R8.64], R16 ;  /* 0x0000001008001986 */ /* 0x0003e2000c101906 */
[C---:B------:R-:W-:Y:S01]  /*1fd30*/  IADD3 R133, R129.reuse, c[0x0][0x198], RZ ;  /* 0x0000660081857a10 */ /* 0x040fe20007ffe0ff */
[----:B------:R-:W-:Y:S01]  /*1fd40*/  IMAD.WIDE R126, R129, 0x4, R10 ;  /* 0x00000004817e7825 */ /* 0x000fe200078e020a */
[----:B------:R-:W-:-:S02]  /*1fd50*/  ISETP.GE.AND P1, PT, R167, c[0x0][0x17c], PT ;  /* 0x00005f00a7007a0c */ /* 0x000fc40003f26270 */
[----:B------:R-:W-:Y:S01]  /*1fd60*/  ISETP.LT.AND P4, PT, R217, c[0x0][0x178], !P4 ;  /* 0x00005e00d9007a0c */ /* 0x000fe20006781270 */
[----:B-1----:R-:W-:-:S04]  /*1fd70*/  IMAD.WIDE R8, R125, 0x4, R10 ;  /* 0x000000047d087825 */ /* 0x002fc800078e020a */
[--C-:B------:R-:W-:Y:S01]  /*1fd80*/  IMAD.WIDE R124, R129, 0x4, R6.reuse ;  /* 0x00000004817c7825 */ /* 0x100fe200078e0206 */
[----:B------:R1:W-:Y:S03]  /*1fd90*/  @P3 STG.E [R8.64], R44 ;  /* 0x0000002c08003986 */ /* 0x0003e6000c101906 */
[C---:B------:R-:W-:Y:S01]  /*1fda0*/  IMAD.WIDE R128, R133.reuse, 0x4, R6 ;  /* 0x0000000485807825 */ /* 0x040fe200078e0206 */
[----:B------:R-:W-:Y:S01]  /*1fdb0*/  @P5 STG.E [R124.64], R17 ;  /* 0x000000117c005986 */ /* 0x000fe2000c101906 */
[----:B------:R-:W-:Y:S02]  /*1fdc0*/  ISETP.LT.AND P5, PT, R210, c[0x0][0x178], !P0 ;  /* 0x00005e00d2007a0c */ /* 0x000fe400047a1270 */
[C---:B------:R-:W-:Y:S01]  /*1fdd0*/  IMAD.WIDE R130, R133.reuse, 0x4, R10 ;  /* 0x0000000485827825 */ /* 0x040fe200078e020a */
[----:B------:R3:W-:Y:S01]  /*1fde0*/  @P2 STG.E [R126.64], R45 ;  /* 0x0000002d7e002986 */ /* 0x0007e2000c101906 */
[----:B------:R-:W-:-:S02]  /*1fdf0*/  IADD3 R133, R133, c[0x0][0x198], RZ ;  /* 0x0000660085857a10 */ /* 0x000fc40007ffe0ff */
[----:B------:R-:W-:Y:S01]  /*1fe00*/  ISETP.LT.AND P0, PT, R217, c[0x0][0x178], !P0 ;  /* 0x00005e00d9007a0c */ /* 0x000fe20004701270 */
[----:B------:R4:W-:Y:S01]  /*1fe10*/  @P6 STG.E [R128.64], R28 ;  /* 0x0000001c80006986 */ /* 0x0009e2000c101906 */
[----:B------:R-:W-:Y:S01]  /*1fe20*/  ISETP.LT.AND P6, PT, R210, c[0x0][0x178], !P1 ;  /* 0x00005e00d2007a0c */ /* 0x000fe20004fc1270 */
[C---:B-1----:R-:W-:Y:S01]  /*1fe30*/  IMAD.WIDE R8, R133.reuse, 0x4, R6 ;  /* 0x0000000485087825 */ /* 0x042fe200078e0206 */
[----:B------:R-:W-:Y:S02]  /*1fe40*/  ISETP.GE.AND P3, PT, R166, c[0x0][0x17c], PT ;  /* 0x00005f00a6007a0c */ /* 0x000fe40003f66270 */
[C---:B---3--:R-:W-:Y:S01]  /*1fe50*/  IADD3 R127, R133.reuse, c[0x0][0x198], RZ ;  /* 0x00006600857f7a10 */ /* 0x048fe20007ffe0ff */
[----:B------:R-:W-:Y:S01]  /*1fe60*/  IMAD.WIDE R16, R133, 0x4, R10 ;  /* 0x0000000485107825 */ /* 0x000fe200078e020a */
[----:B------:R-:W-:Y:S01]  /*1fe70*/  ISETP.GE.AND P2, PT, R165, c[0x0][0x17c], PT ;  /* 0x00005f00a5007a0c */ /* 0x000fe20003f46270 */
[----:B----4-:R-:W-:Y:S02]  /*1fe80*/  @P4 STG.E [R130.64], R40 ;  /* 0x0000002882004986 */ /* 0x010fe4000c101906 */
[----:B------:R-:W-:Y:S01]  /*1fe90*/  IMAD.WIDE R44, R127, 0x4, R6 ;  /* 0x000000047f2c7825 */ /* 0x000fe200078e0206 */
[----:B------:R-:W-:Y:S01]  /*1fea0*/  ISETP.LT.AND P1, PT, R217, c[0x0][0x178], !P1 ;  /* 0x00005e00d9007a0c */ /* 0x000fe20004f21270 */
[----:B------:R-:W-:Y:S01]  /*1feb0*/  @P5 STG.E [R8.64], R29 ;  /* 0x0000001d08005986 */ /* 0x000fe2000c101906 */
[----:B------:R-:W-:-:S02]  /*1fec0*/  ISETP.LT.AND P5, PT, R210, c[0x0][0x178], !P3 ;  /* 0x00005e00d2007a0c */ /* 0x000fc40005fa1270 */
[----:B------:R-:W-:Y:S01]  /*1fed0*/  IADD3 R129, R127, c[0x0][0x198], RZ ;  /* 0x000066007f817a10 */ /* 0x000fe20007ffe0ff */
[----:B------:R1:W-:Y:S01]  /*1fee0*/  @P0 STG.E [R16.64], R41 ;  /* 0x0000002910000986 */ /* 0x0003e2000c101906 */
[----:B------:R-:W-:-:S03]  /*1fef0*/  ISETP.LT.AND P3, PT, R217, c[0x0][0x178], !P3 ;  /* 0x00005e00d9007a0c */ /* 0x000fc60005f61270 */
[----:B------:R-:W-:Y:S01]  /*1ff00*/  @P6 STG.E [R44.64], R24 ;  /* 0x000000182c006986 */ /* 0x000fe2000c101906 */
[----:B------:R-:W-:Y:S02]  /*1ff10*/  ISETP.LT.AND P6, PT, R210, c[0x0][0x178], !P2 ;  /* 0x00005e00d2007a0c */ /* 0x000fe400057c1270 */
[----:B------:R-:W-:Y:S01]  /*1ff20*/  ISETP.LT.AND P2, PT, R217, c[0x0][0x178], !P2 ;  /* 0x00005e00d9007a0c */ /* 0x000fe20005741270 */
[----:B------:R-:W-:Y:S01]  /*1ff30*/  IMAD.WIDE R124, R127, 0x4, R10 ;  /* 0x000000047f7c7825 */ /* 0x000fe200078e020a */
[----:B------:R-:W3:Y:S01]  /*1ff40*/  LDL.LU R128, [R1+0xc7c] ;  /* 0x000c7c0001807983 */ /* 0x000ee20000300800 */
[C---:B-1----:R-:W-:Y:S02]  /*1ff50*/  IADD3 R41, R129.reuse, c[0x0][0x198], RZ ;  /* 0x0000660081297a10 */ /* 0x042fe40007ffe0ff */
[C---:B------:R-:W-:Y:S01]  /*1ff60*/  IMAD.WIDE R126, R129.reuse, 0x4, R6 ;  /* 0x00000004817e7825 */ /* 0x040fe200078e0206 */
[----:B------:R1:W-:Y:S03]  /*1ff70*/  @P1 STG.E [R124.64], R36 ;  /* 0x000000247c001986 */ /* 0x0003e6000c101906 */
[----:B------:R-:W-:Y:S01]  /*1ff80*/  IMAD.WIDE R8, R129, 0x4, R10 ;  /* 0x0000000481087825 */ /* 0x000fe200078e020a */
[----:B------:R4:W-:Y:S03]  /*1ff90*/  @P5 STG.E [R126.64], R25 ;  /* 0x000000197e005986 */ /* 0x0009e6000c101906 */
[C---:B------:R-:W-:Y:S01]  /*1ffa0*/  IMAD.WIDE R16, R41.reuse, 0x4, R6 ;  /* 0x0000000429107825 */ /* 0x040fe200078e0206 */
[----:B------:R2:W-:Y:S03]  /*1ffb0*/  @P3 STG.E [R8.64], R37 ;  /* 0x0000002508003986 */ /* 0x0005e6000c101906 */
[----:B------:R-:W-:Y:S01]  /*1ffc0*/  IMAD.WIDE R28, R41, 0x4, R10 ;  /* 0x00000004291c7825 */ /* 0x000fe200078e020a */
[----:B------:R-:W-:Y:S04]  /*1ffd0*/  @P6 STG.E [R16.64], R20 ;  /* 0x0000001410006986 */ /* 0x000fe8000c101906 */
[----:B-1----:R-:W3:Y:S04]  /*1ffe0*/  LDL.LU R36, [R1+0xc78] ;  /* 0x000c780001247983 */ /* 0x002ee80000300800 */
[----:B------:R1:W-:Y:S04]  /*1fff0*/  @P2 STG.E [R28.64], R32 ;  /* 0x000000201c002986 */ /* 0x0003e8000c101906 */
[----:B------:R-:W3:Y:S01]  /*20000*/  LDL.LU R44, [R1+0xc74] ;  /* 0x000c7400012c7983 */ /* 0x000ee20000300800 */
[----:B--2---:R-:W-:-:S03]  /*20010*/  ISETP.GE.AND P2, PT, R0, c[0x0][0x17c], PT ;  /* 0x00005f0000007a0c */ /* 0x004fc60003f46270 */
[----:B------:R-:W2:Y:S01]  /*20020*/  LDL.LU R0, [R1+0xc70] ;  /* 0x000c700001007983 */ /* 0x000ea20000300800 */
[----:B------:R-:W-:Y:S02]  /*20030*/  ISETP.GE.AND P4, PT, R164, c[0x0][0x17c], PT ;  /* 0x00005f00a4007a0c */ /* 0x000fe40003f86270 */
[----:B------:R-:W-:Y:S02]  /*20040*/  ISETP.GE.AND P0, PT, R135, c[0x0][0x17c], PT ;  /* 0x00005f0087007a0c */ /* 0x000fe40003f06270 */
[----:B------:R-:W-:Y:S02]  /*20050*/  IADD3 R45, R41, c[0x0][0x198], RZ ;  /* 0x00006600292d7a10 */ /* 0x000fe40007ffe0ff */
[C---:B------:R-:W-:Y:S02]  /*20060*/  ISETP.LT.AND P5, PT, R210.reuse, c[0x0][0x178], !P4 ;  /* 0x00005e00d2007a0c */ /* 0x040fe400067a1270 */
[----:B------:R-:W-:Y:S02]  /*20070*/  ISETP.LT.AND P4, PT, R217, c[0x0][0x178], !P4 ;  /* 0x00005e00d9007a0c */ /* 0x000fe40006781270 */
[----:B------:R-:W-:Y:S01]  /*20080*/  ISETP.LT.AND P6, PT, R210, c[0x0][0x178], !P0 ;  /* 0x00005e00d2007a0c */ /* 0x000fe200047c1270 */
[----:B----4-:R-:W-:-:S04]  /*20090*/  IMAD.WIDE R24, R45, 0x4, R6 ;  /* 0x000000042d187825 */ /* 0x010fc800078e0206 */
[C---:B------:R-:W-:Y:S01]  /*200a0*/  IMAD.WIDE R40, R45.reuse, 0x4, R10 ;  /* 0x000000042d287825 */ /* 0x040fe200078e020a */
[----:B------:R-:W-:Y:S02]  /*200b0*/  IADD3 R45, R45, c[0x0][0x198], RZ ;  /* 0x000066002d2d7a10 */ /* 0x000fe40007ffe0ff */
[----:B------:R-:W-:-:S03]  /*200c0*/  ISETP.GE.AND P1, PT, R134, c[0x0][0x17c], PT ;  /* 0x00005f0086007a0c */ /* 0x000fc60003f26270 */
[--C-:B------:R-:W-:Y:S01]  /*200d0*/  IMAD.WIDE R8, R45, 0x4, R6.reuse ;  /* 0x000000042d087825 */ /* 0x100fe200078e0206 */
[----:B------:R-:W-:Y:S01]  /*200e0*/  ISETP.GE.AND P3, PT, R132, c[0x0][0x17c], PT ;  /* 0x00005f0084007a0c */ /* 0x000fe20003f66270 */
[----:B------:R4:W-:Y:S01]  /*200f0*/  @P5 STG.E [R24.64], R21 ;  /* 0x0000001518005986 */ /* 0x0009e2000c101906 */
[----:B------:R-:W-:Y:S02]  /*20100*/  ISETP.LT.AND P0, PT, R217, c[0x0][0x178], !P0 ;  /* 0x00005e00d9007a0c */ /* 0x000fe40004701270 */
[----:B------:R-:W-:Y:S01]  /*20110*/  IADD3 R37, R45, c[0x0][0x198], RZ ;  /* 0x000066002d257a10 */ /* 0x000fe20007ffe0ff */
[----:B------:R4:W-:Y:S01]  /*20120*/  @P4 STG.E [R40.64], R33 ;  /* 0x0000002128004986 */ /* 0x0009e2000c101906 */
[C---:B------:R-:W-:Y:S02]  /*20130*/  ISETP.LT.AND P5, PT, R210.reuse, c[0x0][0x178], !P1 ;  /* 0x00005e00d2007a0c */ /* 0x040fe40004fa1270 */
[----:B------:R-:W-:Y:S01]  /*20140*/  ISETP.LT.AND P1, PT, R217, c[0x0][0x178], !P1 ;  /* 0x00005e00d9007a0c */ /* 0x000fe20004f21270 */
[----:B------:R4:W-:Y:S01]  /*20150*/  @P6 STG.E [R8.64], R18 ;  /* 0x0000001208006986 */ /* 0x0009e2000c101906 */
[----:B------:R-:W-:Y:S01]  /*20160*/  ISETP.LT.AND P6, PT, R210, c[0x0][0x178], !P3 ;  /* 0x00005e00d2007a0c */ /* 0x000fe20005fc1270 */
[----:B-1----:R-:W-:Y:S01]  /*20170*/  IMAD.WIDE R28, R37, 0x4, R6 ;  /* 0x00000004251c7825 */ /* 0x002fe200078e0206 */
[----:B------:R-:W-:-:S03]  /*20180*/  ISETP.LT.AND P3, PT, R217, c[0x0][0x178], !P3 ;  /* 0x00005e00d9007a0c */ /* 0x000fc60005f61270 */
[C-C-:B----4-:R-:W-:Y:S01]  /*20190*/  IMAD.WIDE R20, R37.reuse, 0x4, R10.reuse ;  /* 0x0000000425147825 */ /* 0x150fe200078e020a */
[----:B------:R-:W-:Y:S01]  /*201a0*/  IADD3 R37, R37, c[0x0][0x198], RZ ;  /* 0x0000660025257a10 */ /* 0x000fe20007ffe0ff */
[----:B------:R-:W4:Y:S02]  /*201b0*/  LDL.LU R40, [R1+0xc6c] ;  /* 0x000c6c0001287983 */ /* 0x000f240000300800 */
[----:B------:R-:W-:-:S04]  /*201c0*/  IMAD.WIDE R16, R45, 0x4, R10 ;  /* 0x000000042d107825 */ /* 0x000fc800078e020a */
[C---:B------:R-:W-:Y:S01]  /*201d0*/  IMAD.WIDE R24, R37.reuse, 0x4, R6 ;  /* 0x0000000425187825 */ /* 0x040fe200078e0206 */
[----:B------:R-:W-:Y:S03]  /*201e0*/  @P0 STG.E [R16.64], R46 ;  /* 0x0000002e10000986 */ /* 0x000fe6000c101906 */
[----:B------:R-:W-:Y:S01]  /*201f0*/  IMAD.WIDE R8, R37, 0x4, R10 ;  /* 0x0000000425087825 */ /* 0x000fe200078e020a */
[----:B------:R1:W-:Y:S04]  /*20200*/  @P5 STG.E [R28.64], R19 ;  /* 0x000000131c005986 */ /* 0x0003e8000c101906 */
[----:B------:R1:W-:Y:S04]  /*20210*/  @P1 STG.E [R20.64], R47 ;  /* 0x0000002f14001986 */ /* 0x0003e8000c101906 */
[----:B------:R1:W-:Y:S04]  /*20220*/  @P6 STG.E [R24.64], R30 ;  /* 0x0000001e18006986 */ /* 0x0003e8000c101906 */
[----:B------:R1:W-:Y:S01]  /*20230*/  @P3 STG.E [R8.64], R42 ;  /* 0x0000002a08003986 */ /* 0x0003e2000c101906 */
[----:B---3--:R-:W-:-:S03]  /*20240*/  ISETP.GE.AND P0, PT, R36, c[0x0][0x17c], PT ;  /* 0x00005f0024007a0c */ /* 0x008fc60003f06270 */
[----:B------:R-:W3:Y:S04]  /*20250*/  LDL.LU R36, [R1+0xc68] ;  /* 0x000c680001247983 */ /* 0x000ee80000300800 */
[----:B------:R-:W3:Y:S01]  /*20260*/  LDL.LU R32, [R1+0xc64] ;  /* 0x000c640001207983 */ /* 0x000ee20000300800 */
[----:B--2---:R-:W-:-:S03]  /*20270*/  ISETP.GE.AND P3, PT, R0, c[0x0][0x17c], PT ;  /* 0x00005f0000007a0c */ /* 0x004fc60003f66270 */
[----:B------:R-:W2:Y:S01]  /*20280*/  LDL.LU R0, [R1+0xc60] ;  /* 0x000c600001007983 */ /* 0x000ea20000300800 */
[----:B------:R-:W-:Y:S02]  /*20290*/  ISETP.GE.AND P4, PT, R128, c[0x0][0x17c], PT ;  /* 0x00005f0080007a0c */ /* 0x000fe40003f86270 */
[----:B------:R-:W-:Y:S01]  /*202a0*/  IADD3 R33, R37, c[0x0][0x198], RZ ;  /* 0x0000660025217a10 */ /* 0x000fe20007ffe0ff */
[----:B-1----:R-:W3:Y:S01]  /*202b0*/  LDL.LU R28, [R1+0xc5c] ;  /* 0x000c5c00011c7983 */ /* 0x002ee20000300800 */
[C---:B------:R-:W-:Y:S02]  /*202c0*/  ISETP.LT.AND P5, PT, R210.reuse, c[0x0][0x178], !P2 ;  /* 0x00005e00d2007a0c */ /* 0x040fe400057a1270 */
[----:B------:R-:W-:Y:S02]  /*202d0*/  ISETP.LT.AND P2, PT, R217, c[0x0][0x178], !P2 ;  /* 0x00005e00d9007a0c */ /* 0x000fe40005741270 */
[----:B------:R-:W-:Y:S01]  /*202e0*/  ISETP.LT.AND P6, PT, R210, c[0x0][0x178], !P4 ;  /* 0x00005e00d2007a0c */ /* 0x000fe200067c1270 */
[----:B------:R-:W-:-:S04]  /*202f0*/  IMAD.WIDE R16, R33, 0x4, R6 ;  /* 0x0000000421107825 */ /* 0x000fc800078e0206 */
[C---:B------:R-:W-:Y:S01]  /*20300*/  IMAD.WIDE R18, R33.reuse, 0x4, R10 ;  /* 0x0000000421127825 */ /* 0x040fe200078e020a */
[----:B------:R-:W-:Y:S02]  /*20310*/  IADD3 R33, R33, c[0x0][0x198], RZ ;  /* 0x0000660021217a10 */ /* 0x000fe40007ffe0ff */
[----:B------:R-:W-:-:S03]  /*20320*/  ISETP.GE.AND P1, PT, R44, c[0x0][0x17c], PT ;  /* 0x00005f002c007a0c */ /* 0x000fc60003f26270 */
[----:B------:R-:W-:Y:S01]  /*20330*/  IMAD.WIDE R20, R33, 0x4, R6 ;  /* 0x0000000421147825 */ /* 0x000fe200078e0206 */
[----:B------:R-:W-:Y:S01]  /*20340*/  ISETP.LT.AND P4, PT, R217, c[0x0][0x178], !P4 ;  /* 0x00005e00d9007a0c */ /* 0x000fe20006781270 */
[----:B------:R1:W-:Y:S01]  /*20350*/  @P5 STG.E [R16.64], R31 ;  /* 0x0000001f10005986 */ /* 0x0003e2000c101906 */
[----:B------:R-:W-:Y:S01]  /*20360*/  ISETP.LT.AND P5, PT, R210, c[0x0][0x178], !P0 ;  /* 0x00005e00d2007a0c */ /* 0x000fe200047a1270 */
[----:B------:R-:W-:Y:S01]  /*20370*/  IMAD.WIDE R24, R33, 0x4, R10 ;  /* 0x0000000421187825 */ /* 0x000fe200078e020a */
[----:B------:R-:W-:Y:S01]  /*20380*/  ISETP.LT.AND P0, PT, R217, c[0x0][0x178], !P0 ;  /* 0x00005e00d9007a0c */ /* 0x000fe20004701270 */
[----:B------:R1:W-:Y:S01]  /*20390*/  @P2 STG.E [R18.64], R43 ;  /* 0x0000002b12002986 */ /* 0x0003e2000c101906 */
[----:B------:R-:W-:-:S03]  /*203a0*/  IADD3 R33, R33, c[0x0][0x198], RZ ;  /* 0x0000660021217a10 */ /* 0x000fc60007ffe0ff */
[----:B------:R4:W-:Y:S01]  /*203b0*/  @P6 STG.E [R20.64], R26 ;  /* 0x0000001a14006986 */ /* 0x0009e2000c101906 */
[----:B------:R-:W-:Y:S02]  /*203c0*/  ISETP.LT.AND P6, PT, R210, c[0x0][0x178], !P1 ;  /* 0x00005e00d2007a0c */ /* 0x000fe40004fc1270 */
[----:B------:R-:W-:Y:S02]  /*203d0*/  ISETP.LT.AND P1, PT, R217, c[0x0][0x178], !P1 ;  /* 0x00005e00d9007a0c */ /* 0x000fe40004f21270 */
[C---:B------:R-:W-:Y:S01]  /*203e0*/  IADD3 R29, R33.reuse, c[0x0][0x198], RZ ;  /* 0x00006600211d7a10 */ /* 0x040fe20007ffe0ff */
[C---:B------:R-:W-:Y:S01]  /*203f0*/  IMAD.WIDE R8, R33.reuse, 0x4, R6 ;  /* 0x0000000421087825 */ /* 0x040fe200078e0206 */
[----:B------:R-:W-:Y:S03]  /*20400*/  @P4 STG.E [R24.64], R38 ;  /* 0x0000002618004986 */ /* 0x000fe6000c101906 */
[----:B-1----:R-:W-:Y:S01]  /*20410*/  IMAD.WIDE R16, R33, 0x4, R10 ;  /* 0x0000000421107825 */ /* 0x002fe200078e020a */
[----:B------:R1:W-:Y:S03]  /*20420*/  @P5 STG.E [R8.64], R27 ;  /* 0x0000001b08005986 */ /* 0x0003e6000c101906 */
[C---:B------:R-:W-:Y:S01]  /*20430*/  IMAD.WIDE R18, R29.reuse, 0x4, R6 ;  /* 0x000000041d127825 */ /* 0x040fe200078e0206 */
[----:B------:R1:W-:Y:S03]  /*20440*/  @P0 STG.E [R16.64], R39 ;  /* 0x0000002710000986 */ /* 0x0003e6000c101906 */
[----:B----4-:R-:W-:Y:S01]  /*20450*/  IMAD.WIDE R20, R29, 0x4, R10 ;  /* 0x000000041d147825 */ /* 0x010fe200078e020a */
[----:B------:R4:W-:Y:S04]  /*20460*/  @P6 STG.E [R18.64], R22 ;  /* 0x0000001612006986 */ /* 0x0009e8000c101906 */
[----:B------:R-:W4:Y:S04]  /*20470*/  LDL.LU R26, [R1+0xc58] ;  /* 0x000c5800011a7983 */ /* 0x000f280000300800 */
[----:B------:R1:W-:Y:S04]  /*20480*/  @P1 STG.E [R20.64], R34 ;  /* 0x0000002214001986 */ /* 0x0003e8000c101906 */
[----:B------:R-:W4:Y:S01]  /*20490*/  LDL.LU R30, [R1+0xc54] ;  /* 0x000c5400011e7983 */ /* 0x000f220000300800 */
[----:B--2---:R-:W-:-:S03]  /*204a0*/  ISETP.GE.AND P1, PT, R0, c[0x0][0x17c], PT ;  /* 0x00005f0000007a0c */ /* 0x004fc60003f26270 */
[----:B------:R-:W2:Y:S01]  /*204b0*/  LDL.LU R0, [R1+0xc50] ;  /* 0x000c500001007983 */ /* 0x000ea20000300800 */
[----:B------:R-:W-:Y:S02]  /*204c0*/  ISETP.GE.AND P2, PT, R40, c[0x0][0x17c], PT ;  /* 0x00005f0028007a0c */ /* 0x000fe40003f46270 */
[C---:B------:R-:W-:Y:S02]  /*204d0*/  ISETP.LT.AND P5, PT, R210.reuse, c[0x0][0x178], !P3 ;  /* 0x00005e00d2007a0c */ /* 0x040fe40005fa1270 */
[----:B------:R-:W-:Y:S02]  /*204e0*/  IADD3 R29, R29, c[0x0][0x198], RZ ;  /* 0x000066001d1d7a10 */ /* 0x000fe40007ffe0ff */
[----:B------:R-:W-:Y:S02]  /*204f0*/  ISETP.LT.AND P3, PT, R217, c[0x0][0x178], !P3 ;  /* 0x00005e00d9007a0c */ /* 0x000fe40005f61270 */
[----:B------:R-:W-:Y:S02]  /*20500*/  ISETP.LT.AND P6, PT, R210, c[0x0][0x178], !P2 ;  /* 0x00005e00d2007a0c */ /* 0x000fe400057c1270 */
[C---:B-1----:R-:W-:Y:S01]  /*20510*/  IADD3 R27, R29.reuse, c[0x0][0x198], RZ ;  /* 0x000066001d1b7a10 */ /* 0x042fe20007ffe0ff */
[----:B------:R-:W-:Y:S01]  /*20520*/  IMAD.WIDE R24, R29, 0x4, R6 ;  /* 0x000000041d187825 */ /* 0x000fe200078e0206 */
[----:B---3--:R-:W-:-:S03]  /*20530*/  ISETP.GE.AND P4, PT, R36, c[0x0][0x17c], PT ;  /* 0x00005f0024007a0c */ /* 0x008fc60003f86270 */
[----:B------:R-:W-:Y:S01]  /*20540*/  IMAD.WIDE R8, R29, 0x4, R10 ;  /* 0x000000041d087825 */ /* 0x000fe200078e020a */
[----:B------:R-:W-:-:S03]  /*20550*/  ISETP.GE.AND P0, PT, R32, c[0x0][0x17c], PT ;  /* 0x00005f0020007a0c */ /* 0x000fc60003f06270 */
[----:B------:R-:W-:Y:S01]  /*20560*/  IMAD.WIDE R16, R27, 0x4, R6 ;  /* 0x000000041b107825 */ /* 0x000fe200078e0206 */
[----:B------:R-:W-:Y:S01]  /*20570*/  ISETP.LT.AND P2, PT, R217, c[0x0][0x178], !P2 ;  /* 0x00005e00d9007a0c */ /* 0x000fe20005741270 */
[----:B------:R1:W-:Y:S02]  /*20580*/  @P5 STG.E [R24.64], R23 ;  /* 0x0000001718005986 */ /* 0x0003e4000c101906 */
[C---:B----4-:R-:W-:Y:S01]  /*20590*/  IMAD.WIDE R18, R27.reuse, 0x4, R10 ;  /* 0x000000041b127825 */ /* 0x050fe200078e020a */
[----:B------:R-:W-:Y:S01]  /*205a0*/  IADD3 R27, R27, c[0x0][0x198], RZ ;  /* 0x000066001b1b7a10 */ /* 0x000fe20007ffe0ff */
[----:B------:R3:W-:Y:S01]  /*205b0*/  @P3 STG.E [R8.64], R35 ;  /* 0x0000002308003986 */ /* 0x0007e2000c101906 */
[C---:B------:R-:W-:Y:S02]  /*205c0*/  ISETP.LT.AND P5, PT, R210.reuse, c[0x0][0x178], !P4 ;  /* 0x00005e00d2007a0c */ /* 0x040fe400067a1270 */
[----:B------:R-:W-:Y:S01]  /*205d0*/  ISETP.LT.AND P4, PT, R217, c[0x0][0x178], !P4 ;  /* 0x00005e00d9007a0c */ /* 0x000fe20006781270 */
[----:B------:R4:W-:Y:S01]  /*205e0*/  @P6 STG.E [R16.64], R76 ;  /* 0x0000004c10006986 */ /* 0x0009e2000c101906 */
[----:B------:R-:W-:Y:S01]  /*205f0*/  ISETP.LT.AND P6, PT, R210, c[0x0][0x178], !P0 ;  /* 0x00005e00d2007a0c */ /* 0x000fe200047c1270 */
[----:B------:R-:W-:Y:S01]  /*20600*/  IMAD.WIDE R20, R27, 0x4, R6 ;  /* 0x000000041b147825 */ /* 0x000fe200078e0206 */
[----:B------:R-:W-:-:S03]  /*20610*/  ISETP.LT.AND P0, PT, R217, c[0x0][0x178], !P0 ;  /* 0x00005e00d9007a0c */ /* 0x000fc60004701270 */
[C---:B-1----:R-:W-:Y:S01]  /*20620*/  IMAD.WIDE R22, R27.reuse, 0x4, R10 ;  /* 0x000000041b167825 */ /* 0x042fe200078e020a */
[----:B------:R-:W-:Y:S02]  /*20630*/  IADD3 R27, R27, c[0x0][0x198], RZ ;  /* 0x000066001b1b7a10 */ /* 0x000fe40007ffe0ff */
[----:B------:R-:W-:Y:S02]  /*20640*/  ISETP.GE.AND P3, PT, R28, c[0x0][0x17c], PT ;  /* 0x00005f001c007a0c */ /* 0x000fe40003f66270 */
[----:B------:R-:W2:Y:S01]  /*20650*/  LDL.LU R28, [R1+0xc4c] ;  /* 0x000c4c00011c7983 */ /* 0x000ea20000300800 */
[----:B---3--:R-:W-:-:S03]  /*20660*/  IMAD.WIDE R8, R27, 0x4, R6 ;  /* 0x000000041b087825 */ /* 0x008fc600078e0206 */
[----:B------:R1:W-:Y:S01]  /*20670*/  @P2 STG.E [R18.64], R88 ;  /* 0x0000005812002986 */ /* 0x0003e2000c101906 */
[----:B----4-:R-:W-:-:S03]  /*20680*/  IMAD.WIDE R16, R27, 0x4, R10 ;  /* 0x000000041b107825 */ /* 0x010fc600078e020a */
[----:B------:R3:W-:Y:S01]  /*20690*/  @P5 STG.E [R20.64], R77 ;  /* 0x0000004d14005986 */ /* 0x0007e2000c101906 */
[----:B------:R-:W-:-:S03]  /*206a0*/  ISETP.GE.AND P2, PT, R26, c[0x0][0x17c], PT ;  /* 0x00005f001a007a0c */ /* 0x000fc60003f46270 */
[----:B------:R4:W-:Y:S04]  /*206b0*/  @P4 STG.E [R22.64], R89 ;  /* 0x0000005916004986 */ /* 0x0009e8000c101906 */
[----:B------:R-:W-:Y:S04]  /*206c0*/  @P6 STG.E [R8.64], R72 ;  /* 0x0000004808006986 */ /* 0x000fe8000c101906 */
[----:B------:R-:W2:Y:S04]  /*206d0*/  LDL.LU R26, [R1+0xc48] ;  /* 0x000c4800011a7983 */ /* 0x000ea80000300800 */
[----:B------:R1:W-:Y:S04]  /*206e0*/  @P0 STG.E [R16.64], R84 ;  /* 0x0000005410000986 */ /* 0x0003e8000c101906 */
[----:B------:R-:W2:Y:S02]  /*206f0*/  LDL.LU R24, [R1+0xc44] ;  /* 0x000c440001187983 */ /* 0x000ea40000300800 */
[----:B--2---:R-:W-:-:S02]  /*20700*/  ISETP.GE.AND P0, PT, R0, c[0x0][0x17c], PT ;  /* 0x00005f0000007a0c */ /* 0x004fc40003f06270 */
[----:B------:R-:W2:Y:S01]  /*20710*/  LDL.LU R0, [R1+0xc40] ;  /* 0x000c400001007983 */ /* 0x000ea20000300800 */
[----:B------:R-:W-:Y:S02]  /*20720*/  IADD3 R25, R27, c[0x0][0x198], RZ ;  /* 0x000066001b197a10 */ /* 0x000fe40007ffe0ff */
[C---:B------:R-:W-:Y:S02]  /*20730*/  ISETP.LT.AND P5, PT, R210.reuse, c[0x0][0x178], !P1 ;  /* 0x00005e00d2007a0c */ /* 0x040fe40004fa1270 */
[----:B------:R-:W-:Y:S02]  /*20740*/  ISETP.LT.AND P1, PT, R217, c[0x0][0x178], !P1 ;  /* 0x00005e00d9007a0c */ /* 0x000fe40004f21270 */
[----:B------:R-:W-:Y:S01]  /*20750*/  ISETP.LT.AND P6, PT, R210, c[0x0][0x178], !P3 ;  /* 0x00005e00d2007a0c */ /* 0x000fe20005fc1270 */
[----:B-1----:R-:W-:-:S04]  /*20760*/  IMAD.WIDE R18, R25, 0x4, R6 ;  /* 0x0000000419127825 */ /* 0x002fc800078e0206 */
[C---:B---3--:R-:W-:Y:S01]  /*20770*/  IMAD.WIDE R20, R25.reuse, 0x4, R10 ;  /* 0x0000000419147825 */ /* 0x048fe200078e020a */
[----:B------:R-:W-:Y:S02]  /*20780*/  IADD3 R25, R25, c[0x0][0x198], RZ ;  /* 0x0000660019197a10 */ /* 0x000fe40007ffe0ff */
[----:B------:R-:W-:-:S03]  /*20790*/  ISETP.GE.AND P4, PT, R30, c[0x0][0x17c], PT ;  /* 0x00005f001e007a0c */ /* 0x000fc60003f86270 */
[--C-:B----4-:R-:W-:Y:S01]  /*207a0*/  IMAD.WIDE R22, R25, 0x4, R6.reuse ;  /* 0x0000000419167825 */ /* 0x110fe200078e0206 */
        /* <DEDUP_REMOVED lines=11> */
[----:B------:R-:W-:-:S03]  /*20860*/  IADD3 R27, R27, c[0x0][0x198], RZ ;  /* 0x000066001b1b7a10 */ /* 0x000fc60007ffe0ff */
[----:B------:R-:W-:Y:S01]  /*20870*/  IMAD.WIDE R8, R25, 0x4, R10 ;  /* 0x0000000419087825 */ /* 0x000fe200078e020a */
[----:B------:R-:W-:Y:S02]  /*20880*/  ISETP.GE.AND P1, PT, R28, c[0x0][0x17c], PT ;  /* 0x00005f001c007a0c */ /* 0x000fe40003f26270 */
[----:B------:R-:W2:Y:S01]  /*20890*/  LDL.LU R28, [R1+0xc3c] ;  /* 0x000c3c00011c7983 */ /* 0x000ea20000300800 */
[----:B---3--:R-:W-:-:S03]  /*208a0*/  IMAD.WIDE R20, R27, 0x4, R6 ;  /* 0x000000041b147825 */ /* 0x008fc600078e0206 */
[----:B------:R1:W-:Y:S01]  /*208b0*/  @P3 STG.E [R8.64], R80 ;  /* 0x0000005008003986 */ /* 0x0003e2000c101906 */
[----:B----4-:R-:W-:-:S03]  /*208c0*/  IMAD.WIDE R22, R27, 0x4, R10 ;  /* 0x000000041b167825 */ /* 0x010fc600078e020a */
[----:B------:R3:W-:Y:S04]  /*208d0*/  @P5 STG.E [R16.64], R69 ;  /* 0x0000004510005986 */ /* 0x0007e8000c101906 */
[----:B------:R4:W-:Y:S04]  /*208e0*/  @P2 STG.E [R18.64], R81 ;  /* 0x0000005112002986 */ /* 0x0009e8000c101906 */
[----:B------:R1:W-:Y:S01]  /*208f0*/  @P6 STG.E [R20.64], R48 ;  /* 0x0000003014006986 */ /* 0x0003e2000c101906 */
[----:B------:R-:W-:-:S03]  /*20900*/  ISETP.GE.AND P3, PT, R26, c[0x0][0x17c], PT ;  /* 0x00005f001a007a0c */ /* 0x000fc60003f66270 */
[----:B------:R-:W2:Y:S04]  /*20910*/  LDL.LU R26, [R1+0xc38] ;  /* 0x000c3800011a7983 */ /* 0x000ea80000300800 */
[----:B------:R1:W-:Y:S01]  /*20920*/  @P4 STG.E [R22.64], R52 ;  /* 0x0000003416004986 */ /* 0x0003e2000c101906 */
[----:B------:R-:W-:-:S03]  /*20930*/  ISETP.GE.AND P2, PT, R24, c[0x0][0x17c], PT ;  /* 0x00005f0018007a0c */ /* 0x000fc60003f46270 */
[----:B------:R-:W2:Y:S02]  /*20940*/  LDL.LU R24, [R1+0xc34] ;  /* 0x000c340001187983 */ /* 0x000ea40000300800 */
[----:B--2---:R-:W-:Y:S02]  /*20950*/  ISETP.GE.AND P4, PT, R0, c[0x0][0x17c], PT ;  /* 0x00005f0000007a0c */ /* 0x004fe40003f86270 */
[----:B------:R-:W2:Y:S01]  /*20960*/  LDL.LU R0, [R1+0xc30] ;  /* 0x000c300001007983 */ /* 0x000ea20000300800 */
[C---:B------:R-:W-:Y:S02]  /*20970*/  ISETP.LT.AND P5, PT, R210.reuse, c[0x0][0x178], !P0 ;  /* 0x00005e00d2007a0c */ /* 0x040fe400047a1270 */
[----:B------:R-:W-:Y:S02]  /*20980*/  ISETP.LT.AND P0, PT, R217, c[0x0][0x178], !P0 ;  /* 0x00005e00d9007a0c */ /* 0x000fe40004701270 */
[----:B------:R-:W-:Y:S02]  /*20990*/  IADD3 R27, R27, c[0x0][0x198], RZ ;  /* 0x000066001b1b7a10 */ /* 0x000fe40007ffe0ff */
[----:B------:R-:W-:-:S02]  /*209a0*/  ISETP.LT.AND P6, PT, R210, c[0x0][0x178], !P1 ;  /* 0x00005e00d2007a0c */ /* 0x000fc40004fc1270 */
[C---:B------:R-:W-:Y:S01]  /*209b0*/  IADD3 R25, R27.reuse, c[0x0][0x198], RZ ;  /* 0x000066001b197a10 */ /* 0x040fe20007ffe0ff */
[----:B-1----:R-:W-:-:S04]  /*209c0*/  IMAD.WIDE R8, R27, 0x4, R6 ;  /* 0x000000041b087825 */ /* 0x002fc800078e0206 */
[----:B---3--:R-:W-:Y:S01]  /*209d0*/  IMAD.WIDE R16, R27, 0x4, R10 ;  /* 0x000000041b107825 */ /* 0x008fe200078e020a */
[----:B------:R-:W-:-:S03]  /*209e0*/  ISETP.LT.AND P1, PT, R217, c[0x0][0x178], !P1 ;  /* 0x00005e00d9007a0c */ /* 0x000fc60004f21270 */
[C---:B----4-:R-:W-:Y:S01]  /*209f0*/  IMAD.WIDE R18, R25.reuse, 0x4, R6 ;  /* 0x0000000419127825 */ /* 0x050fe200078e0206 */
[----:B------:R1:W-:Y:S01]  /*20a00*/  @P5 STG.E [R8.64], R49 ;  /* 0x0000003108005986 */ /* 0x0003e2000c101906 */
[C---:B------:R-:W-:Y:S02]  /*20a10*/  ISETP.LT.AND P5, PT, R210.reuse, c[0x0][0x178], !P3 ;  /* 0x00005e00d2007a0c */ /* 0x040fe40005fa1270 */
[C---:B------:R-:W-:Y:S01]  /*20a20*/  IMAD.WIDE R20, R25.reuse, 0x4, R10 ;  /* 0x0000000419147825 */ /* 0x040fe200078e020a */
[----:B------:R3:W-:Y:S01]  /*20a30*/  @P0 STG.E [R16.64], R53 ;  /* 0x0000003510000986 */ /* 0x0007e2000c101906 */
[----:B------:R-:W-:Y:S02]  /*20a40*/  IADD3 R25, R25, c[0x0][0x198], RZ ;  /* 0x0000660019197a10 */ /* 0x000fe40007ffe0ff */
[----:B------:R-:W-:Y:S01]  /*20a50*/  ISETP.LT.AND P3, PT, R217, c[0x0][0x178], !P3 ;  /* 0x00005e00d9007a0c */ /* 0x000fe20005f61270 */
[----:B------:R4:W-:Y:S01]  /*20a60*/  @P6 STG.E [R18.64], R78 ;  /* 0x0000004e12006986 */ /* 0x0009e2000c101906 */
[----:B------:R-:W-:-:S02]  /*20a70*/  ISETP.LT.AND P6, PT, R210, c[0x0][0x178], !P2 ;  /* 0x00005e00d2007a0c */ /* 0x000fc400057c1270 */
[----:B------:R-:W-:Y:S02]  /*20a80*/  ISETP.LT.AND P2, PT, R217, c[0x0][0x178], !P2 ;  /* 0x00005e00d9007a0c */ /* 0x000fe40005741270 */
[C---:B------:R-:W-:Y:S01]  /*20a90*/  IADD3 R27, R25.reuse, c[0x0][0x198], RZ ;  /* 0x00006600191b7a10 */ /* 0x040fe20007ffe0ff */
[C---:B------:R-:W-:Y:S01]  /*20aa0*/  IMAD.WIDE R22, R25.reuse, 0x4, R6 ;  /* 0x0000000419167825 */ /* 0x040fe200078e0206 */
[----:B------:R2:W-:Y:S03]  /*20ab0*/  @P1 STG.E [R20.64], R90 ;  /* 0x0000005a14001986 */ /* 0x0005e6000c101906 */
[----:B-1----:R-:W-:Y:S01]  /*20ac0*/  IMAD.WIDE R8, R25, 0x4, R10 ;  /* 0x0000000419087825 */ /* 0x002fe200078e020a */
[----:B------:R-:W-:Y:S02]  /*20ad0*/  ISETP.GE.AND P0, PT, R28, c[0x0][0x17c], PT ;  /* 0x00005f001c007a0c */ /* 0x000fe40003f06270 */
[----:B------:R-:W2:Y:S01]  /*20ae0*/  LDL.LU R28, [R1+0xc2c] ;  /* 0x000c2c00011c7983 */ /* 0x000ea20000300800 */
[----:B---3--:R-:W-:-:S04]  /*20af0*/  IMAD.WIDE R16, R27, 0x4, R6 ;  /* 0x000000041b107825 */ /* 0x008fc800078e0206 */
[----:B----4-:R-:W-:Y:S01]  /*20b00*/  IMAD.WIDE R18, R27, 0x4, R10 ;  /* 0x000000041b127825 */ /* 0x010fe200078e020a */
[----:B------:R1:W-:Y:S04]  /*20b10*/  @P5 STG.E [R22.64], R79 ;  /* 0x0000004f16005986 */ /* 0x0003e8000c101906 */
[----:B------:R3:W-:Y:S04]  /*20b20*/  @P3 STG.E [R8.64], R91 ;  /* 0x0000005b08003986 */ /* 0x0007e8000c101906 */
[----:B------:R-:W-:Y:S01]  /*20b30*/  @P6 STG.E [R16.64], R74 ;  /* 0x0000004a10006986 */ /* 0x000fe2000c101906 */
[----:B------:R-:W-:-:S03]  /*20b40*/  ISETP.GE.AND P1, PT, R26, c[0x0][0x17c], PT ;  /* 0x00005f001a007a0c */ /* 0x000fc60003f26270 */
[----:B------:R4:W-:Y:S04]  /*20b50*/  @P2 STG.E [R18.64], R86 ;  /* 0x0000005612002986 */ /* 0x0009e8000c101906 */
[----:B------:R-:W2:Y:S01]  /*20b60*/  LDL.LU R26, [R1+0xc28] ;  /* 0x000c2800011a7983 */ /* 0x000ea20000300800 */
[----:B------:R-:W-:-:S03]  /*20b70*/  ISETP.GE.AND P3, PT, R24, c[0x0][0x17c], PT ;  /* 0x00005f0018007a0c */ /* 0x000fc60003f66270 */
[----:B------:R-:W2:Y:S02]  /*20b80*/  LDL.LU R24, [R1+0xc24] ;  /* 0x000c240001187983 */ /* 0x000ea40000300800 */
[----:B--2---:R-:W-:Y:S02]  /*20b90*/  ISETP.GE.AND P2, PT, R0, c[0x0][0x17c], PT ;  /* 0x00005f0000007a0c */ /* 0x004fe40003f46270 */
[----:B------:R-:W2:Y:S01]  /*20ba0*/  LDL.LU R0, [R1+0xc20] ;  /* 0x000c200001007983 */ /* 0x000ea20000300800 */
[----:B------:R-:W-:Y:S02]  /*20bb0*/  IADD3 R27, R27, c[0x0][0x198], RZ ;  /* 0x000066001b1b7a10 */ /* 0x000fe40007ffe0ff */
[C---:B------:R-:W-:Y:S02]  /*20bc0*/  ISETP.LT.AND P5, PT, R210.reuse, c[0x0][0x178], !P4 ;  /* 0x00005e00d2007a0c */ /* 0x040fe400067a1270 */
[----:B------:R-:W-:Y:S02]  /*20bd0*/  ISETP.LT.AND P4, PT, R217, c[0x0][0x178], !P4 ;  /* 0x00005e00d9007a0c */ /* 0x000fe40006781270 */
[----:B------:R-:W-:Y:S01]  /*20be0*/  ISETP.LT.AND P6, PT, R210, c[0x0][0x178], !P0 ;  /* 0x00005e00d2007a0c */ /* 0x000fe200047c1270 */
[----:B------:R-:W-:-:S04]  /*20bf0*/  IMAD.WIDE R20, R27, 0x4, R6 ;  /* 0x000000041b147825 */ /* 0x000fc800078e0206 */
[C---:B-1----:R-:W-:Y:S01]  /*20c00*/  IMAD.WIDE R22, R27.reuse, 0x4, R10 ;  /* 0x000000041b167825 */ /* 0x042fe200078e020a */
[----:B------:R-:W-:Y:S02]  /*20c10*/  IADD3 R27, R27, c[0x0][0x198], RZ ;  /* 0x000066001b1b7a10 */ /* 0x000fe40007ffe0ff */
[----:B------:R-:W-:-:S03]  /*20c20*/  ISETP.LT.AND P0, PT, R217, c[0x0][0x178], !P0 ;  /* 0x00005e00d9007a0c */ /* 0x000fc60004701270 */
[C---:B---3--:R-:W-:Y:S01]  /*20c30*/  IMAD.WIDE R8, R27.reuse, 0x4, R6 ;  /* 0x000000041b087825 */ /* 0x048fe200078e0206 */
[----:B------:R1:W-:Y:S01]  /*20c40*/  @P5 STG.E [R20.64], R75 ;  /* 0x0000004b14005986 */ /* 0x0003e2000c101906 */
[----:B------:R-:W-:Y:S02]  /*20c50*/  IADD3 R25, R27, c[0x0][0x198], RZ ;  /* 0x000066001b197a10 */ /* 0x000fe40007ffe0ff */
[----:B------:R-:W-:Y:S01]  /*20c60*/  ISETP.LT.AND P5, PT, R210, c[0x0][0x178], !P1 ;  /* 0x00005e00d2007a0c */ /* 0x000fe20004fa1270 */
[----:B------:R3:W-:Y:S01]  /*20c70*/  @P4 STG.E [R22.64], R87 ;  /* 0x0000005716004986 */ /* 0x0007e2000c101906 */
[----:B------:R-:W-:-:S03]  /*20c80*/  ISETP.LT.AND P1, PT, R217, c[0x0][0x178], !P1 ;  /* 0x00005e00d9007a0c */ /* 0x000fc60004f21270 */
[----:B------:R3:W-:Y:S01]  /*20c90*/  @P6 STG.E [R8.64], R70 ;  /* 0x0000004608006986 */ /* 0x0007e2000c101906 */
[----:B------:R-:W-:Y:S01]  /*20ca0*/  ISETP.LT.AND P6, PT, R210, c[0x0][0x178], !P3 ;  /* 0x00005e00d2007a0c */ /* 0x000fe20005fc1270 */
[----:B----4-:R-:W-:Y:S01]  /*20cb0*/  IMAD.WIDE R18, R25, 0x4, R6 ;  /* 0x0000000419127825 */ /* 0x010fe200078e0206 */
[----:B------:R-:W-:-:S03]  /*20cc0*/  ISETP.LT.AND P3, PT, R217, c[0x0][0x178], !P3 ;  /* 0x00005e00d9007a0c */ /* 0x000fc60005f61270 */
[C---:B-1----:R-:W-:Y:S01]  /*20cd0*/  IMAD.WIDE R20, R25.reuse, 0x4, R10 ;  /* 0x0000000419147825 */ /* 0x042fe200078e020a */
[----:B------:R-:W-:-:S03]  /*20ce0*/  IADD3 R25, R25, c[0x0][0x198], RZ ;  /* 0x0000660019197a10 */ /* 0x000fc60007ffe0ff */
[----:B------:R-:W-:Y:S01]  /*20cf0*/  IMAD.WIDE R16, R27, 0x4, R10 ;  /* 0x000000041b107825 */ /* 0x000fe200078e020a */
[----:B------:R-:W-:Y:S02]  /*20d00*/  ISETP.GE.AND P4, PT, R28, c[0x0][0x17c], PT ;  /* 0x00005f001c007a0c */ /* 0x000fe40003f86270 */
[----:B------:R-:W4:Y:S01]  /*20d10*/  LDL.LU R28, [R1+0xc1c] ;  /* 0x000c1c00011c7983 */ /* 0x000f220000300800 */
[----:B---3--:R-:W-:-:S03]  /*20d20*/  IMAD.WIDE R22, R25, 0x4, R6 ;  /* 0x0000000419167825 */ /* 0x008fc600078e0206 */
[----:B------:R1:W-:Y:S01]  /*20d30*/  @P0 STG.E [R16.64], R82 ;  /* 0x0000005210000986 */ /* 0x0003e2000c101906 */
[----:B------:R-:W-:-:S03]  /*20d40*/  IMAD.WIDE R8, R25, 0x4, R10 ;  /* 0x0000000419087825 */ /* 0x000fc600078e020a */
[----:B------:R3:W-:Y:S04]  /*20d50*/  @P5 STG.E [R18.64], R71 ;  /* 0x0000004712005986 */ /* 0x0007e8000c101906 */
[----:B------:R1:W-:Y:S04]  /*20d60*/  @P1 STG.E [R20.64], R83 ;  /* 0x0000005314001986 */ /* 0x0003e8000c101906 */
[----:B------:R1:W-:Y:S04]  /*20d70*/  @P6 STG.E [R22.64], R50 ;  /* 0x0000003216006986 */ /* 0x0003e8000c101906 */
[----:B------:R1:W-:Y:S01]  /*20d80*/  @P3 STG.E [R8.64], R54 ;  /* 0x0000003608003986 */ /* 0x0003e2000c101906 */
[----:B------:R-:W-:-:S03]  /*20d90*/  ISETP.GE.AND P0, PT, R26, c[0x0][0x17c], PT ;  /* 0x00005f001a007a0c */ /* 0x000fc60003f06270 */
[----:B------:R-:W4:Y:S01]  /*20da0*/  LDL.LU R26, [R1+0xc18] ;  /* 0x000c1800011a7983 */ /* 0x000f220000300800 */
[----:B------:R-:W-:-:S03]  /*20db0*/  ISETP.GE.AND P1, PT, R24, c[0x0][0x17c], PT ;  /* 0x00005f0018007a0c */ /* 0x000fc60003f26270 */
[----:B------:R-:W4:Y:S01]  /*20dc0*/  LDL.LU R24, [R1+0xc14] ;  /* 0x000c140001187983 */ /* 0x000f220000300800 */
[----:B--2---:R-:W-:-:S03]  /*20dd0*/  ISETP.GE.AND P3, PT, R0, c[0x0][0x17c], PT ;  /* 0x00005f0000007a0c */ /* 0x004fc60003f66270 */
[----:B------:R-:W2:Y:S01]  /*20de0*/  LDL.LU R0, [R1+0xc10] ;  /* 0x000c100001007983 */ /* 0x000ea20000300800 */
[----:B------:R-:W-:Y:S02]  /*20df0*/  IADD3 R27, R25, c[0x0][0x198], RZ ;  /* 0x00006600191b7a10 */ /* 0x000fe40007ffe0ff */
[C---:B------:R-:W-:Y:S02]  /*20e00*/  ISETP.LT.AND P5, PT, R210.reuse, c[0x0][0x178], !P2 ;  /* 0x00005e00d2007a0c */ /* 0x040fe400057a1270 */
[----:B------:R-:W-:Y:S02]  /*20e10*/  ISETP.LT.AND P2, PT, R217, c[0x0][0x178], !P2 ;  /* 0x00005e00d9007a0c */ /* 0x000fe40005741270 */
[----:B------:R-:W-:Y:S01]  /*20e20*/  ISETP.LT.AND P6, PT, R210, c[0x0][0x178], !P4 ;  /* 0x00005e00d2007a0c */ /* 0x000fe200067c1270 */
[----:B-1----:R-:W-:Y:S01]  /*20e30*/  IMAD.WIDE R16, R27, 0x4, R6 ;  /* 0x000000041b107825 */ /* 0x002fe200078e0206 */
[----:B------:R-:W-:-:S03]  /*20e40*/  ISETP.LT.AND P4, PT, R217, c[0x0][0x178], !P4 ;  /* 0x00005e00d9007a0c */ /* 0x000fc60006781270 */
[C---:B---3--:R-:W-:Y:S01]  /*20e50*/  IMAD.WIDE R18, R27.reuse, 0x4, R10 ;  /* 0x000000041b127825 */ /* 0x048fe200078e020a */
[----:B------:R-:W-:-:S05]  /*20e60*/  IADD3 R27, R27, c[0x0][0x198], RZ ;  /* 0x000066001b1b7a10 */ /* 0x000fca0007ffe0ff */
[C---:B------:R-:W-:Y:S01]  /*20e70*/  IMAD.WIDE R20, R27.reuse, 0x4, R6 ;  /* 0x000000041b147825 */ /* 0x040fe200078e0206 */
[----:B------:R1:W-:Y:S03]  /*20e80*/  @P5 STG.E [R16.64], R51 ;  /* 0x0000003310005986 */ /* 0x0003e6000c101906 */
[----:B------:R-:W-:Y:S01]  /*20e90*/  IMAD.WIDE R22, R27, 0x4, R10 ;  /* 0x000000041b167825 */ /* 0x000fe200078e020a */
[----:B------:R3:W-:Y:S01]  /*20ea0*/  @P2 STG.E [R18.64], R55 ;  /* 0x0000003712002986 */ /* 0x0007e2000c101906 */
[----:B------:R-:W-:Y:S02]  /*20eb0*/  ISETP.LT.AND P2, PT, R210, c[0x0][0x178], !P0 ;  /* 0x00005e00d2007a0c */ /* 0x000fe40004741270 */
[----:B------:R-:W-:Y:S01]  /*20ec0*/  ISETP.LT.AND P0, PT, R217, c[0x0][0x178], !P0 ;  /* 0x00005e00d9007a0c */ /* 0x000fe20004701270 */
[----:B------:R1:W-:Y:S01]  /*20ed0*/  @P6 STG.E [R20.64], R108 ;  /* 0x0000006c14006986 */ /* 0x0003e2000c101906 */
[----:B------:R-:W-:-:S03]  /*20ee0*/  IADD3 R27, R27, c[0x0][0x198], RZ ;  /* 0x000066001b1b7a10 */ /* 0x000fc60007ffe0ff */
[----:B------:R2:W-:Y:S01]  /*20ef0*/  @P4 STG.E [R22.64], R112 ;  /* 0x0000007016004986 */ /* 0x0005e2000c101906 */
[----:B------:R-:W-:Y:S02]  /*20f00*/  ISETP.LT.AND P4, PT, R210, c[0x0][0x178], !P1 ;  /* 0x00005e00d2007a0c */ /* 0x000fe40004f81270 */
[----:B------:R-:W-:Y:S02]  /*20f10*/  ISETP.LT.AND P1, PT, R217, c[0x0][0x178], !P1 ;  /* 0x00005e00d9007a0c */ /* 0x000fe40004f21270 */
[C---:B------:R-:W-:Y:S01]  /*20f20*/  IADD3 R25, R27.reuse, c[0x0][0x198], RZ ;  /* 0x000066001b197a10 */ /* 0x040fe20007ffe0ff */
[----:B------:R-:W-:Y:S01]  /*20f30*/  IMAD.WIDE R8, R27, 0x4, R6 ;  /* 0x000000041b087825 */ /* 0x000fe200078e0206 */
[----:B----4-:R-:W-:-:S03]  /*20f40*/  ISETP.GE.AND P5, PT, R28, c[0x0][0x17c], PT ;  /* 0x00005f001c007a0c */ /* 0x010fc60003fa6270 */
[----:B-1----:R-:W-:Y:S01]  /*20f50*/  IMAD.WIDE R16, R27, 0x4, R10 ;  /* 0x000000041b107825 */ /* 0x002fe200078e020a */
[----:B------:R-:W4:Y:S03]  /*20f60*/  LDL.LU R28, [R1+0xc0c] ;  /* 0x000c0c00011c7983 */ /* 0x000f260000300800 */
[C---:B---3--:R-:W-:Y:S01]  /*20f70*/  IMAD.WIDE R18, R25.reuse, 0x4, R6 ;  /* 0x0000000419127825 */ /* 0x048fe200078e0206 */
[----:B------:R1:W-:Y:S03]  /*20f80*/  @P2 STG.E [R8.64], R109 ;  /* 0x0000006d08002986 */ /* 0x0003e6000c101906 */
[----:B------:R-:W-:Y:S01]  /*20f90*/  IMAD.WIDE R20, R25, 0x4, R10 ;  /* 0x0000000419147825 */ /* 0x000fe200078e020a */
        /* <DEDUP_REMOVED lines=9> */
[C---:B------:R-:W-:Y:S02]  /*21030*/  ISETP.LT.AND P2, PT, R210.reuse, c[0x0][0x178], !P3 ;  /* 0x00005e00d2007a0c */ /* 0x040fe40005f41270 */
[----:B------:R-:W-:Y:S02]  /*21040*/  IADD3 R25, R25, c[0x0][0x198], RZ ;  /* 0x0000660019197a10 */ /* 0x000fe40007ffe0ff */
[----:B------:R-:W-:Y:S02]  /*21050*/  ISETP.LT.AND P3, PT, R217, c[0x0][0x178], !P3 ;  /* 0x00005e00d9007a0c */ /* 0x000fe40005f61270 */
[----:B------:R-:W-:Y:S02]  /*21060*/  ISETP.LT.AND P4, PT, R210, c[0x0][0x178], !P5 ;  /* 0x00005e00d2007a0c */ /* 0x000fe40006f81270 */
[C---:B------:R-:W-:Y:S01]  /*21070*/  IADD3 R27, R25.reuse, c[0x0][0x198], RZ ;  /* 0x00006600191b7a10 */ /* 0x040fe20007ffe0ff */
[----:B------:R-:W-:-:S04]  /*21080*/  IMAD.WIDE R22, R25, 0x4, R6 ;  /* 0x0000000419167825 */ /* 0x000fc800078e0206 */
[----:B-1----:R-:W-:Y:S01]  /*21090*/  IMAD.WIDE R8, R25, 0x4, R10 ;  /* 0x0000000419087825 */ /* 0x002fe200078e020a */
[----:B------:R-:W-:-:S03]  /*210a0*/  ISETP.LT.AND P5, PT, R217, c[0x0][0x178], !P5 ;  /* 0x00005e00d9007a0c */ /* 0x000fc60006fa1270 */
[C---:B---3--:R-:W-:Y:S01]  /*210b0*/  IMAD.WIDE R16, R27.reuse, 0x4, R6 ;  /* 0x000000041b107825 */ /* 0x048fe200078e0206 */
[----:B------:R1:W-:Y:S01]  /*210c0*/  @P2 STG.E [R22.64], R105 ;  /* 0x0000006916002986 */ /* 0x0003e2000c101906 */
[----:B------:R-:W-:Y:S02]  /*210d0*/  ISETP.LT.AND P2, PT, R210, c[0x0][0x178], !P6 ;  /* 0x00005e00d2007a0c */ /* 0x000fe40007741270 */
[C---:B------:R-:W-:Y:S01]  /*210e0*/  IMAD.WIDE R18, R27.reuse, 0x4, R10 ;  /* 0x000000041b127825 */ /* 0x040fe200078e020a */
[----:B------:R-:W-:Y:S01]  /*210f0*/  IADD3 R27, R27, c[0x0][0x198], RZ ;  /* 0x000066001b1b7a10 */ /* 0x000fe20007ffe0ff */
[----:B------:R3:W-:Y:S01]  /*21100*/  @P3 STG.E [R8.64], R97 ;  /* 0x0000006108003986 */ /* 0x0007e2000c101906 */
[----:B------:R-:W-:-:S03]  /*21110*/  ISETP.LT.AND P6, PT, R217, c[0x0][0x178], !P6 ;  /* 0x00005e00d9007a0c */ /* 0x000fc600077c1270 */
[----:B------:R3:W-:Y:S01]  /*21120*/  @P4 STG.E [R16.64], R100 ;  /* 0x0000006410004986 */ /* 0x0007e2000c101906 */
[----:B------:R-:W-:Y:S01]  /*21130*/  ISETP.LT.AND P4, PT, R210, c[0x0][0x178], !P0 ;  /* 0x00005e00d2007a0c */ /* 0x000fe20004781270 */
[----:B------:R-:W-:Y:S01]  /*21140*/  IMAD.WIDE R20, R27, 0x4, R6 ;  /* 0x000000041b147825 */ /* 0x000fe200078e0206 */
[----:B------:R-:W-:-:S03]  /*21150*/  ISETP.LT.AND P0, PT, R217, c[0x0][0x178], !P0 ;  /* 0x00005e00d9007a0c */ /* 0x000fc60004701270 */
[C---:B-1----:R-:W-:Y:S01]  /*21160*/  IMAD.WIDE R22, R27.reuse, 0x4, R10 ;  /* 0x000000041b167825 */ /* 0x042fe200078e020a */
[----:B------:R-:W-:Y:S01]  /*21170*/  IADD3 R27, R27, c[0x0][0x198], RZ ;  /* 0x000066001b1b7a10 */ /* 0x000fe20007ffe0ff */
[----:B------:R1:W-:Y:S01]  /*21180*/  @P5 STG.E [R18.64], R92 ;  /* 0x0000005c12005986 */ /* 0x0003e2000c101906 */
[----:B----4-:R-:W-:-:S03]  /*21190*/  ISETP.GE.AND P3, PT, R28, c[0x0][0x17c], PT ;  /* 0x00005f001c007a0c */ /* 0x010fc60003f66270 */
[C---:B---3--:R-:W-:Y:S01]  /*211a0*/  IMAD.WIDE R8, R27.reuse, 0x4, R6 ;  /* 0x000000041b087825 */ /* 0x048fe200078e0206 */
[----:B------:R-:W3:Y:S03]  /*211b0*/  LDL.LU R28, [R1+0xbf0] ;  /* 0x000bf000011c7983 */ /* 0x000ee60000300800 */
[----:B------:R-:W-:Y:S01]  /*211c0*/  IMAD.WIDE R16, R27, 0x4, R10 ;  /* 0x000000041b107825 */ /* 0x000fe200078e020a */
[----:B------:R4:W-:Y:S04]  /*211d0*/  @P2 STG.E [R20.64], R101 ;  /* 0x0000006514002986 */ /* 0x0009e8000c101906 */
[----:B------:R1:W-:Y:S04]  /*211e0*/  @P6 STG.E [R22.64], R93 ;  /* 0x0000005d16006986 */ /* 0x0003e8000c101906 */
[----:B------:R-:W-:Y:S04]  /*211f0*/  @P4 STG.E [R8.64], R56 ;  /* 0x0000003808004986 */ /* 0x000fe8000c101906 */
[----:B------:R1:W-:Y:S01]  /*21200*/  @P0 STG.E [R16.64], R60 ;  /* 0x0000003c10000986 */ /* 0x0003e2000c101906 */
[----:B------:R-:W-:-:S03]  /*21210*/  ISETP.GE.AND P5, PT, R26, c[0x0][0x17c], PT ;  /* 0x00005f001a007a0c */ /* 0x000fc60003fa6270 */
[----:B------:R-:W3:Y:S01]  /*21220*/  LDL.LU R26, [R1+0xbec] ;  /* 0x000bec00011a7983 */ /* 0x000ee20000300800 */
[----:B------:R-:W-:-:S03]  /*21230*/  ISETP.GE.AND P6, PT, R24, c[0x0][0x17c], PT ;  /* 0x00005f0018007a0c */ /* 0x000fc60003fc6270 */
[----:B------:R-:W3:Y:S01]  /*21240*/  LDL.LU R24, [R1+0xbe8] ;  /* 0x000be80001187983 */ /* 0x000ee20000300800 */
[----:B--2---:R-:W-:-:S03]  /*21250*/  ISETP.GE.AND P0, PT, R0, c[0x0][0x17c], PT ;  /* 0x00005f0000007a0c */ /* 0x004fc60003f06270 */
[----:B------:R-:W2:Y:S01]  /*21260*/  LDL.LU R0, [R1+0xbe4] ;  /* 0x000be40001007983 */ /* 0x000ea20000300800 */
[----:B------:R-:W-:Y:S02]  /*21270*/  IADD3 R25, R27, c[0x0][0x198], RZ ;  /* 0x000066001b197a10 */ /* 0x000fe40007ffe0ff */
[C---:B------:R-:W-:Y:S02]  /*21280*/  ISETP.LT.AND P2, PT, R210.reuse, c[0x0][0x178], !P1 ;  /* 0x00005e00d2007a0c */ /* 0x040fe40004f41270 */
[----:B------:R-:W-:Y:S02]  /*21290*/  ISETP.LT.AND P1, PT, R217, c[0x0][0x178], !P1 ;  /* 0x00005e00d9007a0c */ /* 0x000fe40004f21270 */
[----:B------:R-:W-:Y:S01]  /*212a0*/  ISETP.LT.AND P4, PT, R210, c[0x0][0x178], !P3 ;  /* 0x00005e00d2007a0c */ /* 0x000fe20005f81270 */
[----:B-1----:R-:W-:-:S04]  /*212b0*/  IMAD.WIDE R18, R25, 0x4, R6 ;  /* 0x0000000419127825 */ /* 0x002fc800078e0206 */
[C---:B----4-:R-:W-:Y:S01]  /*212c0*/  IMAD.WIDE R20, R25.reuse, 0x4, R10 ;  /* 0x0000000419147825 */ /* 0x050fe200078e020a */
[----:B------:R-:W-:Y:S02]  /*212d0*/  IADD3 R25, R25, c[0x0][0x198], RZ ;  /* 0x0000660019197a10 */ /* 0x000fe40007ffe0ff */
[----:B------:R-:W-:-:S03]  /*212e0*/  ISETP.LT.AND P3, PT, R217, c[0x0][0x178], !P3 ;  /* 0x00005e00d9007a0c */ /* 0x000fc60005f61270 */
[C---:B------:R-:W-:Y:S01]  /*212f0*/  IMAD.WIDE R22, R25.reuse, 0x4, R6 ;  /* 0x0000000419167825 */ /* 0x040fe200078e0206 */
[----:B------:R1:W-:Y:S01]  /*21300*/  @P2 STG.E [R18.64], R57 ;  /* 0x0000003912002986 */ /* 0x0003e2000c101906 */
[----:B------:R-:W-:Y:S02]  /*21310*/  IADD3 R27, R25, c[0x0][0x198], RZ ;  /* 0x00006600191b7a10 */ /* 0x000fe40007ffe0ff */
[----:B------:R-:W-:Y:S01]  /*21320*/  ISETP.LT.AND P2, PT, R210, c[0x0][0x178], !P5 ;  /* 0x00005e00d2007a0c */ /* 0x000fe20006f41270 */
[----:B------:R4:W-:Y:S01]  /*21330*/  @P1 STG.E [R20.64], R61 ;  /* 0x0000003d14001986 */ /* 0x0009e2000c101906 */
[----:B------:R-:W-:-:S03]  /*21340*/  ISETP.LT.AND P5, PT, R217, c[0x0][0x178], !P5 ;  /* 0x00005e00d9007a0c */ /* 0x000fc60006fa1270 */
[----:B------:R3:W-:Y:S01]  /*21350*/  @P4 STG.E [R22.64], R110 ;  /* 0x0000006e16004986 */ /* 0x0007e2000c101906 */
[----:B------:R-:W-:Y:S01]  /*21360*/  ISETP.LT.AND P4, PT, R210, c[0x0][0x178], !P6 ;  /* 0x00005e00d2007a0c */ /* 0x000fe20007781270 */
[----:B------:R-:W-:-:S04]  /*21370*/  IMAD.WIDE R16, R27, 0x4, R6 ;  /* 0x000000041b107825 */ /* 0x000fc800078e0206 */
[C---:B-1----:R-:W-:Y:S01]  /*21380*/  IMAD.WIDE R18, R27.reuse, 0x4, R10 ;  /* 0x000000041b127825 */ /* 0x042fe200078e020a */
[----:B------:R-:W-:-:S03]  /*21390*/  IADD3 R27, R27, c[0x0][0x198], RZ ;  /* 0x000066001b1b7a10 */ /* 0x000fc60007ffe0ff */
[----:B------:R-:W-:Y:S01]  /*213a0*/  IMAD.WIDE R8, R25, 0x4, R10 ;  /* 0x0000000419087825 */ /* 0x000fe200078e020a */
[----:B---3--:R-:W-:-:S03]  /*213b0*/  ISETP.GE.AND P1, PT, R28, c[0x0][0x17c], PT ;  /* 0x00005f001c007a0c */ /* 0x008fc60003f26270 */
[----:B----4-:R-:W-:Y:S01]  /*213c0*/  IMAD.WIDE R20, R27, 0x4, R6 ;  /* 0x000000041b147825 */ /* 0x010fe200078e0206 */
[----:B------:R-:W3:Y:S04]  /*213d0*/  LDL.LU R28, [R1+0xbe0] ;  /* 0x000be000011c7983 */ /* 0x000ee80000300800 */
[----:B------:R1:W-:Y:S04]  /*213e0*/  @P3 STG.E [R8.64], R114 ;  /* 0x0000007208003986 */ /* 0x0003e8000c101906 */
[----:B------:R-:W-:Y:S04]  /*213f0*/  @P2 STG.E [R16.64], R111 ;  /* 0x0000006f10002986 */ /* 0x000fe8000c101906 */
[----:B------:R-:W-:Y:S04]  /*21400*/  @P5 STG.E [R18.64], R115 ;  /* 0x0000007312005986 */ /* 0x000fe8000c101906 */
[----:B------:R-:W4:Y:S04]  /*21410*/  LDL.LU R32, [R1+0xbdc] ;  /* 0x000bdc0001207983 */ /* 0x000f280000300800 */
[----:B------:R1:W-:Y:S04]  /*21420*/  @P4 STG.E [R20.64], R106 ;  /* 0x0000006a14004986 */ /* 0x0003e8000c101906 */
[----:B------:R-:W4:Y:S01]  /*21430*/  LDL.LU R30, [R1+0xbd8] ;  /* 0x000bd800011e7983 */ /* 0x000f220000300800 */
[----:B------:R-:W-:Y:S01]  /*21440*/  ISETP.LT.AND P6, PT, R217, c[0x0][0x178], !P6 ;  /* 0x00005e00d9007a0c */ /* 0x000fe200077c1270 */
[----:B------:R-:W-:Y:S01]  /*21450*/  IMAD.WIDE R22, R27, 0x4, R10 ;  /* 0x000000041b167825 */ /* 0x000fe200078e020a */
[----:B------:R-:W-:Y:S01]  /*21460*/  ISETP.LT.AND P2, PT, R210, c[0x0][0x178], !P0 ;  /* 0x00005e00d2007a0c */ /* 0x000fe20004741270 */
[----:B------:R1:W1:Y:S01]  /*21470*/  LDS.128 R16, [R2] ;  /* 0x0000000002107984 */ /* 0x0002620000000c00 */
[----:B--2---:R-:W-:-:S03]  /*21480*/  ISETP.GE.AND P4, PT, R0, c[0x0][0x17c], PT ;  /* 0x00005f0000007a0c */ /* 0x004fc60003f86270 */
[----:B------:R-:W2:Y:S01]  /*21490*/  LDL.LU R0, [R1+0xbd4] ;  /* 0x000bd40001007983 */ /* 0x000ea20000300800 */
[----:B------:R-:W-:Y:S02]  /*214a0*/  IADD3 R27, R27, c[0x0][0x198], RZ ;  /* 0x000066001b1b7a10 */ /* 0x000fe40007ffe0ff */
[----:B------:R-:W-:-:S03]  /*214b0*/  ISETP.LT.AND P0, PT, R217, c[0x0][0x178], !P0 ;  /* 0x00005e00d9007a0c */ /* 0x000fc60004701270 */
[----:B------:R1:W-:Y:S01]  /*214c0*/  @P6 STG.E [R22.64], R98 ;  /* 0x0000006216006986 */ /* 0x0003e2000c101906 */
[----:B------:R-:W-:Y:S01]  /*214d0*/  ISETP.LT.AND P6, PT, R210, c[0x0][0x178], !P1 ;  /* 0x00005e00d2007a0c */ /* 0x000fe20004fc1270 */
[C---:B-1----:R-:W-:Y:S01]  /*214e0*/  IMAD.WIDE R8, R27.reuse, 0x4, R6 ;  /* 0x000000041b087825 */ /* 0x042fe200078e0206 */
[----:B------:R-:W-:Y:S01]  /*214f0*/  ISETP.GE.AND P5, PT, R24, c[0x0][0x17c], PT ;  /* 0x00005f0018007a0c */ /* 0x000fe20003fa6270 */
[----:B------:R-:W4:Y:S02]  /*21500*/  LDL.LU R34, [R1+0xbd0] ;  /* 0x000bd00001227983 */ /* 0x000f240000300800 */
[C---:B------:R-:W-:Y:S01]  /*21510*/  IMAD.WIDE R24, R27.reuse, 0x4, R10 ;  /* 0x000000041b187825 */ /* 0x040fe200078e020a */
[----:B------:R-:W-:Y:S02]  /*21520*/  IADD3 R27, R27, c[0x0][0x198], RZ ;  /* 0x000066001b1b7a10 */ /* 0x000fe40007ffe0ff */
[----:B------:R-:W-:Y:S01]  /*21530*/  ISETP.GE.AND P3, PT, R26, c[0x0][0x17c], PT ;  /* 0x00005f001a007a0c */ /* 0x000fe20003f66270 */
[----:B------:R1:W-:Y:S02]  /*21540*/  @P2 STG.E [R8.64], R107 ;  /* 0x0000006b08002986 */ /* 0x0003e4000c101906 */
[----:B------:R-:W-:Y:S01]  /*21550*/  IMAD.WIDE R20, R27, 0x4, R6 ;  /* 0x000000041b147825 */ /* 0x000fe200078e0206 */
[----:B------:R-:W-:Y:S01]  /*21560*/  ISETP.LT.AND P1, PT, R217, c[0x0][0x178], !P1 ;  /* 0x00005e00d9007a0c */ /* 0x000fe20004f21270 */
[----:B------:R-:W-:Y:S01]  /*21570*/  @P0 STG.E [R24.64], R99 ;  /* 0x0000006318000986 */ /* 0x000fe2000c101906 */
[----:B------:R-:W-:-:S02]  /*21580*/  ISETP.LT.AND P2, PT, R210, c[0x0][0x178], !P3 ;  /* 0x00005e00d2007a0c */ /* 0x000fc40005f41270 */
[----:B------:R-:W-:Y:S01]  /*21590*/  IADD3 R29, R27, c[0x0][0x198], RZ ;  /* 0x000066001b1d7a10 */ /* 0x000fe20007ffe0ff */
[----:B------:R1:W-:Y:S01]  /*215a0*/  @P6 STG.E [R20.64], R102 ;  /* 0x0000006614006986 */ /* 0x0003e2000c101906 */
[----:B------:R-:W-:Y:S02]  /*215b0*/  ISETP.LT.AND P3, PT, R217, c[0x0][0x178], !P3 ;  /* 0x00005e00d9007a0c */ /* 0x000fe40005f61270 */
[----:B------:R-:W-:Y:S01]  /*215c0*/  ISETP.LT.AND P6, PT, R210, c[0x0][0x178], !P5 ;  /* 0x00005e00d2007a0c */ /* 0x000fe20006fc1270 */
[----:B------:R-:W4:Y:S01]  /*215d0*/  LDL.LU R2, [R1+0xbcc] ;  /* 0x000bcc0001027983 */ /* 0x000f220000300800 */
[----:B------:R-:W-:Y:S01]  /*215e0*/  IADD3 R31, R29, c[0x0][0x198], RZ ;  /* 0x000066001d1f7a10 */ /* 0x000fe20007ffe0ff */
[----:B------:R-:W-:-:S04]  /*215f0*/  IMAD.WIDE R22, R27, 0x4, R10 ;  /* 0x000000041b167825 */ /* 0x000fc800078e020a */
[C---:B------:R-:W-:Y:S01]  /*21600*/  IMAD.WIDE R26, R29.reuse, 0x4, R6 ;  /* 0x000000041d1a7825 */ /* 0x040fe200078e0206 */
[----:B------:R-:W-:Y:S03]  /*21610*/  @P1 STG.E [R22.64], R94 ;  /* 0x0000005e16001986 */ /* 0x000fe6000c101906 */
[----:B-1----:R-:W-:Y:S01]  /*21620*/  IMAD.WIDE R8, R29, 0x4, R10 ;  /* 0x000000041d087825 */ /* 0x002fe200078e020a */
[----:B---3--:R-:W-:-:S03]  /*21630*/  ISETP.GE.AND P0, PT, R28, c[0x0][0x17c], PT ;  /* 0x00005f001c007a0c */ /* 0x008fc60003f06270 */
[----:B------:R-:W-:Y:S01]  /*21640*/  IMAD.WIDE R28, R31, 0x4, R6 ;  /* 0x000000041f1c7825 */ /* 0x000fe200078e0206 */
[----:B------:R-:W-:Y:S01]  /*21650*/  @P2 STG.E [R26.64], R103 ;  /* 0x000000671a002986 */ /* 0x000fe2000c101906 */
[----:B------:R-:W-:-:S03]  /*21660*/  ISETP.LT.AND P2, PT, R210, c[0x0][0x178], !P4 ;  /* 0x00005e00d2007a0c */ /* 0x000fc60006741270 */
[----:B------:R1:W-:Y:S04]  /*21670*/  @P3 STG.E [R8.64], R95 ;  /* 0x0000005f08003986 */ /* 0x0003e8000c101906 */
[----:B------:R3:W-:Y:S01]  /*21680*/  @P6 STG.E [R28.64], R58 ;  /* 0x0000003a1c006986 */ /* 0x0007e2000c101906 */
[C---:B------:R-:W-:Y:S02]  /*21690*/  ISETP.LT.AND P6, PT, R217.reuse, c[0x0][0x178], !P4 ;  /* 0x00005e00d9007a0c */ /* 0x040fe400067c1270 */
[----:B------:R-:W-:Y:S01]  /*216a0*/  ISETP.LT.AND P5, PT, R217, c[0x0][0x178], !P5 ;  /* 0x00005e00d9007a0c */ /* 0x000fe20006fa1270 */
[----:B------:R-:W1:Y:S01]  /*216b0*/  LDS.128 R24, [R4] ;  /* 0x0000000004187984 */ /* 0x000e620000000c00 */
[----:B--2---:R-:W-:-:S03]  /*216c0*/  ISETP.GE.AND P4, PT, R0, c[0x0][0x17c], PT ;  /* 0x00005f0000007a0c */ /* 0x004fc60003f86270 */
[----:B------:R-:W2:Y:S01]  /*216d0*/  LDL.LU R0, [R1+0xbc8] ;  /* 0x000bc80001007983 */ /* 0x000ea20000300800 */
[C---:B------:R-:W-:Y:S02]  /*216e0*/  IADD3 R21, R31.reuse, c[0x0][0x198], RZ ;  /* 0x000066001f157a10 */ /* 0x040fe40007ffe0ff */
[----:B----4-:R-:W-:Y:S01]  /*216f0*/  ISETP.GE.AND P3, PT, R30, c[0x0][0x17c], PT ;  /* 0x00005f001e007a0c */ /* 0x010fe20003f66270 */
[----:B------:R-:W-:Y:S01]  /*21700*/  IMAD.WIDE R30, R31, 0x4, R10 ;  /* 0x000000041f1e7825 */ /* 0x000fe200078e020a */
[----:B------:R-:W-:Y:S01]  /*21710*/  ISETP.GE.AND P1, PT, R32, c[0x0][0x17c], PT ;  /* 0x00005f0020007a0c */ /* 0x000fe20003f26270 */
[----:B------:R-:W4:Y:S04]  /*21720*/  LDL.LU R40, [R1+0xbc4] ;  /* 0x000bc40001287983 */ /* 0x000f280000300800 */
[----:B------:R-:W-:Y:S01]  /*21730*/  @P5 STG.E [R30.64], R62 ;  /* 0x0000003e1e005986 */ /* 0x000fe2000c101906 */
[----:B------:R-:W-:-:S02]  /*21740*/  ISETP.LT.AND P5, PT, R210, c[0x0][0x178], !P0 ;  /* 0x00005e00d2007a0c */ /* 0x000fc400047a1270 */
[----:B------:R-:W-:Y:S01]  /*21750*/  ISETP.LT.AND P0, PT, R217, c[0x0][0x178], !P0 ;  /* 0x00005e00d9007a0c */ /* 0x000fe20004701270 */
[C---:B------:R-:W-:Y:S01]  /*21760*/  IMAD.WIDE R32, R21.reuse, 0x4, R6 ;  /* 0x0000000415207825 */ /* 0x040fe200078e0206 */
[----:B------:R-:W-:-:S03]  /*21770*/  IADD3 R35, R21, c[0x0][0x198], RZ ;  /* 0x0000660015237a10 */ /* 0x000fc60007ffe0ff */
[----:B-1----:R-:W-:Y:S01]  /*21780*/  IMAD.WIDE R8, R21, 0x4, R10 ;  /* 0x0000000415087825 */ /* 0x002fe200078e020a */
[----:B------:R1:W-:Y:S03]  /*21790*/  @P2 STG.E [R32.64], R59 ;  /* 0x0000003b20002986 */ /* 0x0003e6000c101906 */
[----:B---3--:R-:W-:Y:S01]  /*217a0*/  IMAD.WIDE R28, R35, 0x4, R6 ;  /* 0x00000004231c7825 */ /* 0x008fe200078e0206 */
[----:B------:R-:W-:Y:S01]  /*217b0*/  @P6 STG.E [R8.64], R63 ;  /* 0x0000003f08006986 */ /* 0x000fe2000c101906 */
[----:B------:R-:W-:-:S03]  /*217c0*/  ISETP.LT.AND P2, PT, R210, c[0x0][0x178], !P1 ;  /* 0x00005e00d2007a0c */ /* 0x000fc60004f41270 */
[----:B------:R-:W-:Y:S01]  /*217d0*/  @P5 STG.E [R28.64], R12 ;  /* 0x0000000c1c005986 */ /* 0x000fe2000c101906 */
[----:B-1----:R-:W-:Y:S01]  /*217e0*/  IMAD.WIDE R32, R35, 0x4, R10 ;  /* 0x0000000423207825 */ /* 0x002fe200078e020a */
[----:B------:R-:W-:Y:S02]  /*217f0*/  ISETP.LT.AND P1, PT, R217, c[0x0][0x178], !P1 ;  /* 0x00005e00d9007a0c */ /* 0x000fe40004f21270 */
[----:B------:R-:W1:Y:S01]  /*21800*/  LDS.128 R20, [R5] ;  /* 0x0000000005147984 */ /* 0x000e620000000c00 */
[----:B------:R-:W-:-:S03]  /*21810*/  IADD3 R31, R35, c[0x0][0x198], RZ ;  /* 0x00006600231f7a10 */ /* 0x000fc60007ffe0ff */
[----:B------:R3:W-:Y:S01]  /*21820*/  @P0 STG.E [R32.64], R16 ;  /* 0x0000001020000986 */ /* 0x0007e2000c101906 */
[----:B------:R-:W-:Y:S02]  /*21830*/  ISETP.LT.AND P5, PT, R210, c[0x0][0x178], !P3 ;  /* 0x00005e00d2007a0c */ /* 0x000fe40005fa1270 */
[C---:B------:R-:W-:Y:S01]  /*21840*/  IADD3 R39, R31.reuse, c[0x0][0x198], RZ ;  /* 0x000066001f277a10 */ /* 0x040fe20007ffe0ff */
[----:B---3--:R-:W3:Y:S01]  /*21850*/  LDL.LU R32, [R1+0xbc0] ;  /* 0x000bc00001207983 */ /* 0x008ee20000300800 */
[----:B------:R-:W-:Y:S01]  /*21860*/  ISETP.GE.AND P6, PT, R34, c[0x0][0x17c], PT ;  /* 0x00005f0022007a0c */ /* 0x000fe20003fc6270 */
[C---:B------:R-:W-:Y:S02]  /*21870*/  IMAD.WIDE R34, R31.reuse, 0x4, R6 ;  /* 0x000000041f227825 */ /* 0x040fe400078e0206 */
[----:B------:R-:W4:Y:S02]  /*21880*/  LDL.LU R38, [R1+0xbbc] ;  /* 0x000bbc0001267983 */ /* 0x000f240000300800 */
[----:B------:R-:W-:-:S04]  /*21890*/  IMAD.WIDE R36, R31, 0x4, R10 ;  /* 0x000000041f247825 */ /* 0x000fc800078e020a */
[----:B------:R-:W-:Y:S01]  /*218a0*/  IMAD.WIDE R4, R39, 0x4, R6 ;  /* 0x0000000427047825 */ /* 0x000fe200078e0206 */
[----:B------:R1:W-:Y:S04]  /*218b0*/  @P2 STG.E [R34.64], R13 ;  /* 0x0000000d22002986 */ /* 0x0003e8000c101906 */
[----:B------:R1:W-:Y:S04]  /*218c0*/  @P1 STG.E [R36.64], R17 ;  /* 0x0000001124001986 */ /* 0x0003e8000c101906 */
[----:B------:R-:W-:Y:S01]  /*218d0*/  @P5 STG.E [R4.64], R64 ;  /* 0x0000004004005986 */ /* 0x000fe2000c101906 */
[----:B------:R-:W-:-:S02]  /*218e0*/  ISETP.LT.AND P3, PT, R217, c[0x0][0x178], !P3 ;  /* 0x00005e00d9007a0c */ /* 0x000fc40005f61270 */
[C---:B------:R-:W-:Y:S01]  /*218f0*/  IADD3 R41, R39.reuse, c[0x0][0x198], RZ ;  /* 0x0000660027297a10 */ /* 0x040fe20007ffe0ff */
[----:B------:R-:W-:Y:S01]  /*21900*/  IMAD.WIDE R8, R39, 0x4, R10 ;  /* 0x0000000427087825 */ /* 0x000fe200078e020a */
[----:B------:R-:W-:Y:S01]  /*21910*/  ISETP.GE.AND P0, PT, R2, c[0x0][0x17c], PT ;  /* 0x00005f0002007a0c */ /* 0x000fe20003f06270 */
[----:B------:R1:W1:Y:S01]  /*21920*/  LDS.128 R28, [R3] ;  /* 0x00000000031c7984 */ /* 0x0002620000000c00 */
[----:B--2---:R-:W-:-:S03]  /*21930*/  ISETP.GE.AND P5, PT, R0, c[0x0][0x17c], PT ;  /* 0x00005f0000007a0c */ /* 0x004fc60003fa6270 */
[----:B------:R-:W2:Y:S01]  /*21940*/  LDL.LU R0, [R1+0xbb8] ;  /* 0x000bb80001007983 */ /* 0x000ea20000300800 */
[C---:B------:R-:W-:Y:S02]  /*21950*/  ISETP.LT.AND P1, PT, R210.reuse, c[0x0][0x178], !P4 ;  /* 0x00005e00d2007a0c */ /* 0x040fe40006721270 */
[----:B------:R-:W-:Y:S02]  /*21960*/  ISETP.LT.AND P4, PT, R217, c[0x0][0x178], !P4 ;  /* 0x00005e00d9007a0c */ /* 0x000fe40006781270 */
[----:B------:R-:W-:Y:S02]  /*21970*/  ISETP.LT.AND P2, PT, R210, c[0x0][0x178], !P6 ;  /* 0x00005e00d2007a0c */ /* 0x000fe40007741270 */
[C---:B------:R-:W-:Y:S01]  /*21980*/  IADD3 R33, R41.reuse, c[0x0][0x198], RZ ;  /* 0x0000660029217a10 */ /* 0x040fe20007ffe0ff */
[C---:B-1----:R-:W-:Y:S01]  /*21990*/  IMAD.WIDE R12, R41.reuse, 0x4, R6 ;  /* 0x00000004290c7825 */ /* 0x042fe200078e0206 */
[----:B------:R1:W-:Y:S03]  /*219a0*/  @P3 STG.E [R8.64], R24 ;  /* 0x0000001808003986 */ /* 0x0003e6000c101906 */
[----:B------:R-:W-:Y:S01]  /*219b0*/  IMAD.WIDE R16, R41, 0x4, R10 ;  /* 0x0000000429107825 */ /* 0x000fe200078e020a */
[----:B------:R-:W4:Y:S03]  /*219c0*/  LDL.LU R34, [R1+0xbb4] ;  /* 0x000bb40001227983 */ /* 0x000f260000300800 */
[----:B------:R-:W-:Y:S01]  /*219d0*/  IMAD.WIDE R2, R33, 0x4, R6 ;  /* 0x0000000421027825 */ /* 0x000fe200078e0206 */
[----:B------:R-:W-:Y:S01]  /*219e0*/  @P1 STG.E [R12.64], R65 ;  /* 0x000000410c001986 */ /* 0x000fe2000c101906 */
[----:B------:R-:W-:-:S03]  /*219f0*/  ISETP.LT.AND P1, PT, R217, c[0x0][0x178], !P0 ;  /* 0x00005e00d9007a0c */ /* 0x000fc60004721270 */
[----:B------:R-:W-:Y:S04]  /*21a00*/  @P4 STG.E [R16.64], R25 ;  /* 0x0000001910004986 */ /* 0x000fe8000c101906 */
[----:B------:R3:W-:Y:S01]  /*21a10*/  @P2 STG.E [R2.64], R116 ;  /* 0x0000007402002986 */ /* 0x0007e2000c101906 */
[----:B------:R-:W-:Y:S02]  /*21a20*/  ISETP.LT.AND P2, PT, R210, c[0x0][0x178], !P0 ;  /* 0x00005e00d2007a0c */ /* 0x000fe40004741270 */
[----:B------:R-:W-:Y:S01]  /*21a30*/  ISETP.LT.AND P6, PT, R217, c[0x0][0x178], !P6 ;  /* 0x00005e00d9007a0c */ /* 0x000fe200077c1270 */
[C---:B------:R-:W-:Y:S01]  /*21a40*/  IMAD.WIDE R4, R33.reuse, 0x4, R10 ;  /* 0x0000000421047825 */ /* 0x040fe200078e020a */
[----:B------:R-:W-:-:S05]  /*21a50*/  IADD3 R33, R33, c[0x0][0x198], RZ ;  /* 0x0000660021217a10 */ /* 0x000fca0007ffe0ff */
[C---:B-1----:R-:W-:Y:S01]  /*21a60*/  IMAD.WIDE R8, R33.reuse, 0x4, R6 ;  /* 0x0000000421087825 */ /* 0x042fe200078e0206 */
[----:B---3--:R-:W-:Y:S02]  /*21a70*/  ISETP.GE.AND P0, PT, R32, c[0x0][0x17c], PT ;  /* 0x00005f0020007a0c */ /* 0x008fe40003f06270 */
[----:B------:R-:W3:Y:S01]  /*21a80*/  LDL.LU R32, [R1+0xbb0] ;  /* 0x000bb00001207983 */ /* 0x000ee20000300800 */
[----:B------:R-:W-:-:S03]  /*21a90*/  IMAD.WIDE R2, R33, 0x4, R10 ;  /* 0x0000000421027825 */ /* 0x000fc600078e020a */
[----:B------:R1:W-:Y:S04]  /*21aa0*/  @P6 STG.E [R4.64], R20 ;  /* 0x0000001404006986 */ /* 0x0003e8000c101906 */
[----:B------:R-:W3:Y:S04]  /*21ab0*/  LDL.LU R24, [R1+0xbac] ;  /* 0x000bac0001187983 */ /* 0x000ee80000300800 */
[----:B------:R-:W-:Y:S04]  /*21ac0*/  @P2 STG.E [R8.64], R117 ;  /* 0x0000007508002986 */ /* 0x000fe8000c101906 */
[----:B------:R2:W-:Y:S04]  /*21ad0*/  @P1 STG.E [R2.64], R21 ;  /* 0x0000001502001986 */ /* 0x0005e8000c101906 */
[----:B-1----:R-:W3:Y:S01]  /*21ae0*/  LDL.LU R20, [R1+0xba8] ;  /* 0x000ba80001147983 */ /* 0x002ee20000300800 */
[----:B--2---:R-:W-:-:S03]  /*21af0*/  ISETP.GE.AND P1, PT, R0, c[0x0][0x17c], PT ;  /* 0x00005f0000007a0c */ /* 0x004fc60003f26270 */
[----:B------:R-:W2:Y:S01]  /*21b00*/  LDL.LU R0, [R1+0xba4] ;  /* 0x000ba40001007983 */ /* 0x000ea20000300800 */
[----:B----4-:R-:W-:Y:S02]  /*21b10*/  ISETP.GE.AND P3, PT, R40, c[0x0][0x17c], PT ;  /* 0x00005f0028007a0c */ /* 0x010fe40003f66270 */
[C---:B------:R-:W-:Y:S02]  /*21b20*/  ISETP.LT.AND P4, PT, R210.reuse, c[0x0][0x178], !P5 ;  /* 0x00005e00d2007a0c */ /* 0x040fe40006f81270 */
[----:B------:R-:W-:Y:S02]  /*21b30*/  ISETP.LT.AND P5, PT, R217, c[0x0][0x178], !P5 ;  /* 0x00005e00d9007a0c */ /* 0x000fe40006fa1270 */
[----:B------:R-:W-:Y:S02]  /*21b40*/  IADD3 R35, R33, c[0x0][0x198], RZ ;  /* 0x0000660021237a10 */ /* 0x000fe40007ffe0ff */
[----:B------:R-:W-:Y:S02]  /*21b50*/  ISETP.LT.AND P6, PT, R210, c[0x0][0x178], !P3 ;  /* 0x00005e00d2007a0c */ /* 0x000fe40005fc1270 */
[C---:B------:R-:W-:Y:S01]  /*21b60*/  IADD3 R25, R35.reuse, c[0x0][0x198], RZ ;  /* 0x0000660023197a10 */ /* 0x040fe20007ffe0ff */
[----:B------:R-:W-:Y:S01]  /*21b70*/  IMAD.WIDE R12, R35, 0x4, R6 ;  /* 0x00000004230c7825 */ /* 0x000fe200078e0206 */
[----:B------:R-:W-:-:S03]  /*21b80*/  ISETP.GE.AND P2, PT, R38, c[0x0][0x17c], PT ;  /* 0x00005f0026007a0c */ /* 0x000fc60003f46270 */
[----:B------:R-:W-:Y:S01]  /*21b90*/  IMAD.WIDE R4, R35, 0x4, R10 ;  /* 0x0000000423047825 */ /* 0x000fe200078e020a */
[----:B------:R-:W-:Y:S01]  /*21ba0*/  @P4 STG.E [R12.64], R120 ;  /* 0x000000780c004986 */ /* 0x000fe2000c101906 */
[----:B------:R-:W-:Y:S02]  /*21bb0*/  ISETP.LT.AND P3, PT, R217, c[0x0][0x178], !P3 ;  /* 0x00005e00d9007a0c */ /* 0x000fe40005f61270 */
[C---:B------:R-:W-:Y:S01]  /*21bc0*/  IMAD.WIDE R16, R25.reuse, 0x4, R6 ;  /* 0x0000000419107825 */ /* 0x040fe200078e0206 */
[C---:B------:R-:W-:Y:S01]  /*21bd0*/  ISETP.LT.AND P4, PT, R210.reuse, c[0x0][0x178], !P0 ;  /* 0x00005e00d2007a0c */ /* 0x040fe20004781270 */
[----:B------:R1:W-:Y:S01]  /*21be0*/  @P5 STG.E [R4.64], R28 ;  /* 0x0000001c04005986 */ /* 0x0003e2000c101906 */
[----:B------:R-:W-:Y:S02]  /*21bf0*/  IADD3 R33, R25, c[0x0][0x198], RZ ;  /* 0x0000660019217a10 */ /* 0x000fe40007ffe0ff */
[----:B------:R-:W-:Y:S01]  /*21c00*/  ISETP.LT.AND P0, PT, R217, c[0x0][0x178], !P0 ;  /* 0x00005e00d9007a0c */ /* 0x000fe20004701270 */
[----:B------:R4:W-:Y:S01]  /*21c10*/  @P6 STG.E [R16.64], R121 ;  /* 0x0000007910006986 */ /* 0x0009e2000c101906 */
[----:B------:R-:W-:-:S02]  /*21c20*/  ISETP.LT.AND P5, PT, R210, c[0x0][0x178], !P2 ;  /* 0x00005e00d2007a0c */ /* 0x000fc400057a1270 */
[----:B------:R-:W-:Y:S02]  /*21c30*/  ISETP.LT.AND P6, PT, R217, c[0x0][0x178], !P2 ;  /* 0x00005e00d9007a0c */ /* 0x000fe400057c1270 */
[----:B------:R-:W-:Y:S01]  /*21c40*/  IADD3 R21, R33, c[0x0][0x198], RZ ;  /* 0x0000660021157a10 */ /* 0x000fe20007ffe0ff */
[----:B------:R-:W-:-:S04]  /*21c50*/  IMAD.WIDE R2, R25, 0x4, R10 ;  /* 0x0000000419027825 */ /* 0x000fc800078e020a */
[----:B------:R-:W-:Y:S01]  /*21c60*/  IMAD.WIDE R8, R33, 0x4, R6 ;  /* 0x0000000421087825 */ /* 0x000fe200078e0206 */
[----:B------:R-:W-:-:S03]  /*21c70*/  ISETP.GE.AND P2, PT, R34, c[0x0][0x17c], PT ;  /* 0x00005f0022007a0c */ /* 0x000fc60003f46270 */
[----:B-1----:R-:W-:Y:S01]  /*21c80*/  IMAD.WIDE R4, R33, 0x4, R10 ;  /* 0x0000000421047825 */ /* 0x002fe200078e020a */
[----:B------:R1:W-:Y:S03]  /*21c90*/  @P3 STG.E [R2.64], R29 ;  /* 0x0000001d02003986 */ /* 0x0003e6000c101906 */
[C---:B------:R-:W-:Y:S01]  /*21ca0*/  IMAD.WIDE R12, R21.reuse, 0x4, R6 ;  /* 0x00000004150c7825 */ /* 0x040fe200078e0206 */
[----:B------:R-:W-:Y:S01]  /*21cb0*/  @P4 STG.E [R8.64], R14 ;  /* 0x0000000e08004986 */ /* 0x000fe2000c101906 */
[----:B------:R-:W-:Y:S02]  /*21cc0*/  ISETP.LT.AND P4, PT, R210, c[0x0][0x178], !P1 ;  /* 0x00005e00d2007a0c */ /* 0x000fe40004f81270 */
[C---:B----4-:R-:W-:Y:S01]  /*21cd0*/  IMAD.WIDE R16, R21.reuse, 0x4, R10 ;  /* 0x0000000415107825 */ /* 0x050fe200078e020a */
[----:B------:R-:W-:Y:S01]  /*21ce0*/  IADD3 R21, R21, c[0x0][0x198], RZ ;  /* 0x0000660015157a10 */ /* 0x000fe20007ffe0ff */
[----:B------:R4:W-:Y:S01]  /*21cf0*/  @P0 STG.E [R4.64], R18 ;  /* 0x0000001204000986 */ /* 0x0009e2000c101906 */
[----:B---3--:R-:W-:-:S02]  /*21d00*/  ISETP.GE.AND P3, PT, R32, c[0x0][0x17c], PT ;  /* 0x00005f0020007a0c */ /* 0x008fc40003f66270 */
[C---:B------:R-:W-:Y:S01]  /*21d10*/  ISETP.LT.AND P1, PT, R217.reuse, c[0x0][0x178], !P1 ;  /* 0x00005e00d9007a0c */ /* 0x040fe20004f21270 */
[----:B------:R3:W-:Y:S01]  /*21d20*/  @P5 STG.E [R12.64], R15 ;  /* 0x0000000f0c005986 */ /* 0x0007e2000c101906 */
[C---:B------:R-:W-:Y:S02]  /*21d30*/  ISETP.LT.AND P5, PT, R210.reuse, c[0x0][0x178], !P2 ;  /* 0x00005e00d2007a0c */ /* 0x040fe400057a1270 */
[----:B------:R-:W-:Y:S01]  /*21d40*/  ISETP.LT.AND P2, PT, R217, c[0x0][0x178], !P2 ;  /* 0x00005e00d9007a0c */ /* 0x000fe20005741270 */
[----:B------:R3:W-:Y:S01]  /*21d50*/  @P6 STG.E [R16.64], R19 ;  /* 0x0000001310006986 */ /* 0x0007e2000c101906 */
[C---:B------:R-:W-:Y:S02]  /*21d60*/  IADD3 R25, R21.reuse, c[0x0][0x198], RZ ;  /* 0x0000660015197a10 */ /* 0x040fe40007ffe0ff */
[----:B------:R-:W-:Y:S01]  /*21d70*/  ISETP.LT.AND P6, PT, R210, c[0x0][0x178], !P3 ;  /* 0x00005e00d2007a0c */ /* 0x000fe20005fc1270 */
[----:B-1----:R-:W-:Y:S01]  /*21d80*/  IMAD.WIDE R2, R21, 0x4, R6 ;  /* 0x0000000415027825 */ /* 0x002fe200078e0206 */
[----:B------:R-:W-:-:S03]  /*21d90*/  IADD3 R29, R25, c[0x0][0x198], RZ ;  /* 0x00006600191d7a10 */ /* 0x000fc60007ffe0ff */
[----:B----4-:R-:W-:Y:S01]  /*21da0*/  IMAD.WIDE R4, R21, 0x4, R10 ;  /* 0x0000000415047825 */ /* 0x010fe200078e020a */
[----:B------:R1:W-:Y:S03]  /*21db0*/  @P4 STG.E [R2.64], R66 ;  /* 0x0000004202004986 */ /* 0x0003e6000c101906 */
[----:B------:R-:W-:Y:S01]  /*21dc0*/  IMAD.WIDE R8, R25, 0x4, R6 ;  /* 0x0000000419087825 */ /* 0x000fe200078e0206 */
[----:B------:R-:W-:-:S03]  /*21dd0*/  ISETP.GE.AND P0, PT, R24, c[0x0][0x17c], PT ;  /* 0x00005f0018007a0c */ /* 0x000fc60003f06270 */
[----:B---3--:R-:W-:Y:S01]  /*21de0*/  IMAD.WIDE R12, R25, 0x4, R10 ;  /* 0x00000004190c7825 */ /* 0x008fe200078e020a */
[----:B------:R3:W-:Y:S03]  /*21df0*/  @P1 STG.E [R4.64], R26 ;  /* 0x0000001a04001986 */ /* 0x0007e6000c101906 */
[C---:B------:R-:W-:Y:S01]  /*21e00*/  IMAD.WIDE R14, R29.reuse, 0x4, R6 ;  /* 0x000000041d0e7825 */ /* 0x040fe200078e0206 */
[----:B------:R4:W-:Y:S01]  /*21e10*/  @P5 STG.E [R8.64], R67 ;  /* 0x0000004308005986 */ /* 0x0009e2000c101906 */
[----:B------:R-:W-:Y:S02]  /*21e20*/  ISETP.GE.AND P4, PT, R20, c[0x0][0x17c], PT ;  /* 0x00005f0014007a0c */ /* 0x000fe40003f86270 */
[----:B------:R-:W-:Y:S01]  /*21e30*/  IADD3 R17, R29, c[0x0][0x198], RZ ;  /* 0x000066001d117a10 */ /* 0x000fe20007ffe0ff */
[----:B------:R1:W-:Y:S01]  /*21e40*/  @P2 STG.E [R12.64], R27 ;  /* 0x0000001b0c002986 */ /* 0x0003e2000c101906 */
[----:B------:R-:W-:-:S03]  /*21e50*/  ISETP.LT.AND P3, PT, R217, c[0x0][0x178], !P3 ;  /* 0x00005e00d9007a0c */ /* 0x000fc60005f61270 */
[----:B------:R3:W-:Y:S01]  /*21e60*/  @P6 STG.E [R14.64], R118 ;  /* 0x000000760e006986 */ /* 0x0007e2000c101906 */
[C---:B------:R-:W-:Y:S02]  /*21e70*/  ISETP.LT.AND P6, PT, R210.reuse, c[0x0][0x178], !P0 ;  /* 0x00005e00d2007a0c */ /* 0x040fe400047c1270 */
[----:B------:R-:W-:Y:S02]  /*21e80*/  ISETP.LT.AND P0, PT, R217, c[0x0][0x178], !P0 ;  /* 0x00005e00d9007a0c */ /* 0x000fe40004701270 */
[----:B------:R-:W-:Y:S02]  /*21e90*/  ISETP.LT.AND P5, PT, R210, c[0x0][0x178], !P4 ;  /* 0x00005e00d2007a0c */ /* 0x000fe400067a1270 */
[----:B------:R-:W-:Y:S02]  /*21ea0*/  IADD3 R19, R17, c[0x0][0x198], RZ ;  /* 0x0000660011137a10 */ /* 0x000fe40007ffe0ff */
[----:B------:R-:W-:Y:S01]  /*21eb0*/  ISETP.LT.AND P4, PT, R217, c[0x0][0x178], !P4 ;  /* 0x00005e00d9007a0c */ /* 0x000fe20006781270 */
[----:B-1----:R-:W-:Y:S01]  /*21ec0*/  IMAD.WIDE R2, R29, 0x4, R10 ;  /* 0x000000041d027825 */ /* 0x002fe200078e020a */
[----:B------:R-:W-:-:S03]  /*21ed0*/  IADD3 R21, R19, c[0x0][0x198], RZ ;  /* 0x0000660013157a10 */ /* 0x000fc60007ffe0ff */
[C---:B---3--:R-:W-:Y:S01]  /*21ee0*/  IMAD.WIDE R4, R17.reuse, 0x4, R6 ;  /* 0x0000000411047825 */ /* 0x048fe200078e0206 */
[----:B------:R1:W-:Y:S03]  /*21ef0*/  @P3 STG.E [R2.64], R22 ;  /* 0x0000001602003986 */ /* 0x0003e6000c101906 */
[----:B----4-:R-:W-:Y:S01]  /*21f00*/  IMAD.WIDE R8, R17, 0x4, R10 ;  /* 0x0000000411087825 */ /* 0x010fe200078e020a */
[----:B------:R1:W-:Y:S03]  /*21f10*/  @P6 STG.E [R4.64], R119 ;  /* 0x0000007704006986 */ /* 0x0003e6000c101906 */
[C---:B------:R-:W-:Y:S01]  /*21f20*/  IMAD.WIDE R12, R19.reuse, 0x4, R6 ;  /* 0x00000004130c7825 */ /* 0x040fe200078e0206 */
[----:B------:R1:W-:Y:S03]  /*21f30*/  @P0 STG.E [R8.64], R23 ;  /* 0x0000001708000986 */ /* 0x0003e6000c101906 */
[----:B------:R-:W-:Y:S01]  /*21f40*/  IMAD.WIDE R14, R19, 0x4, R10 ;  /* 0x00000004130e7825 */ /* 0x000fe200078e020a */
[----:B------:R1:W-:Y:S03]  /*21f50*/  @P5 STG.E [R12.64], R122 ;  /* 0x0000007a0c005986 */ /* 0x0003e6000c101906 */
[C---:B------:R-:W-:Y:S01]  /*21f60*/  IMAD.WIDE R6, R21.reuse, 0x4, R6 ;  /* 0x0000000415067825 */ /* 0x040fe200078e0206 */
[----:B------:R1:W-:Y:S03]  /*21f70*/  @P4 STG.E [R14.64], R30 ;  /* 0x0000001e0e004986 */ /* 0x0003e6000c101906 */
[----:B------:R-:W-:Y:S01]  /*21f80*/  IMAD.WIDE R10, R21, 0x4, R10 ;  /* 0x00000004150a7825 */ /* 0x000fe200078e020a */
[----:B--2---:R-:W-:-:S04]  /*21f90*/  ISETP.GE.AND P1, PT, R0, c[0x0][0x17c], PT ;  /* 0x00005f0000007a0c */ /* 0x004fc80003f26270 */
[----:B------:R-:W-:Y:S02]  /*21fa0*/  ISETP.LT.AND P2, PT, R210, c[0x0][0x178], !P1 ;  /* 0x00005e00d2007a0c */ /* 0x000fe40004f41270 */
[----:B------:R-:W-:-:S11]  /*21fb0*/  ISETP.LT.AND P1, PT, R217, c[0x0][0x178], !P1 ;  /* 0x00005e00d9007a0c */ /* 0x000fd60004f21270 */
[----:B------:R1:W-:Y:S02]  /*21fc0*/  @P2 STG.E [R6.64], R123 ;  /* 0x0000007b06002986 */ /* 0x0003e4000c101906 */
[----:B------:R-:W-:Y:S05]  /*21fd0*/  @!P1 EXIT ;  /* 0x000000000000994d */ /* 0x000fea0003800000 */
[----:B------:R-:W-:Y:S01]  /*21fe0*/  STG.E [R10.64], R31 ;  /* 0x0000001f0a007986 */ /* 0x000fe2000c101906 */
[----:B------:R-:W-:Y:S05]  /*21ff0*/  EXIT ;  /* 0x000000000000794d */ /* 0x000fea0003800000 */
.L_x_2:
[----:B------:R-:W-:-:S00]  /*22000*/  BRA `(.L_x_2) ;  /* 0xfffffff000007947 */ /* 0x000fc0000383ffff */
[----:B------:R-:W-:-:S00]  /*22010*/  NOP ;  /* 0x0000000000007918 */ /* 0x000fc00000000000 */
        /* <DEDUP_REMOVED lines=14> */
.L_x_3:


//--------------------- .nv.shared.matmul_kernel  --------------------------
	.section	.nv.shared.matmul_kernel,"aw",@nobits
	.sectionflags	@""
	.align	16
